//
// Generated by NVIDIA NVVM Compiler
//
// Compiler Build ID: CL-36424714
// Cuda compilation tools, release 13.0, V13.0.88
// Based on NVVM 20.0.0
//

.version 9.0
.target sm_100
.address_size 64

	// .globl	jarzynski_parallel_trajectories_kernel
.global .align 4 .b8 precalc_xorwow_matrix[102400];
.global .align 4 .b8 precalc_xorwow_offset_matrix[102400];
.global .align 4 .b8 mrg32k3aM1[2304];
.global .align 4 .b8 mrg32k3aM2[2304];
.global .align 4 .b8 mrg32k3aM1SubSeq[2016];
.global .align 4 .b8 mrg32k3aM2SubSeq[2016];
.global .align 4 .b8 mrg32k3aM1Seq[2304];
.global .align 4 .b8 mrg32k3aM2Seq[2304];
.const .align 8 .b8 __cr_lgamma_table[72];
// _ZZ20bar_iteration_kernelE10shared_fwd has been demoted
// _ZZ20bar_iteration_kernelE10shared_rev has been demoted
// _ZZ30trapezoidal_integration_kernelE10shared_sum has been demoted
// _ZZ33fluctuation_dissipation_ft_kernelE11shared_real has been demoted
// _ZZ33fluctuation_dissipation_ft_kernelE11shared_imag has been demoted
// _ZZ25mutual_information_kernelE14shared_entropy has been demoted
.global .align 4 .b8 __cudart_i2opi_f[24] = {65, 144, 67, 60, 153, 149, 98, 219, 192, 221, 52, 245, 209, 87, 39, 252, 41, 21, 68, 78, 110, 131, 249, 162};

.visible .entry jarzynski_parallel_trajectories_kernel(
	.param .u64 .ptr .align 1 jarzynski_parallel_trajectories_kernel_param_0,
	.param .u64 .ptr .align 1 jarzynski_parallel_trajectories_kernel_param_1,
	.param .u64 .ptr .align 1 jarzynski_parallel_trajectories_kernel_param_2,
	.param .u64 .ptr .align 1 jarzynski_parallel_trajectories_kernel_param_3,
	.param .u64 .ptr .align 1 jarzynski_parallel_trajectories_kernel_param_4,
	.param .u32 jarzynski_parallel_trajectories_kernel_param_5,
	.param .u32 jarzynski_parallel_trajectories_kernel_param_6,
	.param .u32 jarzynski_parallel_trajectories_kernel_param_7,
	.param .f32 jarzynski_parallel_trajectories_kernel_param_8,
	.param .u64 jarzynski_parallel_trajectories_kernel_param_9
)
{
	.local .align 16 .b8 	__local_depot0[1072];
	.reg .b64 	%SP;
	.reg .b64 	%SPL;
	.reg .pred 	%p<123>;
	.reg .b16 	%rs<4>;
	.reg .b32 	%r<1989>;
	.reg .b32 	%f<496>;
	.reg .b64 	%rd<102>;

	mov.u64 	%SPL, __local_depot0;
	ld.param.u64 	%rd38, [jarzynski_parallel_trajectories_kernel_param_0];
	ld.param.u64 	%rd39, [jarzynski_parallel_trajectories_kernel_param_1];
	ld.param.u64 	%rd34, [jarzynski_parallel_trajectories_kernel_param_2];
	ld.param.u32 	%r846, [jarzynski_parallel_trajectories_kernel_param_5];
	ld.param.u32 	%r844, [jarzynski_parallel_trajectories_kernel_param_6];
	ld.param.u32 	%r845, [jarzynski_parallel_trajectories_kernel_param_7];
	ld.param.f32 	%f66, [jarzynski_parallel_trajectories_kernel_param_8];
	ld.param.u64 	%rd37, [jarzynski_parallel_trajectories_kernel_param_9];
	cvta.to.global.u64 	%rd1, %rd38;
	cvta.to.global.u64 	%rd2, %rd34;
	cvta.to.global.u64 	%rd3, %rd39;
	add.u64 	%rd4, %SPL, 48;
	mov.u32 	%r847, %ctaid.x;
	mov.u32 	%r848, %ntid.x;
	mov.u32 	%r849, %tid.x;
	mad.lo.s32 	%r1, %r847, %r848, %r849;
	setp.ge.s32 	%p1, %r1, %r846;
	@%p1 bra 	$L__BB0_203;
	add.u64 	%rd5, %SPL, 0;
	cvt.s64.s32 	%rd6, %r1;
	cvt.u32.u64 	%r850, %rd37;
	xor.b32  	%r851, %r850, -1429050551;
	mul.lo.s32 	%r852, %r851, 1099087573;
	{ .reg .b32 tmp; mov.b64 {tmp, %r853}, %rd37; }
	xor.b32  	%r854, %r853, -136515619;
	mul.lo.s32 	%r855, %r854, -1703105765;
	add.s32 	%r856, %r852, %r855;
	add.s32 	%r1844, %r856, 6615241;
	add.s32 	%r1508, %r852, 123456789;
	st.local.v2.u32 	[%rd5], {%r1844, %r1508};
	xor.b32  	%r1507, %r852, 362436069;
	add.s32 	%r1506, %r855, 521288629;
	st.local.v2.u32 	[%rd5+8], {%r1507, %r1506};
	xor.b32  	%r1505, %r855, 88675123;
	add.s32 	%r1504, %r852, 5783321;
	st.local.v2.u32 	[%rd5+16], {%r1505, %r1504};
	setp.eq.s32 	%p2, %r1, 0;
	@%p2 bra 	$L__BB0_116;
	mov.b32 	%r1491, 0;
	mov.u64 	%rd100, %rd6;
$L__BB0_3:
	mov.u64 	%rd7, %rd100;
	and.b64  	%rd8, %rd7, 3;
	setp.eq.s64 	%p3, %rd8, 0;
	@%p3 bra 	$L__BB0_115;
	mul.wide.u32 	%rd42, %r1491, 3200;
	mov.u64 	%rd43, precalc_xorwow_matrix;
	add.s64 	%rd9, %rd43, %rd42;
	mov.b32 	%r1504, 0;
	mov.u32 	%r1505, %r1504;
	mov.u32 	%r1506, %r1504;
	mov.u32 	%r1507, %r1504;
	mov.u32 	%r1508, %r1504;
	mov.u32 	%r1497, %r1504;
$L__BB0_5:
	mul.wide.u32 	%rd44, %r1497, 4;
	add.s64 	%rd45, %rd5, %rd44;
	ld.local.u32 	%r20, [%rd45+4];
	shl.b32 	%r21, %r1497, 5;
	mov.b32 	%r1503, 0;
$L__BB0_6:
	.pragma "nounroll";
	shr.u32 	%r860, %r20, %r1503;
	and.b32  	%r861, %r860, 1;
	setp.eq.b32 	%p4, %r861, 1;
	not.pred 	%p5, %p4;
	add.s32 	%r862, %r21, %r1503;
	mul.lo.s32 	%r863, %r862, 5;
	mul.wide.u32 	%rd46, %r863, 4;
	add.s64 	%rd10, %rd9, %rd46;
	@%p5 bra 	$L__BB0_8;
	ld.global.u32 	%r864, [%rd10];
	xor.b32  	%r1508, %r1508, %r864;
	ld.global.u32 	%r865, [%rd10+4];
	xor.b32  	%r1507, %r1507, %r865;
	ld.global.u32 	%r866, [%rd10+8];
	xor.b32  	%r1506, %r1506, %r866;
	ld.global.u32 	%r867, [%rd10+12];
	xor.b32  	%r1505, %r1505, %r867;
	ld.global.u32 	%r868, [%rd10+16];
	xor.b32  	%r1504, %r1504, %r868;
$L__BB0_8:
	and.b32  	%r870, %r860, 2;
	setp.eq.s32 	%p6, %r870, 0;
	@%p6 bra 	$L__BB0_10;
	ld.global.u32 	%r871, [%rd10+20];
	xor.b32  	%r1508, %r1508, %r871;
	ld.global.u32 	%r872, [%rd10+24];
	xor.b32  	%r1507, %r1507, %r872;
	ld.global.u32 	%r873, [%rd10+28];
	xor.b32  	%r1506, %r1506, %r873;
	ld.global.u32 	%r874, [%rd10+32];
	xor.b32  	%r1505, %r1505, %r874;
	ld.global.u32 	%r875, [%rd10+36];
	xor.b32  	%r1504, %r1504, %r875;
$L__BB0_10:
	and.b32  	%r877, %r860, 4;
	setp.eq.s32 	%p7, %r877, 0;
	@%p7 bra 	$L__BB0_12;
	ld.global.u32 	%r878, [%rd10+40];
	xor.b32  	%r1508, %r1508, %r878;
	ld.global.u32 	%r879, [%rd10+44];
	xor.b32  	%r1507, %r1507, %r879;
	ld.global.u32 	%r880, [%rd10+48];
	xor.b32  	%r1506, %r1506, %r880;
	ld.global.u32 	%r881, [%rd10+52];
	xor.b32  	%r1505, %r1505, %r881;
	ld.global.u32 	%r882, [%rd10+56];
	xor.b32  	%r1504, %r1504, %r882;
$L__BB0_12:
	and.b32  	%r884, %r860, 8;
	setp.eq.s32 	%p8, %r884, 0;
	@%p8 bra 	$L__BB0_14;
	ld.global.u32 	%r885, [%rd10+60];
	xor.b32  	%r1508, %r1508, %r885;
	ld.global.u32 	%r886, [%rd10+64];
	xor.b32  	%r1507, %r1507, %r886;
	ld.global.u32 	%r887, [%rd10+68];
	xor.b32  	%r1506, %r1506, %r887;
	ld.global.u32 	%r888, [%rd10+72];
	xor.b32  	%r1505, %r1505, %r888;
	ld.global.u32 	%r889, [%rd10+76];
	xor.b32  	%r1504, %r1504, %r889;
$L__BB0_14:
	and.b32  	%r891, %r860, 16;
	setp.eq.s32 	%p9, %r891, 0;
	@%p9 bra 	$L__BB0_16;
	ld.global.u32 	%r892, [%rd10+80];
	xor.b32  	%r1508, %r1508, %r892;
	ld.global.u32 	%r893, [%rd10+84];
	xor.b32  	%r1507, %r1507, %r893;
	ld.global.u32 	%r894, [%rd10+88];
	xor.b32  	%r1506, %r1506, %r894;
	ld.global.u32 	%r895, [%rd10+92];
	xor.b32  	%r1505, %r1505, %r895;
	ld.global.u32 	%r896, [%rd10+96];
	xor.b32  	%r1504, %r1504, %r896;
$L__BB0_16:
	and.b32  	%r898, %r860, 32;
	setp.eq.s32 	%p10, %r898, 0;
	@%p10 bra 	$L__BB0_18;
	ld.global.u32 	%r899, [%rd10+100];
	xor.b32  	%r1508, %r1508, %r899;
	ld.global.u32 	%r900, [%rd10+104];
	xor.b32  	%r1507, %r1507, %r900;
	ld.global.u32 	%r901, [%rd10+108];
	xor.b32  	%r1506, %r1506, %r901;
	ld.global.u32 	%r902, [%rd10+112];
	xor.b32  	%r1505, %r1505, %r902;
	ld.global.u32 	%r903, [%rd10+116];
	xor.b32  	%r1504, %r1504, %r903;
$L__BB0_18:
	and.b32  	%r905, %r860, 64;
	setp.eq.s32 	%p11, %r905, 0;
	@%p11 bra 	$L__BB0_20;
	ld.global.u32 	%r906, [%rd10+120];
	xor.b32  	%r1508, %r1508, %r906;
	ld.global.u32 	%r907, [%rd10+124];
	xor.b32  	%r1507, %r1507, %r907;
	ld.global.u32 	%r908, [%rd10+128];
	xor.b32  	%r1506, %r1506, %r908;
	ld.global.u32 	%r909, [%rd10+132];
	xor.b32  	%r1505, %r1505, %r909;
	ld.global.u32 	%r910, [%rd10+136];
	xor.b32  	%r1504, %r1504, %r910;
$L__BB0_20:
	and.b32  	%r912, %r860, 128;
	setp.eq.s32 	%p12, %r912, 0;
	@%p12 bra 	$L__BB0_22;
	ld.global.u32 	%r913, [%rd10+140];
	xor.b32  	%r1508, %r1508, %r913;
	ld.global.u32 	%r914, [%rd10+144];
	xor.b32  	%r1507, %r1507, %r914;
	ld.global.u32 	%r915, [%rd10+148];
	xor.b32  	%r1506, %r1506, %r915;
	ld.global.u32 	%r916, [%rd10+152];
	xor.b32  	%r1505, %r1505, %r916;
	ld.global.u32 	%r917, [%rd10+156];
	xor.b32  	%r1504, %r1504, %r917;
$L__BB0_22:
	and.b32  	%r919, %r860, 256;
	setp.eq.s32 	%p13, %r919, 0;
	@%p13 bra 	$L__BB0_24;
	ld.global.u32 	%r920, [%rd10+160];
	xor.b32  	%r1508, %r1508, %r920;
	ld.global.u32 	%r921, [%rd10+164];
	xor.b32  	%r1507, %r1507, %r921;
	ld.global.u32 	%r922, [%rd10+168];
	xor.b32  	%r1506, %r1506, %r922;
	ld.global.u32 	%r923, [%rd10+172];
	xor.b32  	%r1505, %r1505, %r923;
	ld.global.u32 	%r924, [%rd10+176];
	xor.b32  	%r1504, %r1504, %r924;
$L__BB0_24:
	and.b32  	%r926, %r860, 512;
	setp.eq.s32 	%p14, %r926, 0;
	@%p14 bra 	$L__BB0_26;
	ld.global.u32 	%r927, [%rd10+180];
	xor.b32  	%r1508, %r1508, %r927;
	ld.global.u32 	%r928, [%rd10+184];
	xor.b32  	%r1507, %r1507, %r928;
	ld.global.u32 	%r929, [%rd10+188];
	xor.b32  	%r1506, %r1506, %r929;
	ld.global.u32 	%r930, [%rd10+192];
	xor.b32  	%r1505, %r1505, %r930;
	ld.global.u32 	%r931, [%rd10+196];
	xor.b32  	%r1504, %r1504, %r931;
$L__BB0_26:
	and.b32  	%r933, %r860, 1024;
	setp.eq.s32 	%p15, %r933, 0;
	@%p15 bra 	$L__BB0_28;
	ld.global.u32 	%r934, [%rd10+200];
	xor.b32  	%r1508, %r1508, %r934;
	ld.global.u32 	%r935, [%rd10+204];
	xor.b32  	%r1507, %r1507, %r935;
	ld.global.u32 	%r936, [%rd10+208];
	xor.b32  	%r1506, %r1506, %r936;
	ld.global.u32 	%r937, [%rd10+212];
	xor.b32  	%r1505, %r1505, %r937;
	ld.global.u32 	%r938, [%rd10+216];
	xor.b32  	%r1504, %r1504, %r938;
$L__BB0_28:
	and.b32  	%r940, %r860, 2048;
	setp.eq.s32 	%p16, %r940, 0;
	@%p16 bra 	$L__BB0_30;
	ld.global.u32 	%r941, [%rd10+220];
	xor.b32  	%r1508, %r1508, %r941;
	ld.global.u32 	%r942, [%rd10+224];
	xor.b32  	%r1507, %r1507, %r942;
	ld.global.u32 	%r943, [%rd10+228];
	xor.b32  	%r1506, %r1506, %r943;
	ld.global.u32 	%r944, [%rd10+232];
	xor.b32  	%r1505, %r1505, %r944;
	ld.global.u32 	%r945, [%rd10+236];
	xor.b32  	%r1504, %r1504, %r945;
$L__BB0_30:
	and.b32  	%r947, %r860, 4096;
	setp.eq.s32 	%p17, %r947, 0;
	@%p17 bra 	$L__BB0_32;
	ld.global.u32 	%r948, [%rd10+240];
	xor.b32  	%r1508, %r1508, %r948;
	ld.global.u32 	%r949, [%rd10+244];
	xor.b32  	%r1507, %r1507, %r949;
	ld.global.u32 	%r950, [%rd10+248];
	xor.b32  	%r1506, %r1506, %r950;
	ld.global.u32 	%r951, [%rd10+252];
	xor.b32  	%r1505, %r1505, %r951;
	ld.global.u32 	%r952, [%rd10+256];
	xor.b32  	%r1504, %r1504, %r952;
$L__BB0_32:
	and.b32  	%r954, %r860, 8192;
	setp.eq.s32 	%p18, %r954, 0;
	@%p18 bra 	$L__BB0_34;
	ld.global.u32 	%r955, [%rd10+260];
	xor.b32  	%r1508, %r1508, %r955;
	ld.global.u32 	%r956, [%rd10+264];
	xor.b32  	%r1507, %r1507, %r956;
	ld.global.u32 	%r957, [%rd10+268];
	xor.b32  	%r1506, %r1506, %r957;
	ld.global.u32 	%r958, [%rd10+272];
	xor.b32  	%r1505, %r1505, %r958;
	ld.global.u32 	%r959, [%rd10+276];
	xor.b32  	%r1504, %r1504, %r959;
$L__BB0_34:
	and.b32  	%r961, %r860, 16384;
	setp.eq.s32 	%p19, %r961, 0;
	@%p19 bra 	$L__BB0_36;
	ld.global.u32 	%r962, [%rd10+280];
	xor.b32  	%r1508, %r1508, %r962;
	ld.global.u32 	%r963, [%rd10+284];
	xor.b32  	%r1507, %r1507, %r963;
	ld.global.u32 	%r964, [%rd10+288];
	xor.b32  	%r1506, %r1506, %r964;
	ld.global.u32 	%r965, [%rd10+292];
	xor.b32  	%r1505, %r1505, %r965;
	ld.global.u32 	%r966, [%rd10+296];
	xor.b32  	%r1504, %r1504, %r966;
$L__BB0_36:
	and.b32  	%r968, %r860, 32768;
	setp.eq.s32 	%p20, %r968, 0;
	@%p20 bra 	$L__BB0_38;
	ld.global.u32 	%r969, [%rd10+300];
	xor.b32  	%r1508, %r1508, %r969;
	ld.global.u32 	%r970, [%rd10+304];
	xor.b32  	%r1507, %r1507, %r970;
	ld.global.u32 	%r971, [%rd10+308];
	xor.b32  	%r1506, %r1506, %r971;
	ld.global.u32 	%r972, [%rd10+312];
	xor.b32  	%r1505, %r1505, %r972;
	ld.global.u32 	%r973, [%rd10+316];
	xor.b32  	%r1504, %r1504, %r973;
$L__BB0_38:
	add.s32 	%r1503, %r1503, 16;
	setp.ne.s32 	%p21, %r1503, 32;
	@%p21 bra 	$L__BB0_6;
	mad.lo.s32 	%r974, %r1497, -31, %r21;
	add.s32 	%r1497, %r974, 1;
	setp.ne.s32 	%p22, %r1497, 5;
	@%p22 bra 	$L__BB0_5;
	st.local.u32 	[%rd5+4], %r1508;
	st.local.v2.u32 	[%rd5+8], {%r1507, %r1506};
	st.local.v2.u32 	[%rd5+16], {%r1505, %r1504};
	setp.eq.s64 	%p23, %rd8, 1;
	@%p23 bra 	$L__BB0_115;
	mov.b32 	%r1504, 0;
	mov.u32 	%r1505, %r1504;
	mov.u32 	%r1506, %r1504;
	mov.u32 	%r1507, %r1504;
	mov.u32 	%r1508, %r1504;
	mov.u32 	%r1589, %r1504;
$L__BB0_42:
	mul.wide.u32 	%rd47, %r1589, 4;
	add.s64 	%rd48, %rd5, %rd47;
	ld.local.u32 	%r196, [%rd48+4];
	shl.b32 	%r197, %r1589, 5;
	mov.b32 	%r1595, 0;
$L__BB0_43:
	.pragma "nounroll";
	shr.u32 	%r977, %r196, %r1595;
	and.b32  	%r978, %r977, 1;
	setp.eq.b32 	%p24, %r978, 1;
	not.pred 	%p25, %p24;
	add.s32 	%r979, %r197, %r1595;
	mul.lo.s32 	%r980, %r979, 5;
	mul.wide.u32 	%rd49, %r980, 4;
	add.s64 	%rd11, %rd9, %rd49;
	@%p25 bra 	$L__BB0_45;
	ld.global.u32 	%r981, [%rd11];
	xor.b32  	%r1508, %r1508, %r981;
	ld.global.u32 	%r982, [%rd11+4];
	xor.b32  	%r1507, %r1507, %r982;
	ld.global.u32 	%r983, [%rd11+8];
	xor.b32  	%r1506, %r1506, %r983;
	ld.global.u32 	%r984, [%rd11+12];
	xor.b32  	%r1505, %r1505, %r984;
	ld.global.u32 	%r985, [%rd11+16];
	xor.b32  	%r1504, %r1504, %r985;
$L__BB0_45:
	and.b32  	%r987, %r977, 2;
	setp.eq.s32 	%p26, %r987, 0;
	@%p26 bra 	$L__BB0_47;
	ld.global.u32 	%r988, [%rd11+20];
	xor.b32  	%r1508, %r1508, %r988;
	ld.global.u32 	%r989, [%rd11+24];
	xor.b32  	%r1507, %r1507, %r989;
	ld.global.u32 	%r990, [%rd11+28];
	xor.b32  	%r1506, %r1506, %r990;
	ld.global.u32 	%r991, [%rd11+32];
	xor.b32  	%r1505, %r1505, %r991;
	ld.global.u32 	%r992, [%rd11+36];
	xor.b32  	%r1504, %r1504, %r992;
$L__BB0_47:
	and.b32  	%r994, %r977, 4;
	setp.eq.s32 	%p27, %r994, 0;
	@%p27 bra 	$L__BB0_49;
	ld.global.u32 	%r995, [%rd11+40];
	xor.b32  	%r1508, %r1508, %r995;
	ld.global.u32 	%r996, [%rd11+44];
	xor.b32  	%r1507, %r1507, %r996;
	ld.global.u32 	%r997, [%rd11+48];
	xor.b32  	%r1506, %r1506, %r997;
	ld.global.u32 	%r998, [%rd11+52];
	xor.b32  	%r1505, %r1505, %r998;
	ld.global.u32 	%r999, [%rd11+56];
	xor.b32  	%r1504, %r1504, %r999;
$L__BB0_49:
	and.b32  	%r1001, %r977, 8;
	setp.eq.s32 	%p28, %r1001, 0;
	@%p28 bra 	$L__BB0_51;
	ld.global.u32 	%r1002, [%rd11+60];
	xor.b32  	%r1508, %r1508, %r1002;
	ld.global.u32 	%r1003, [%rd11+64];
	xor.b32  	%r1507, %r1507, %r1003;
	ld.global.u32 	%r1004, [%rd11+68];
	xor.b32  	%r1506, %r1506, %r1004;
	ld.global.u32 	%r1005, [%rd11+72];
	xor.b32  	%r1505, %r1505, %r1005;
	ld.global.u32 	%r1006, [%rd11+76];
	xor.b32  	%r1504, %r1504, %r1006;
$L__BB0_51:
	and.b32  	%r1008, %r977, 16;
	setp.eq.s32 	%p29, %r1008, 0;
	@%p29 bra 	$L__BB0_53;
	ld.global.u32 	%r1009, [%rd11+80];
	xor.b32  	%r1508, %r1508, %r1009;
	ld.global.u32 	%r1010, [%rd11+84];
	xor.b32  	%r1507, %r1507, %r1010;
	ld.global.u32 	%r1011, [%rd11+88];
	xor.b32  	%r1506, %r1506, %r1011;
	ld.global.u32 	%r1012, [%rd11+92];
	xor.b32  	%r1505, %r1505, %r1012;
	ld.global.u32 	%r1013, [%rd11+96];
	xor.b32  	%r1504, %r1504, %r1013;
$L__BB0_53:
	and.b32  	%r1015, %r977, 32;
	setp.eq.s32 	%p30, %r1015, 0;
	@%p30 bra 	$L__BB0_55;
	ld.global.u32 	%r1016, [%rd11+100];
	xor.b32  	%r1508, %r1508, %r1016;
	ld.global.u32 	%r1017, [%rd11+104];
	xor.b32  	%r1507, %r1507, %r1017;
	ld.global.u32 	%r1018, [%rd11+108];
	xor.b32  	%r1506, %r1506, %r1018;
	ld.global.u32 	%r1019, [%rd11+112];
	xor.b32  	%r1505, %r1505, %r1019;
	ld.global.u32 	%r1020, [%rd11+116];
	xor.b32  	%r1504, %r1504, %r1020;
$L__BB0_55:
	and.b32  	%r1022, %r977, 64;
	setp.eq.s32 	%p31, %r1022, 0;
	@%p31 bra 	$L__BB0_57;
	ld.global.u32 	%r1023, [%rd11+120];
	xor.b32  	%r1508, %r1508, %r1023;
	ld.global.u32 	%r1024, [%rd11+124];
	xor.b32  	%r1507, %r1507, %r1024;
	ld.global.u32 	%r1025, [%rd11+128];
	xor.b32  	%r1506, %r1506, %r1025;
	ld.global.u32 	%r1026, [%rd11+132];
	xor.b32  	%r1505, %r1505, %r1026;
	ld.global.u32 	%r1027, [%rd11+136];
	xor.b32  	%r1504, %r1504, %r1027;
$L__BB0_57:
	and.b32  	%r1029, %r977, 128;
	setp.eq.s32 	%p32, %r1029, 0;
	@%p32 bra 	$L__BB0_59;
	ld.global.u32 	%r1030, [%rd11+140];
	xor.b32  	%r1508, %r1508, %r1030;
	ld.global.u32 	%r1031, [%rd11+144];
	xor.b32  	%r1507, %r1507, %r1031;
	ld.global.u32 	%r1032, [%rd11+148];
	xor.b32  	%r1506, %r1506, %r1032;
	ld.global.u32 	%r1033, [%rd11+152];
	xor.b32  	%r1505, %r1505, %r1033;
	ld.global.u32 	%r1034, [%rd11+156];
	xor.b32  	%r1504, %r1504, %r1034;
$L__BB0_59:
	and.b32  	%r1036, %r977, 256;
	setp.eq.s32 	%p33, %r1036, 0;
	@%p33 bra 	$L__BB0_61;
	ld.global.u32 	%r1037, [%rd11+160];
	xor.b32  	%r1508, %r1508, %r1037;
	ld.global.u32 	%r1038, [%rd11+164];
	xor.b32  	%r1507, %r1507, %r1038;
	ld.global.u32 	%r1039, [%rd11+168];
	xor.b32  	%r1506, %r1506, %r1039;
	ld.global.u32 	%r1040, [%rd11+172];
	xor.b32  	%r1505, %r1505, %r1040;
	ld.global.u32 	%r1041, [%rd11+176];
	xor.b32  	%r1504, %r1504, %r1041;
$L__BB0_61:
	and.b32  	%r1043, %r977, 512;
	setp.eq.s32 	%p34, %r1043, 0;
	@%p34 bra 	$L__BB0_63;
	ld.global.u32 	%r1044, [%rd11+180];
	xor.b32  	%r1508, %r1508, %r1044;
	ld.global.u32 	%r1045, [%rd11+184];
	xor.b32  	%r1507, %r1507, %r1045;
	ld.global.u32 	%r1046, [%rd11+188];
	xor.b32  	%r1506, %r1506, %r1046;
	ld.global.u32 	%r1047, [%rd11+192];
	xor.b32  	%r1505, %r1505, %r1047;
	ld.global.u32 	%r1048, [%rd11+196];
	xor.b32  	%r1504, %r1504, %r1048;
$L__BB0_63:
	and.b32  	%r1050, %r977, 1024;
	setp.eq.s32 	%p35, %r1050, 0;
	@%p35 bra 	$L__BB0_65;
	ld.global.u32 	%r1051, [%rd11+200];
	xor.b32  	%r1508, %r1508, %r1051;
	ld.global.u32 	%r1052, [%rd11+204];
	xor.b32  	%r1507, %r1507, %r1052;
	ld.global.u32 	%r1053, [%rd11+208];
	xor.b32  	%r1506, %r1506, %r1053;
	ld.global.u32 	%r1054, [%rd11+212];
	xor.b32  	%r1505, %r1505, %r1054;
	ld.global.u32 	%r1055, [%rd11+216];
	xor.b32  	%r1504, %r1504, %r1055;
$L__BB0_65:
	and.b32  	%r1057, %r977, 2048;
	setp.eq.s32 	%p36, %r1057, 0;
	@%p36 bra 	$L__BB0_67;
	ld.global.u32 	%r1058, [%rd11+220];
	xor.b32  	%r1508, %r1508, %r1058;
	ld.global.u32 	%r1059, [%rd11+224];
	xor.b32  	%r1507, %r1507, %r1059;
	ld.global.u32 	%r1060, [%rd11+228];
	xor.b32  	%r1506, %r1506, %r1060;
	ld.global.u32 	%r1061, [%rd11+232];
	xor.b32  	%r1505, %r1505, %r1061;
	ld.global.u32 	%r1062, [%rd11+236];
	xor.b32  	%r1504, %r1504, %r1062;
$L__BB0_67:
	and.b32  	%r1064, %r977, 4096;
	setp.eq.s32 	%p37, %r1064, 0;
	@%p37 bra 	$L__BB0_69;
	ld.global.u32 	%r1065, [%rd11+240];
	xor.b32  	%r1508, %r1508, %r1065;
	ld.global.u32 	%r1066, [%rd11+244];
	xor.b32  	%r1507, %r1507, %r1066;
	ld.global.u32 	%r1067, [%rd11+248];
	xor.b32  	%r1506, %r1506, %r1067;
	ld.global.u32 	%r1068, [%rd11+252];
	xor.b32  	%r1505, %r1505, %r1068;
	ld.global.u32 	%r1069, [%rd11+256];
	xor.b32  	%r1504, %r1504, %r1069;
$L__BB0_69:
	and.b32  	%r1071, %r977, 8192;
	setp.eq.s32 	%p38, %r1071, 0;
	@%p38 bra 	$L__BB0_71;
	ld.global.u32 	%r1072, [%rd11+260];
	xor.b32  	%r1508, %r1508, %r1072;
	ld.global.u32 	%r1073, [%rd11+264];
	xor.b32  	%r1507, %r1507, %r1073;
	ld.global.u32 	%r1074, [%rd11+268];
	xor.b32  	%r1506, %r1506, %r1074;
	ld.global.u32 	%r1075, [%rd11+272];
	xor.b32  	%r1505, %r1505, %r1075;
	ld.global.u32 	%r1076, [%rd11+276];
	xor.b32  	%r1504, %r1504, %r1076;
$L__BB0_71:
	and.b32  	%r1078, %r977, 16384;
	setp.eq.s32 	%p39, %r1078, 0;
	@%p39 bra 	$L__BB0_73;
	ld.global.u32 	%r1079, [%rd11+280];
	xor.b32  	%r1508, %r1508, %r1079;
	ld.global.u32 	%r1080, [%rd11+284];
	xor.b32  	%r1507, %r1507, %r1080;
	ld.global.u32 	%r1081, [%rd11+288];
	xor.b32  	%r1506, %r1506, %r1081;
	ld.global.u32 	%r1082, [%rd11+292];
	xor.b32  	%r1505, %r1505, %r1082;
	ld.global.u32 	%r1083, [%rd11+296];
	xor.b32  	%r1504, %r1504, %r1083;
$L__BB0_73:
	and.b32  	%r1085, %r977, 32768;
	setp.eq.s32 	%p40, %r1085, 0;
	@%p40 bra 	$L__BB0_75;
	ld.global.u32 	%r1086, [%rd11+300];
	xor.b32  	%r1508, %r1508, %r1086;
	ld.global.u32 	%r1087, [%rd11+304];
	xor.b32  	%r1507, %r1507, %r1087;
	ld.global.u32 	%r1088, [%rd11+308];
	xor.b32  	%r1506, %r1506, %r1088;
	ld.global.u32 	%r1089, [%rd11+312];
	xor.b32  	%r1505, %r1505, %r1089;
	ld.global.u32 	%r1090, [%rd11+316];
	xor.b32  	%r1504, %r1504, %r1090;
$L__BB0_75:
	add.s32 	%r1595, %r1595, 16;
	setp.ne.s32 	%p41, %r1595, 32;
	@%p41 bra 	$L__BB0_43;
	mad.lo.s32 	%r1091, %r1589, -31, %r197;
	add.s32 	%r1589, %r1091, 1;
	setp.ne.s32 	%p42, %r1589, 5;
	@%p42 bra 	$L__BB0_42;
	st.local.u32 	[%rd5+4], %r1508;
	st.local.v2.u32 	[%rd5+8], {%r1507, %r1506};
	st.local.v2.u32 	[%rd5+16], {%r1505, %r1504};
	setp.ne.s64 	%p43, %rd8, 3;
	@%p43 bra 	$L__BB0_115;
	mov.b32 	%r1504, 0;
	mov.u32 	%r1505, %r1504;
	mov.u32 	%r1506, %r1504;
	mov.u32 	%r1507, %r1504;
	mov.u32 	%r1508, %r1504;
	mov.u32 	%r1681, %r1504;
$L__BB0_79:
	mul.wide.u32 	%rd50, %r1681, 4;
	add.s64 	%rd51, %rd5, %rd50;
	ld.local.u32 	%r372, [%rd51+4];
	shl.b32 	%r373, %r1681, 5;
	mov.b32 	%r1687, 0;
$L__BB0_80:
	.pragma "nounroll";
	shr.u32 	%r1094, %r372, %r1687;
	and.b32  	%r1095, %r1094, 1;
	setp.eq.b32 	%p44, %r1095, 1;
	not.pred 	%p45, %p44;
	add.s32 	%r1096, %r373, %r1687;
	mul.lo.s32 	%r1097, %r1096, 5;
	mul.wide.u32 	%rd52, %r1097, 4;
	add.s64 	%rd12, %rd9, %rd52;
	@%p45 bra 	$L__BB0_82;
	ld.global.u32 	%r1098, [%rd12];
	xor.b32  	%r1508, %r1508, %r1098;
	ld.global.u32 	%r1099, [%rd12+4];
	xor.b32  	%r1507, %r1507, %r1099;
	ld.global.u32 	%r1100, [%rd12+8];
	xor.b32  	%r1506, %r1506, %r1100;
	ld.global.u32 	%r1101, [%rd12+12];
	xor.b32  	%r1505, %r1505, %r1101;
	ld.global.u32 	%r1102, [%rd12+16];
	xor.b32  	%r1504, %r1504, %r1102;
$L__BB0_82:
	and.b32  	%r1104, %r1094, 2;
	setp.eq.s32 	%p46, %r1104, 0;
	@%p46 bra 	$L__BB0_84;
	ld.global.u32 	%r1105, [%rd12+20];
	xor.b32  	%r1508, %r1508, %r1105;
	ld.global.u32 	%r1106, [%rd12+24];
	xor.b32  	%r1507, %r1507, %r1106;
	ld.global.u32 	%r1107, [%rd12+28];
	xor.b32  	%r1506, %r1506, %r1107;
	ld.global.u32 	%r1108, [%rd12+32];
	xor.b32  	%r1505, %r1505, %r1108;
	ld.global.u32 	%r1109, [%rd12+36];
	xor.b32  	%r1504, %r1504, %r1109;
$L__BB0_84:
	and.b32  	%r1111, %r1094, 4;
	setp.eq.s32 	%p47, %r1111, 0;
	@%p47 bra 	$L__BB0_86;
	ld.global.u32 	%r1112, [%rd12+40];
	xor.b32  	%r1508, %r1508, %r1112;
	ld.global.u32 	%r1113, [%rd12+44];
	xor.b32  	%r1507, %r1507, %r1113;
	ld.global.u32 	%r1114, [%rd12+48];
	xor.b32  	%r1506, %r1506, %r1114;
	ld.global.u32 	%r1115, [%rd12+52];
	xor.b32  	%r1505, %r1505, %r1115;
	ld.global.u32 	%r1116, [%rd12+56];
	xor.b32  	%r1504, %r1504, %r1116;
$L__BB0_86:
	and.b32  	%r1118, %r1094, 8;
	setp.eq.s32 	%p48, %r1118, 0;
	@%p48 bra 	$L__BB0_88;
	ld.global.u32 	%r1119, [%rd12+60];
	xor.b32  	%r1508, %r1508, %r1119;
	ld.global.u32 	%r1120, [%rd12+64];
	xor.b32  	%r1507, %r1507, %r1120;
	ld.global.u32 	%r1121, [%rd12+68];
	xor.b32  	%r1506, %r1506, %r1121;
	ld.global.u32 	%r1122, [%rd12+72];
	xor.b32  	%r1505, %r1505, %r1122;
	ld.global.u32 	%r1123, [%rd12+76];
	xor.b32  	%r1504, %r1504, %r1123;
$L__BB0_88:
	and.b32  	%r1125, %r1094, 16;
	setp.eq.s32 	%p49, %r1125, 0;
	@%p49 bra 	$L__BB0_90;
	ld.global.u32 	%r1126, [%rd12+80];
	xor.b32  	%r1508, %r1508, %r1126;
	ld.global.u32 	%r1127, [%rd12+84];
	xor.b32  	%r1507, %r1507, %r1127;
	ld.global.u32 	%r1128, [%rd12+88];
	xor.b32  	%r1506, %r1506, %r1128;
	ld.global.u32 	%r1129, [%rd12+92];
	xor.b32  	%r1505, %r1505, %r1129;
	ld.global.u32 	%r1130, [%rd12+96];
	xor.b32  	%r1504, %r1504, %r1130;
$L__BB0_90:
	and.b32  	%r1132, %r1094, 32;
	setp.eq.s32 	%p50, %r1132, 0;
	@%p50 bra 	$L__BB0_92;
	ld.global.u32 	%r1133, [%rd12+100];
	xor.b32  	%r1508, %r1508, %r1133;
	ld.global.u32 	%r1134, [%rd12+104];
	xor.b32  	%r1507, %r1507, %r1134;
	ld.global.u32 	%r1135, [%rd12+108];
	xor.b32  	%r1506, %r1506, %r1135;
	ld.global.u32 	%r1136, [%rd12+112];
	xor.b32  	%r1505, %r1505, %r1136;
	ld.global.u32 	%r1137, [%rd12+116];
	xor.b32  	%r1504, %r1504, %r1137;
$L__BB0_92:
	and.b32  	%r1139, %r1094, 64;
	setp.eq.s32 	%p51, %r1139, 0;
	@%p51 bra 	$L__BB0_94;
	ld.global.u32 	%r1140, [%rd12+120];
	xor.b32  	%r1508, %r1508, %r1140;
	ld.global.u32 	%r1141, [%rd12+124];
	xor.b32  	%r1507, %r1507, %r1141;
	ld.global.u32 	%r1142, [%rd12+128];
	xor.b32  	%r1506, %r1506, %r1142;
	ld.global.u32 	%r1143, [%rd12+132];
	xor.b32  	%r1505, %r1505, %r1143;
	ld.global.u32 	%r1144, [%rd12+136];
	xor.b32  	%r1504, %r1504, %r1144;
$L__BB0_94:
	and.b32  	%r1146, %r1094, 128;
	setp.eq.s32 	%p52, %r1146, 0;
	@%p52 bra 	$L__BB0_96;
	ld.global.u32 	%r1147, [%rd12+140];
	xor.b32  	%r1508, %r1508, %r1147;
	ld.global.u32 	%r1148, [%rd12+144];
	xor.b32  	%r1507, %r1507, %r1148;
	ld.global.u32 	%r1149, [%rd12+148];
	xor.b32  	%r1506, %r1506, %r1149;
	ld.global.u32 	%r1150, [%rd12+152];
	xor.b32  	%r1505, %r1505, %r1150;
	ld.global.u32 	%r1151, [%rd12+156];
	xor.b32  	%r1504, %r1504, %r1151;
$L__BB0_96:
	and.b32  	%r1153, %r1094, 256;
	setp.eq.s32 	%p53, %r1153, 0;
	@%p53 bra 	$L__BB0_98;
	ld.global.u32 	%r1154, [%rd12+160];
	xor.b32  	%r1508, %r1508, %r1154;
	ld.global.u32 	%r1155, [%rd12+164];
	xor.b32  	%r1507, %r1507, %r1155;
	ld.global.u32 	%r1156, [%rd12+168];
	xor.b32  	%r1506, %r1506, %r1156;
	ld.global.u32 	%r1157, [%rd12+172];
	xor.b32  	%r1505, %r1505, %r1157;
	ld.global.u32 	%r1158, [%rd12+176];
	xor.b32  	%r1504, %r1504, %r1158;
$L__BB0_98:
	and.b32  	%r1160, %r1094, 512;
	setp.eq.s32 	%p54, %r1160, 0;
	@%p54 bra 	$L__BB0_100;
	ld.global.u32 	%r1161, [%rd12+180];
	xor.b32  	%r1508, %r1508, %r1161;
	ld.global.u32 	%r1162, [%rd12+184];
	xor.b32  	%r1507, %r1507, %r1162;
	ld.global.u32 	%r1163, [%rd12+188];
	xor.b32  	%r1506, %r1506, %r1163;
	ld.global.u32 	%r1164, [%rd12+192];
	xor.b32  	%r1505, %r1505, %r1164;
	ld.global.u32 	%r1165, [%rd12+196];
	xor.b32  	%r1504, %r1504, %r1165;
$L__BB0_100:
	and.b32  	%r1167, %r1094, 1024;
	setp.eq.s32 	%p55, %r1167, 0;
	@%p55 bra 	$L__BB0_102;
	ld.global.u32 	%r1168, [%rd12+200];
	xor.b32  	%r1508, %r1508, %r1168;
	ld.global.u32 	%r1169, [%rd12+204];
	xor.b32  	%r1507, %r1507, %r1169;
	ld.global.u32 	%r1170, [%rd12+208];
	xor.b32  	%r1506, %r1506, %r1170;
	ld.global.u32 	%r1171, [%rd12+212];
	xor.b32  	%r1505, %r1505, %r1171;
	ld.global.u32 	%r1172, [%rd12+216];
	xor.b32  	%r1504, %r1504, %r1172;
$L__BB0_102:
	and.b32  	%r1174, %r1094, 2048;
	setp.eq.s32 	%p56, %r1174, 0;
	@%p56 bra 	$L__BB0_104;
	ld.global.u32 	%r1175, [%rd12+220];
	xor.b32  	%r1508, %r1508, %r1175;
	ld.global.u32 	%r1176, [%rd12+224];
	xor.b32  	%r1507, %r1507, %r1176;
	ld.global.u32 	%r1177, [%rd12+228];
	xor.b32  	%r1506, %r1506, %r1177;
	ld.global.u32 	%r1178, [%rd12+232];
	xor.b32  	%r1505, %r1505, %r1178;
	ld.global.u32 	%r1179, [%rd12+236];
	xor.b32  	%r1504, %r1504, %r1179;
$L__BB0_104:
	and.b32  	%r1181, %r1094, 4096;
	setp.eq.s32 	%p57, %r1181, 0;
	@%p57 bra 	$L__BB0_106;
	ld.global.u32 	%r1182, [%rd12+240];
	xor.b32  	%r1508, %r1508, %r1182;
	ld.global.u32 	%r1183, [%rd12+244];
	xor.b32  	%r1507, %r1507, %r1183;
	ld.global.u32 	%r1184, [%rd12+248];
	xor.b32  	%r1506, %r1506, %r1184;
	ld.global.u32 	%r1185, [%rd12+252];
	xor.b32  	%r1505, %r1505, %r1185;
	ld.global.u32 	%r1186, [%rd12+256];
	xor.b32  	%r1504, %r1504, %r1186;
$L__BB0_106:
	and.b32  	%r1188, %r1094, 8192;
	setp.eq.s32 	%p58, %r1188, 0;
	@%p58 bra 	$L__BB0_108;
	ld.global.u32 	%r1189, [%rd12+260];
	xor.b32  	%r1508, %r1508, %r1189;
	ld.global.u32 	%r1190, [%rd12+264];
	xor.b32  	%r1507, %r1507, %r1190;
	ld.global.u32 	%r1191, [%rd12+268];
	xor.b32  	%r1506, %r1506, %r1191;
	ld.global.u32 	%r1192, [%rd12+272];
	xor.b32  	%r1505, %r1505, %r1192;
	ld.global.u32 	%r1193, [%rd12+276];
	xor.b32  	%r1504, %r1504, %r1193;
$L__BB0_108:
	and.b32  	%r1195, %r1094, 16384;
	setp.eq.s32 	%p59, %r1195, 0;
	@%p59 bra 	$L__BB0_110;
	ld.global.u32 	%r1196, [%rd12+280];
	xor.b32  	%r1508, %r1508, %r1196;
	ld.global.u32 	%r1197, [%rd12+284];
	xor.b32  	%r1507, %r1507, %r1197;
	ld.global.u32 	%r1198, [%rd12+288];
	xor.b32  	%r1506, %r1506, %r1198;
	ld.global.u32 	%r1199, [%rd12+292];
	xor.b32  	%r1505, %r1505, %r1199;
	ld.global.u32 	%r1200, [%rd12+296];
	xor.b32  	%r1504, %r1504, %r1200;
$L__BB0_110:
	and.b32  	%r1202, %r1094, 32768;
	setp.eq.s32 	%p60, %r1202, 0;
	@%p60 bra 	$L__BB0_112;
	ld.global.u32 	%r1203, [%rd12+300];
	xor.b32  	%r1508, %r1508, %r1203;
	ld.global.u32 	%r1204, [%rd12+304];
	xor.b32  	%r1507, %r1507, %r1204;
	ld.global.u32 	%r1205, [%rd12+308];
	xor.b32  	%r1506, %r1506, %r1205;
	ld.global.u32 	%r1206, [%rd12+312];
	xor.b32  	%r1505, %r1505, %r1206;
	ld.global.u32 	%r1207, [%rd12+316];
	xor.b32  	%r1504, %r1504, %r1207;
$L__BB0_112:
	add.s32 	%r1687, %r1687, 16;
	setp.ne.s32 	%p61, %r1687, 32;
	@%p61 bra 	$L__BB0_80;
	mad.lo.s32 	%r1208, %r1681, -31, %r373;
	add.s32 	%r1681, %r1208, 1;
	setp.ne.s32 	%p62, %r1681, 5;
	@%p62 bra 	$L__BB0_79;
	st.local.u32 	[%rd5+4], %r1508;
	st.local.v2.u32 	[%rd5+8], {%r1507, %r1506};
	st.local.v2.u32 	[%rd5+16], {%r1505, %r1504};
$L__BB0_115:
	shr.u64 	%rd100, %rd7, 2;
	add.s32 	%r1491, %r1491, 1;
	setp.gt.u64 	%p63, %rd7, 3;
	@%p63 bra 	$L__BB0_3;
$L__BB0_116:
	rcp.rn.f32 	%f494, %f66;
	min.s32 	%r553, %r844, 256;
	setp.lt.s32 	%p64, %r844, 1;
	@%p64 bra 	$L__BB0_123;
	mul.lo.s32 	%r554, %r844, %r1;
	and.b32  	%r555, %r553, 3;
	setp.lt.u32 	%p65, %r844, 4;
	mov.b32 	%r1778, 0;
	@%p65 bra 	$L__BB0_120;
	and.b32  	%r1778, %r553, 508;
	mov.b32 	%r1921, 0;
$L__BB0_119:
	add.s32 	%r1211, %r1921, %r554;
	mul.wide.s32 	%rd53, %r1211, 4;
	add.s64 	%rd54, %rd1, %rd53;
	ld.global.f32 	%f67, [%rd54];
	mul.wide.u32 	%rd55, %r1921, 4;
	add.s64 	%rd56, %rd4, %rd55;
	ld.global.f32 	%f68, [%rd54+4];
	ld.global.f32 	%f69, [%rd54+8];
	ld.global.f32 	%f70, [%rd54+12];
	st.local.v4.f32 	[%rd56], {%f67, %f68, %f69, %f70};
	add.s32 	%r1921, %r1921, 4;
	setp.eq.s32 	%p66, %r1921, %r1778;
	@%p66 bra 	$L__BB0_120;
	bra.uni 	$L__BB0_119;
$L__BB0_120:
	setp.eq.s32 	%p67, %r555, 0;
	@%p67 bra 	$L__BB0_123;
	mov.b32 	%r1780, 0;
$L__BB0_122:
	.pragma "nounroll";
	add.s32 	%r1213, %r1778, %r554;
	mul.wide.s32 	%rd57, %r1213, 4;
	add.s64 	%rd58, %rd1, %rd57;
	ld.global.f32 	%f71, [%rd58];
	mul.wide.u32 	%rd59, %r1778, 4;
	add.s64 	%rd60, %rd4, %rd59;
	st.local.f32 	[%rd60], %f71;
	add.s32 	%r1778, %r1778, 1;
	add.s32 	%r1780, %r1780, 1;
	setp.ne.s32 	%p68, %r1780, %r555;
	@%p68 bra 	$L__BB0_122;
$L__BB0_123:
	setp.lt.s32 	%p69, %r845, 1;
	mov.f32 	%f495, 0f00000000;
	@%p69 bra 	$L__BB0_202;
	setp.lt.s32 	%p70, %r844, 1;
	cvt.rn.f32.s32 	%f2, %r553;
	@%p70 bra 	$L__BB0_165;
	and.b32  	%r562, %r553, 15;
	and.b32  	%r563, %r553, 7;
	and.b32  	%r564, %r553, 496;
	and.b32  	%r565, %r553, 3;
	and.b32  	%r566, %r553, 508;
	cvt.u16.u32 	%rs1, %r553;
	shr.u16 	%rs2, %rs1, 4;
	and.b16  	%rs3, %rs2, 31;
	mul.wide.u16 	%r1391, %rs3, 16;
	neg.s32 	%r567, %r1391;
	mov.f32 	%f495, 0f00000000;
	mov.b32 	%r1787, 0;
$L__BB0_126:
	setp.eq.s64 	%p96, %rd34, 0;
	mul.wide.u32 	%rd76, %r1787, 4;
	add.s64 	%rd77, %rd3, %rd76;
	ld.global.f32 	%f5, [%rd77];
	@%p96 bra 	$L__BB0_128;
	mul.wide.u32 	%rd78, %r1787, 4;
	add.s64 	%rd79, %rd2, %rd78;
	ld.global.f32 	%f277, [%rd79];
	rcp.rn.f32 	%f494, %f277;
$L__BB0_128:
	setp.lt.u32 	%p97, %r844, 16;
	mov.f32 	%f484, 0f00000000;
	mov.b32 	%r1852, 0;
	@%p97 bra 	$L__BB0_155;
	add.s64 	%rd101, %rd4, 32;
	mov.f32 	%f484, 0f00000000;
	mov.u32 	%r1788, %r567;
	bra.uni 	$L__BB0_154;
$L__BB0_130:
	setp.lt.u32 	%p106, %r844, 4;
	fma.rn.f32 	%f495, %f5, %f484, %f495;
	mul.f32 	%f11, %f5, 0f3C23D70A;
	mov.b32 	%r1850, 0;
	@%p106 bra 	$L__BB0_133;
	mov.b32 	%r1789, 0;
$L__BB0_132:
	mul.wide.u32 	%rd85, %r1789, 4;
	add.s64 	%rd86, %rd4, %rd85;
	ld.local.v4.f32 	{%f339, %f340, %f341, %f342}, [%rd86];
	add.f32 	%f343, %f11, %f339;
	max.f32 	%f344, %f343, 0fBF800000;
	min.f32 	%f345, %f344, 0f3F800000;
	add.f32 	%f346, %f11, %f340;
	max.f32 	%f347, %f346, 0fBF800000;
	min.f32 	%f348, %f347, 0f3F800000;
	add.f32 	%f349, %f11, %f341;
	max.f32 	%f350, %f349, 0fBF800000;
	min.f32 	%f351, %f350, 0f3F800000;
	add.f32 	%f352, %f11, %f342;
	max.f32 	%f353, %f352, 0fBF800000;
	min.f32 	%f354, %f353, 0f3F800000;
	st.local.v4.f32 	[%rd86], {%f345, %f348, %f351, %f354};
	add.s32 	%r1789, %r1789, 4;
	setp.eq.s32 	%p107, %r1789, %r566;
	mov.u32 	%r1850, %r566;
	@%p107 bra 	$L__BB0_133;
	bra.uni 	$L__BB0_132;
$L__BB0_133:
	setp.eq.s32 	%p108, %r565, 0;
	@%p108 bra 	$L__BB0_152;
	setp.eq.s32 	%p109, %r565, 1;
	mul.wide.u32 	%rd87, %r1850, 4;
	add.s64 	%rd21, %rd4, %rd87;
	ld.local.f32 	%f355, [%rd21];
	add.f32 	%f356, %f11, %f355;
	max.f32 	%f357, %f356, 0fBF800000;
	min.f32 	%f358, %f357, 0f3F800000;
	st.local.f32 	[%rd21], %f358;
	@%p109 bra 	$L__BB0_152;
	setp.eq.s32 	%p110, %r565, 2;
	ld.local.f32 	%f359, [%rd21+4];
	add.f32 	%f360, %f11, %f359;
	max.f32 	%f361, %f360, 0fBF800000;
	min.f32 	%f362, %f361, 0f3F800000;
	st.local.f32 	[%rd21+4], %f362;
	@%p110 bra 	$L__BB0_152;
	ld.local.f32 	%f363, [%rd21+8];
	add.f32 	%f364, %f11, %f363;
	max.f32 	%f365, %f364, 0fBF800000;
	min.f32 	%f366, %f365, 0f3F800000;
	st.local.f32 	[%rd21+8], %f366;
	bra.uni 	$L__BB0_152;
$L__BB0_137:
	shr.u32 	%r1407, %r1507, 2;
	xor.b32  	%r1408, %r1407, %r1507;
	shl.b32 	%r1409, %r1819, 4;
	shl.b32 	%r1410, %r1408, 1;
	xor.b32  	%r1411, %r1410, %r1409;
	xor.b32  	%r1412, %r1411, %r1408;
	xor.b32  	%r1797, %r1412, %r1819;
	add.s32 	%r1796, %r1844, 724874;
	add.s32 	%r1413, %r1797, %r1796;
	cvt.rn.f32.u32 	%f371, %r1413;
	fma.rn.f32 	%f372, %f371, 0f2F800000, 0f2F000000;
	mul.f32 	%f373, %f22, %f20;
	fma.rn.f32 	%f374, %f373, 0f3BBB989D, 0f3F000000;
	cvt.sat.f32.f32 	%f375, %f374;
	mov.f32 	%f376, 0f4B400001;
	mov.f32 	%f377, 0f437C0000;
	fma.rm.f32 	%f378, %f375, %f377, %f376;
	add.f32 	%f379, %f378, 0fCB40007F;
	neg.f32 	%f380, %f379;
	fma.rn.f32 	%f381, %f373, 0f3FB8AA3B, %f380;
	fma.rn.f32 	%f382, %f373, 0f32A57060, %f381;
	mov.b32 	%r1414, %f378;
	shl.b32 	%r1415, %r1414, 23;
	mov.b32 	%f383, %r1415;
	ex2.approx.ftz.f32 	%f384, %f382;
	mul.f32 	%f385, %f384, %f383;
	setp.geu.f32 	%p113, %f372, %f385;
	mov.u32 	%r1792, %r1819;
	mov.u32 	%r1793, %r1504;
	mov.u32 	%r1794, %r1505;
	mov.u32 	%r1507, %r1506;
	@%p113 bra 	$L__BB0_139;
$L__BB0_138:
	neg.f32 	%f386, %f21;
	st.local.f32 	[%rd20], %f386;
	mov.u32 	%r1819, %r1792;
	mov.u32 	%r1504, %r1793;
	mov.u32 	%r1505, %r1794;
	mov.u32 	%r1506, %r1507;
$L__BB0_139:
	shr.u32 	%r1416, %r1506, 2;
	xor.b32  	%r1417, %r1416, %r1506;
	shl.b32 	%r1418, %r1797, 4;
	shl.b32 	%r1419, %r1417, 1;
	xor.b32  	%r1420, %r1419, %r1418;
	xor.b32  	%r1421, %r1420, %r1417;
	xor.b32  	%r1831, %r1421, %r1797;
	add.s32 	%r1808, %r1796, 362437;
	add.s32 	%r1422, %r1831, %r1808;
	cvt.rn.f32.u32 	%f387, %r1422;
	fma.rn.f32 	%f388, %f387, 0f2F800000, 0f2F000000;
	mul.f32 	%f389, %f388, %f2;
	cvt.rzi.s32.f32 	%r1423, %f389;
	mul.wide.s32 	%rd89, %r1423, 4;
	add.s64 	%rd16, %rd4, %rd89;
	ld.local.f32 	%f12, [%rd16];
	add.f32 	%f390, %f12, %f12;
	mul.f32 	%f13, %f5, %f390;
	setp.lt.f32 	%p114, %f13, 0f00000000;
	mov.u32 	%r1809, %r1831;
	mov.u32 	%r1804, %r1797;
	mov.u32 	%r1805, %r1819;
	mov.u32 	%r1806, %r1504;
	@%p114 bra 	$L__BB0_141;
	shr.u32 	%r1424, %r1505, 2;
	xor.b32  	%r1425, %r1424, %r1505;
	shl.b32 	%r1426, %r1831, 4;
	shl.b32 	%r1427, %r1425, 1;
	xor.b32  	%r1428, %r1427, %r1426;
	xor.b32  	%r1429, %r1428, %r1425;
	xor.b32  	%r1809, %r1429, %r1831;
	add.s32 	%r1808, %r1796, 724874;
	add.s32 	%r1430, %r1809, %r1808;
	cvt.rn.f32.u32 	%f391, %r1430;
	fma.rn.f32 	%f392, %f391, 0f2F800000, 0f2F000000;
	mul.f32 	%f393, %f13, %f20;
	fma.rn.f32 	%f394, %f393, 0f3BBB989D, 0f3F000000;
	cvt.sat.f32.f32 	%f395, %f394;
	mov.f32 	%f396, 0f4B400001;
	mov.f32 	%f397, 0f437C0000;
	fma.rm.f32 	%f398, %f395, %f397, %f396;
	add.f32 	%f399, %f398, 0fCB40007F;
	neg.f32 	%f400, %f399;
	fma.rn.f32 	%f401, %f393, 0f3FB8AA3B, %f400;
	fma.rn.f32 	%f402, %f393, 0f32A57060, %f401;
	mov.b32 	%r1431, %f398;
	shl.b32 	%r1432, %r1431, 23;
	mov.b32 	%f403, %r1432;
	ex2.approx.ftz.f32 	%f404, %f402;
	mul.f32 	%f405, %f404, %f403;
	setp.geu.f32 	%p115, %f392, %f405;
	mov.u32 	%r1804, %r1831;
	mov.u32 	%r1805, %r1797;
	mov.u32 	%r1806, %r1819;
	mov.u32 	%r1505, %r1504;
	@%p115 bra 	$L__BB0_142;
$L__BB0_141:
	neg.f32 	%f406, %f12;
	st.local.f32 	[%rd16], %f406;
	mov.u32 	%r1831, %r1804;
	mov.u32 	%r1797, %r1805;
	mov.u32 	%r1819, %r1806;
	mov.u32 	%r1504, %r1505;
$L__BB0_142:
	shr.u32 	%r1433, %r1504, 2;
	xor.b32  	%r1434, %r1433, %r1504;
	shl.b32 	%r1435, %r1809, 4;
	shl.b32 	%r1436, %r1434, 1;
	xor.b32  	%r1437, %r1436, %r1435;
	xor.b32  	%r1438, %r1437, %r1434;
	xor.b32  	%r1843, %r1438, %r1809;
	add.s32 	%r1820, %r1808, 362437;
	add.s32 	%r1439, %r1843, %r1820;
	cvt.rn.f32.u32 	%f407, %r1439;
	fma.rn.f32 	%f408, %f407, 0f2F800000, 0f2F000000;
	mul.f32 	%f409, %f408, %f2;
	cvt.rzi.s32.f32 	%r1440, %f409;
	mul.wide.s32 	%rd90, %r1440, 4;
	add.s64 	%rd17, %rd4, %rd90;
	ld.local.f32 	%f14, [%rd17];
	add.f32 	%f410, %f14, %f14;
	mul.f32 	%f15, %f5, %f410;
	setp.lt.f32 	%p116, %f15, 0f00000000;
	mov.u32 	%r1508, %r1843;
	mov.u32 	%r1816, %r1809;
	mov.u32 	%r1817, %r1831;
	mov.u32 	%r1818, %r1797;
	@%p116 bra 	$L__BB0_144;
	shr.u32 	%r1441, %r1819, 2;
	xor.b32  	%r1442, %r1441, %r1819;
	shl.b32 	%r1443, %r1843, 4;
	shl.b32 	%r1444, %r1442, 1;
	xor.b32  	%r1445, %r1444, %r1443;
	xor.b32  	%r1446, %r1445, %r1442;
	xor.b32  	%r1508, %r1446, %r1843;
	add.s32 	%r1820, %r1808, 724874;
	add.s32 	%r1447, %r1508, %r1820;
	cvt.rn.f32.u32 	%f411, %r1447;
	fma.rn.f32 	%f412, %f411, 0f2F800000, 0f2F000000;
	mul.f32 	%f413, %f15, %f20;
	fma.rn.f32 	%f414, %f413, 0f3BBB989D, 0f3F000000;
	cvt.sat.f32.f32 	%f415, %f414;
	mov.f32 	%f416, 0f4B400001;
	mov.f32 	%f417, 0f437C0000;
	fma.rm.f32 	%f418, %f415, %f417, %f416;
	add.f32 	%f419, %f418, 0fCB40007F;
	neg.f32 	%f420, %f419;
	fma.rn.f32 	%f421, %f413, 0f3FB8AA3B, %f420;
	fma.rn.f32 	%f422, %f413, 0f32A57060, %f421;
	mov.b32 	%r1448, %f418;
	shl.b32 	%r1449, %r1448, 23;
	mov.b32 	%f423, %r1449;
	ex2.approx.ftz.f32 	%f424, %f422;
	mul.f32 	%f425, %f424, %f423;
	setp.geu.f32 	%p117, %f412, %f425;
	mov.u32 	%r1816, %r1843;
	mov.u32 	%r1817, %r1809;
	mov.u32 	%r1818, %r1831;
	mov.u32 	%r1819, %r1797;
	@%p117 bra 	$L__BB0_145;
$L__BB0_144:
	neg.f32 	%f426, %f14;
	st.local.f32 	[%rd17], %f426;
	mov.u32 	%r1843, %r1816;
	mov.u32 	%r1809, %r1817;
	mov.u32 	%r1831, %r1818;
	mov.u32 	%r1797, %r1819;
$L__BB0_145:
	shr.u32 	%r1450, %r1797, 2;
	xor.b32  	%r1451, %r1450, %r1797;
	shl.b32 	%r1452, %r1508, 4;
	shl.b32 	%r1453, %r1451, 1;
	xor.b32  	%r1454, %r1453, %r1452;
	xor.b32  	%r1455, %r1454, %r1451;
	xor.b32  	%r1507, %r1455, %r1508;
	add.s32 	%r1832, %r1820, 362437;
	add.s32 	%r1456, %r1507, %r1832;
	cvt.rn.f32.u32 	%f427, %r1456;
	fma.rn.f32 	%f428, %f427, 0f2F800000, 0f2F000000;
	mul.f32 	%f429, %f428, %f2;
	cvt.rzi.s32.f32 	%r1457, %f429;
	mul.wide.s32 	%rd91, %r1457, 4;
	add.s64 	%rd18, %rd4, %rd91;
	ld.local.f32 	%f16, [%rd18];
	add.f32 	%f430, %f16, %f16;
	mul.f32 	%f17, %f5, %f430;
	setp.lt.f32 	%p118, %f17, 0f00000000;
	mov.u32 	%r1506, %r1507;
	mov.u32 	%r1828, %r1508;
	mov.u32 	%r1829, %r1843;
	mov.u32 	%r1830, %r1809;
	@%p118 bra 	$L__BB0_147;
	shr.u32 	%r1458, %r1831, 2;
	xor.b32  	%r1459, %r1458, %r1831;
	shl.b32 	%r1460, %r1507, 4;
	shl.b32 	%r1461, %r1459, 1;
	xor.b32  	%r1462, %r1461, %r1460;
	xor.b32  	%r1463, %r1462, %r1459;
	xor.b32  	%r1506, %r1463, %r1507;
	add.s32 	%r1832, %r1820, 724874;
	add.s32 	%r1464, %r1506, %r1832;
	cvt.rn.f32.u32 	%f431, %r1464;
	fma.rn.f32 	%f432, %f431, 0f2F800000, 0f2F000000;
	mul.f32 	%f433, %f17, %f20;
	fma.rn.f32 	%f434, %f433, 0f3BBB989D, 0f3F000000;
	cvt.sat.f32.f32 	%f435, %f434;
	mov.f32 	%f436, 0f4B400001;
	mov.f32 	%f437, 0f437C0000;
	fma.rm.f32 	%f438, %f435, %f437, %f436;
	add.f32 	%f439, %f438, 0fCB40007F;
	neg.f32 	%f440, %f439;
	fma.rn.f32 	%f441, %f433, 0f3FB8AA3B, %f440;
	fma.rn.f32 	%f442, %f433, 0f32A57060, %f441;
	mov.b32 	%r1465, %f438;
	shl.b32 	%r1466, %r1465, 23;
	mov.b32 	%f443, %r1466;
	ex2.approx.ftz.f32 	%f444, %f442;
	mul.f32 	%f445, %f444, %f443;
	setp.geu.f32 	%p119, %f432, %f445;
	mov.u32 	%r1828, %r1507;
	mov.u32 	%r1829, %r1508;
	mov.u32 	%r1830, %r1843;
	mov.u32 	%r1831, %r1809;
	@%p119 bra 	$L__BB0_148;
$L__BB0_147:
	neg.f32 	%f446, %f16;
	st.local.f32 	[%rd18], %f446;
	mov.u32 	%r1507, %r1828;
	mov.u32 	%r1508, %r1829;
	mov.u32 	%r1843, %r1830;
	mov.u32 	%r1809, %r1831;
$L__BB0_148:
	shr.u32 	%r1467, %r1809, 2;
	xor.b32  	%r1468, %r1467, %r1809;
	shl.b32 	%r1469, %r1506, 4;
	shl.b32 	%r1470, %r1468, 1;
	xor.b32  	%r1471, %r1470, %r1469;
	xor.b32  	%r1472, %r1471, %r1468;
	xor.b32  	%r1505, %r1472, %r1506;
	add.s32 	%r1844, %r1832, 362437;
	add.s32 	%r1473, %r1505, %r1844;
	cvt.rn.f32.u32 	%f447, %r1473;
	fma.rn.f32 	%f448, %f447, 0f2F800000, 0f2F000000;
	mul.f32 	%f449, %f448, %f2;
	cvt.rzi.s32.f32 	%r1474, %f449;
	mul.wide.s32 	%rd92, %r1474, 4;
	add.s64 	%rd19, %rd4, %rd92;
	ld.local.f32 	%f18, [%rd19];
	add.f32 	%f450, %f18, %f18;
	mul.f32 	%f19, %f5, %f450;
	setp.lt.f32 	%p120, %f19, 0f00000000;
	mov.u32 	%r1504, %r1505;
	mov.u32 	%r1840, %r1506;
	mov.u32 	%r1841, %r1507;
	mov.u32 	%r1842, %r1508;
	@%p120 bra 	$L__BB0_150;
	shr.u32 	%r1475, %r1843, 2;
	xor.b32  	%r1476, %r1475, %r1843;
	shl.b32 	%r1477, %r1505, 4;
	shl.b32 	%r1478, %r1476, 1;
	xor.b32  	%r1479, %r1478, %r1477;
	xor.b32  	%r1480, %r1479, %r1476;
	xor.b32  	%r1504, %r1480, %r1505;
	add.s32 	%r1844, %r1832, 724874;
	add.s32 	%r1481, %r1504, %r1844;
	cvt.rn.f32.u32 	%f451, %r1481;
	fma.rn.f32 	%f452, %f451, 0f2F800000, 0f2F000000;
	mul.f32 	%f453, %f19, %f20;
	fma.rn.f32 	%f454, %f453, 0f3BBB989D, 0f3F000000;
	cvt.sat.f32.f32 	%f455, %f454;
	mov.f32 	%f456, 0f4B400001;
	mov.f32 	%f457, 0f437C0000;
	fma.rm.f32 	%f458, %f455, %f457, %f456;
	add.f32 	%f459, %f458, 0fCB40007F;
	neg.f32 	%f460, %f459;
	fma.rn.f32 	%f461, %f453, 0f3FB8AA3B, %f460;
	fma.rn.f32 	%f462, %f453, 0f32A57060, %f461;
	mov.b32 	%r1482, %f458;
	shl.b32 	%r1483, %r1482, 23;
	mov.b32 	%f463, %r1483;
	ex2.approx.ftz.f32 	%f464, %f462;
	mul.f32 	%f465, %f464, %f463;
	setp.geu.f32 	%p121, %f452, %f465;
	mov.u32 	%r1840, %r1505;
	mov.u32 	%r1841, %r1506;
	mov.u32 	%r1842, %r1507;
	mov.u32 	%r1843, %r1508;
	@%p121 bra 	$L__BB0_151;
$L__BB0_150:
	neg.f32 	%f466, %f18;
	st.local.f32 	[%rd19], %f466;
	mov.u32 	%r1505, %r1840;
	mov.u32 	%r1506, %r1841;
	mov.u32 	%r1507, %r1842;
	mov.u32 	%r1508, %r1843;
$L__BB0_151:
	add.s32 	%r1787, %r1787, 1;
	setp.eq.s32 	%p122, %r1787, %r845;
	@%p122 bra 	$L__BB0_202;
	bra.uni 	$L__BB0_126;
$L__BB0_152:
	mul.lo.s32 	%r1397, %r1787, -858993459;
	shf.l.wrap.b32 	%r1398, %r1397, %r1397, 31;
	setp.lt.u32 	%p111, %r1398, 429496730;
	@%p111 bra 	$L__BB0_153;
	bra.uni 	$L__BB0_151;
$L__BB0_153:
	neg.f32 	%f20, %f494;
	shr.u32 	%r1399, %r1508, 2;
	xor.b32  	%r1400, %r1399, %r1508;
	shl.b32 	%r1401, %r1504, 4;
	shl.b32 	%r1402, %r1400, 1;
	xor.b32  	%r1403, %r1402, %r1401;
	xor.b32  	%r1404, %r1403, %r1400;
	xor.b32  	%r1819, %r1404, %r1504;
	add.s32 	%r1796, %r1844, 362437;
	add.s32 	%r1405, %r1819, %r1796;
	cvt.rn.f32.u32 	%f367, %r1405;
	fma.rn.f32 	%f368, %f367, 0f2F800000, 0f2F000000;
	mul.f32 	%f369, %f368, %f2;
	cvt.rzi.s32.f32 	%r1406, %f369;
	mul.wide.s32 	%rd88, %r1406, 4;
	add.s64 	%rd20, %rd4, %rd88;
	ld.local.f32 	%f21, [%rd20];
	add.f32 	%f370, %f21, %f21;
	mul.f32 	%f22, %f5, %f370;
	setp.lt.f32 	%p112, %f22, 0f00000000;
	mov.u32 	%r1797, %r1819;
	mov.u32 	%r1792, %r1504;
	mov.u32 	%r1793, %r1505;
	mov.u32 	%r1794, %r1506;
	@%p112 bra 	$L__BB0_138;
	bra.uni 	$L__BB0_137;
$L__BB0_154:
	.pragma "nounroll";
	ld.local.v4.f32 	{%f281, %f282, %f283, %f284}, [%rd101+-32];
	add.f32 	%f285, %f484, %f281;
	add.f32 	%f286, %f285, %f282;
	add.f32 	%f287, %f286, %f283;
	add.f32 	%f288, %f287, %f284;
	ld.local.v4.f32 	{%f289, %f290, %f291, %f292}, [%rd101+-16];
	add.f32 	%f293, %f288, %f289;
	add.f32 	%f294, %f293, %f290;
	add.f32 	%f295, %f294, %f291;
	add.f32 	%f296, %f295, %f292;
	ld.local.v4.f32 	{%f297, %f298, %f299, %f300}, [%rd101];
	add.f32 	%f301, %f296, %f297;
	add.f32 	%f302, %f301, %f298;
	add.f32 	%f303, %f302, %f299;
	add.f32 	%f304, %f303, %f300;
	ld.local.v4.f32 	{%f305, %f306, %f307, %f308}, [%rd101+16];
	add.f32 	%f309, %f304, %f305;
	add.f32 	%f310, %f309, %f306;
	add.f32 	%f311, %f310, %f307;
	add.f32 	%f484, %f311, %f308;
	add.s32 	%r1788, %r1788, 16;
	add.s64 	%rd101, %rd101, 64;
	setp.eq.s32 	%p98, %r1788, 0;
	mov.u32 	%r1852, %r564;
	@%p98 bra 	$L__BB0_155;
	bra.uni 	$L__BB0_154;
$L__BB0_155:
	setp.eq.s32 	%p99, %r562, 0;
	@%p99 bra 	$L__BB0_130;
	add.s32 	%r1393, %r562, -1;
	setp.lt.u32 	%p100, %r1393, 7;
	@%p100 bra 	$L__BB0_158;
	mul.wide.u32 	%rd80, %r1852, 4;
	add.s64 	%rd81, %rd4, %rd80;
	ld.local.f32 	%f313, [%rd81];
	add.f32 	%f314, %f484, %f313;
	ld.local.f32 	%f315, [%rd81+4];
	add.f32 	%f316, %f314, %f315;
	ld.local.f32 	%f317, [%rd81+8];
	add.f32 	%f318, %f316, %f317;
	ld.local.f32 	%f319, [%rd81+12];
	add.f32 	%f320, %f318, %f319;
	ld.local.f32 	%f321, [%rd81+16];
	add.f32 	%f322, %f320, %f321;
	ld.local.f32 	%f323, [%rd81+20];
	add.f32 	%f324, %f322, %f323;
	ld.local.f32 	%f325, [%rd81+24];
	add.f32 	%f326, %f324, %f325;
	ld.local.f32 	%f327, [%rd81+28];
	add.f32 	%f484, %f326, %f327;
	add.s32 	%r1852, %r1852, 8;
$L__BB0_158:
	setp.eq.s32 	%p101, %r563, 0;
	@%p101 bra 	$L__BB0_130;
	add.s32 	%r1394, %r563, -1;
	setp.lt.u32 	%p102, %r1394, 3;
	@%p102 bra 	$L__BB0_161;
	mul.wide.u32 	%rd82, %r1852, 4;
	add.s64 	%rd83, %rd4, %rd82;
	ld.local.f32 	%f329, [%rd83];
	add.f32 	%f330, %f484, %f329;
	ld.local.f32 	%f331, [%rd83+4];
	add.f32 	%f332, %f330, %f331;
	ld.local.f32 	%f333, [%rd83+8];
	add.f32 	%f334, %f332, %f333;
	ld.local.f32 	%f335, [%rd83+12];
	add.f32 	%f484, %f334, %f335;
	add.s32 	%r1852, %r1852, 4;
$L__BB0_161:
	setp.eq.s32 	%p103, %r565, 0;
	@%p103 bra 	$L__BB0_130;
	setp.eq.s32 	%p104, %r565, 1;
	mul.wide.u32 	%rd84, %r1852, 4;
	add.s64 	%rd23, %rd4, %rd84;
	ld.local.f32 	%f336, [%rd23];
	add.f32 	%f484, %f484, %f336;
	@%p104 bra 	$L__BB0_130;
	setp.eq.s32 	%p105, %r565, 2;
	ld.local.f32 	%f337, [%rd23+4];
	add.f32 	%f484, %f484, %f337;
	@%p105 bra 	$L__BB0_130;
	ld.local.f32 	%f338, [%rd23+8];
	add.f32 	%f484, %f484, %f338;
	bra.uni 	$L__BB0_130;
$L__BB0_165:
	setp.eq.s64 	%p71, %rd34, 0;
	@%p71 bra 	$L__BB0_184;
	mov.f32 	%f495, 0f00000000;
	mov.b32 	%r1928, 0;
$L__BB0_167:
	mul.wide.u32 	%rd61, %r1928, 4;
	add.s64 	%rd62, %rd3, %rd61;
	ld.global.f32 	%f50, [%rd62];
	add.s64 	%rd63, %rd2, %rd61;
	ld.global.f32 	%f74, [%rd63];
	rcp.rn.f32 	%f494, %f74;
	fma.rn.f32 	%f495, %f50, 0f00000000, %f495;
	mul.lo.s32 	%r1215, %r1928, -858993459;
	shf.l.wrap.b32 	%r1216, %r1215, %r1215, 31;
	setp.gt.u32 	%p72, %r1216, 429496729;
	@%p72 bra 	$L__BB0_183;
	neg.f32 	%f53, %f494;
	shr.u32 	%r1217, %r1508, 2;
	xor.b32  	%r1218, %r1217, %r1508;
	shl.b32 	%r1219, %r1504, 4;
	shl.b32 	%r1220, %r1218, 1;
	xor.b32  	%r1221, %r1220, %r1219;
	xor.b32  	%r1222, %r1221, %r1218;
	xor.b32  	%r1958, %r1222, %r1504;
	add.s32 	%r1935, %r1844, 362437;
	add.s32 	%r1223, %r1958, %r1935;
	cvt.rn.f32.u32 	%f75, %r1223;
	fma.rn.f32 	%f76, %f75, 0f2F800000, 0f2F000000;
	mul.f32 	%f77, %f76, %f2;
	cvt.rzi.s32.f32 	%r1224, %f77;
	mul.wide.s32 	%rd64, %r1224, 4;
	add.s64 	%rd29, %rd4, %rd64;
	ld.local.f32 	%f54, [%rd29];
	add.f32 	%f78, %f54, %f54;
	mul.f32 	%f55, %f50, %f78;
	setp.lt.f32 	%p73, %f55, 0f00000000;
	mov.u32 	%r1936, %r1958;
	mov.u32 	%r1931, %r1504;
	mov.u32 	%r1932, %r1505;
	mov.u32 	%r1933, %r1506;
	@%p73 bra 	$L__BB0_170;
	shr.u32 	%r1225, %r1507, 2;
	xor.b32  	%r1226, %r1225, %r1507;
	shl.b32 	%r1227, %r1958, 4;
	shl.b32 	%r1228, %r1226, 1;
	xor.b32  	%r1229, %r1228, %r1227;
	xor.b32  	%r1230, %r1229, %r1226;
	xor.b32  	%r1936, %r1230, %r1958;
	add.s32 	%r1935, %r1844, 724874;
	add.s32 	%r1231, %r1936, %r1935;
	cvt.rn.f32.u32 	%f79, %r1231;
	fma.rn.f32 	%f80, %f79, 0f2F800000, 0f2F000000;
	mul.f32 	%f81, %f55, %f53;
	fma.rn.f32 	%f82, %f81, 0f3BBB989D, 0f3F000000;
	cvt.sat.f32.f32 	%f83, %f82;
	mov.f32 	%f84, 0f4B400001;
	mov.f32 	%f85, 0f437C0000;
	fma.rm.f32 	%f86, %f83, %f85, %f84;
	add.f32 	%f87, %f86, 0fCB40007F;
	neg.f32 	%f88, %f87;
	fma.rn.f32 	%f89, %f81, 0f3FB8AA3B, %f88;
	fma.rn.f32 	%f90, %f81, 0f32A57060, %f89;
	mov.b32 	%r1232, %f86;
	shl.b32 	%r1233, %r1232, 23;
	mov.b32 	%f91, %r1233;
	ex2.approx.ftz.f32 	%f92, %f90;
	mul.f32 	%f93, %f92, %f91;
	setp.geu.f32 	%p74, %f80, %f93;
	mov.u32 	%r1931, %r1958;
	mov.u32 	%r1932, %r1504;
	mov.u32 	%r1933, %r1505;
	mov.u32 	%r1507, %r1506;
	@%p74 bra 	$L__BB0_171;
$L__BB0_170:
	neg.f32 	%f94, %f54;
	st.local.f32 	[%rd29], %f94;
	mov.u32 	%r1958, %r1931;
	mov.u32 	%r1504, %r1932;
	mov.u32 	%r1505, %r1933;
	mov.u32 	%r1506, %r1507;
$L__BB0_171:
	shr.u32 	%r1234, %r1506, 2;
	xor.b32  	%r1235, %r1234, %r1506;
	shl.b32 	%r1236, %r1936, 4;
	shl.b32 	%r1237, %r1235, 1;
	xor.b32  	%r1238, %r1237, %r1236;
	xor.b32  	%r1239, %r1238, %r1235;
	xor.b32  	%r1970, %r1239, %r1936;
	add.s32 	%r1947, %r1935, 362437;
	add.s32 	%r1240, %r1970, %r1947;
	cvt.rn.f32.u32 	%f95, %r1240;
	fma.rn.f32 	%f96, %f95, 0f2F800000, 0f2F000000;
	mul.f32 	%f97, %f96, %f2;
	cvt.rzi.s32.f32 	%r1241, %f97;
	mul.wide.s32 	%rd65, %r1241, 4;
	add.s64 	%rd30, %rd4, %rd65;
	ld.local.f32 	%f56, [%rd30];
	add.f32 	%f98, %f56, %f56;
	mul.f32 	%f57, %f50, %f98;
	setp.lt.f32 	%p75, %f57, 0f00000000;
	mov.u32 	%r1948, %r1970;
	mov.u32 	%r1943, %r1936;
	mov.u32 	%r1944, %r1958;
	mov.u32 	%r1945, %r1504;
	@%p75 bra 	$L__BB0_173;
	shr.u32 	%r1242, %r1505, 2;
	xor.b32  	%r1243, %r1242, %r1505;
	shl.b32 	%r1244, %r1970, 4;
	shl.b32 	%r1245, %r1243, 1;
	xor.b32  	%r1246, %r1245, %r1244;
	xor.b32  	%r1247, %r1246, %r1243;
	xor.b32  	%r1948, %r1247, %r1970;
	add.s32 	%r1947, %r1935, 724874;
	add.s32 	%r1248, %r1948, %r1947;
	cvt.rn.f32.u32 	%f99, %r1248;
	fma.rn.f32 	%f100, %f99, 0f2F800000, 0f2F000000;
	mul.f32 	%f101, %f57, %f53;
	fma.rn.f32 	%f102, %f101, 0f3BBB989D, 0f3F000000;
	cvt.sat.f32.f32 	%f103, %f102;
	mov.f32 	%f104, 0f4B400001;
	mov.f32 	%f105, 0f437C0000;
	fma.rm.f32 	%f106, %f103, %f105, %f104;
	add.f32 	%f107, %f106, 0fCB40007F;
	neg.f32 	%f108, %f107;
	fma.rn.f32 	%f109, %f101, 0f3FB8AA3B, %f108;
	fma.rn.f32 	%f110, %f101, 0f32A57060, %f109;
	mov.b32 	%r1249, %f106;
	shl.b32 	%r1250, %r1249, 23;
	mov.b32 	%f111, %r1250;
	ex2.approx.ftz.f32 	%f112, %f110;
	mul.f32 	%f113, %f112, %f111;
	setp.geu.f32 	%p76, %f100, %f113;
	mov.u32 	%r1943, %r1970;
	mov.u32 	%r1944, %r1936;
	mov.u32 	%r1945, %r1958;
	mov.u32 	%r1505, %r1504;
	@%p76 bra 	$L__BB0_174;
$L__BB0_173:
	neg.f32 	%f114, %f56;
	st.local.f32 	[%rd30], %f114;
	mov.u32 	%r1970, %r1943;
	mov.u32 	%r1936, %r1944;
	mov.u32 	%r1958, %r1945;
	mov.u32 	%r1504, %r1505;
$L__BB0_174:
	shr.u32 	%r1251, %r1504, 2;
	xor.b32  	%r1252, %r1251, %r1504;
	shl.b32 	%r1253, %r1948, 4;
	shl.b32 	%r1254, %r1252, 1;
	xor.b32  	%r1255, %r1254, %r1253;
	xor.b32  	%r1256, %r1255, %r1252;
	xor.b32  	%r1982, %r1256, %r1948;
	add.s32 	%r1959, %r1947, 362437;
	add.s32 	%r1257, %r1982, %r1959;
	cvt.rn.f32.u32 	%f115, %r1257;
	fma.rn.f32 	%f116, %f115, 0f2F800000, 0f2F000000;
	mul.f32 	%f117, %f116, %f2;
	cvt.rzi.s32.f32 	%r1258, %f117;
	mul.wide.s32 	%rd66, %r1258, 4;
	add.s64 	%rd31, %rd4, %rd66;
	ld.local.f32 	%f58, [%rd31];
	add.f32 	%f118, %f58, %f58;
	mul.f32 	%f59, %f50, %f118;
	setp.lt.f32 	%p77, %f59, 0f00000000;
	mov.u32 	%r1508, %r1982;
	mov.u32 	%r1955, %r1948;
	mov.u32 	%r1956, %r1970;
	mov.u32 	%r1957, %r1936;
	@%p77 bra 	$L__BB0_176;
	shr.u32 	%r1259, %r1958, 2;
	xor.b32  	%r1260, %r1259, %r1958;
	shl.b32 	%r1261, %r1982, 4;
	shl.b32 	%r1262, %r1260, 1;
	xor.b32  	%r1263, %r1262, %r1261;
	xor.b32  	%r1264, %r1263, %r1260;
	xor.b32  	%r1508, %r1264, %r1982;
	add.s32 	%r1959, %r1947, 724874;
	add.s32 	%r1265, %r1508, %r1959;
	cvt.rn.f32.u32 	%f119, %r1265;
	fma.rn.f32 	%f120, %f119, 0f2F800000, 0f2F000000;
	mul.f32 	%f121, %f59, %f53;
	fma.rn.f32 	%f122, %f121, 0f3BBB989D, 0f3F000000;
	cvt.sat.f32.f32 	%f123, %f122;
	mov.f32 	%f124, 0f4B400001;
	mov.f32 	%f125, 0f437C0000;
	fma.rm.f32 	%f126, %f123, %f125, %f124;
	add.f32 	%f127, %f126, 0fCB40007F;
	neg.f32 	%f128, %f127;
	fma.rn.f32 	%f129, %f121, 0f3FB8AA3B, %f128;
	fma.rn.f32 	%f130, %f121, 0f32A57060, %f129;
	mov.b32 	%r1266, %f126;
	shl.b32 	%r1267, %r1266, 23;
	mov.b32 	%f131, %r1267;
	ex2.approx.ftz.f32 	%f132, %f130;
	mul.f32 	%f133, %f132, %f131;
	setp.geu.f32 	%p78, %f120, %f133;
	mov.u32 	%r1955, %r1982;
	mov.u32 	%r1956, %r1948;
	mov.u32 	%r1957, %r1970;
	mov.u32 	%r1958, %r1936;
	@%p78 bra 	$L__BB0_177;
$L__BB0_176:
	neg.f32 	%f134, %f58;
	st.local.f32 	[%rd31], %f134;
	mov.u32 	%r1982, %r1955;
	mov.u32 	%r1948, %r1956;
	mov.u32 	%r1970, %r1957;
	mov.u32 	%r1936, %r1958;
$L__BB0_177:
	shr.u32 	%r1268, %r1936, 2;
	xor.b32  	%r1269, %r1268, %r1936;
	shl.b32 	%r1270, %r1508, 4;
	shl.b32 	%r1271, %r1269, 1;
	xor.b32  	%r1272, %r1271, %r1270;
	xor.b32  	%r1273, %r1272, %r1269;
	xor.b32  	%r1507, %r1273, %r1508;
	add.s32 	%r1971, %r1959, 362437;
	add.s32 	%r1274, %r1507, %r1971;
	cvt.rn.f32.u32 	%f135, %r1274;
	fma.rn.f32 	%f136, %f135, 0f2F800000, 0f2F000000;
	mul.f32 	%f137, %f136, %f2;
	cvt.rzi.s32.f32 	%r1275, %f137;
	mul.wide.s32 	%rd67, %r1275, 4;
	add.s64 	%rd32, %rd4, %rd67;
	ld.local.f32 	%f60, [%rd32];
	add.f32 	%f138, %f60, %f60;
	mul.f32 	%f61, %f50, %f138;
	setp.lt.f32 	%p79, %f61, 0f00000000;
	mov.u32 	%r1506, %r1507;
	mov.u32 	%r1967, %r1508;
	mov.u32 	%r1968, %r1982;
	mov.u32 	%r1969, %r1948;
	@%p79 bra 	$L__BB0_179;
	shr.u32 	%r1276, %r1970, 2;
	xor.b32  	%r1277, %r1276, %r1970;
	shl.b32 	%r1278, %r1507, 4;
	shl.b32 	%r1279, %r1277, 1;
	xor.b32  	%r1280, %r1279, %r1278;
	xor.b32  	%r1281, %r1280, %r1277;
	xor.b32  	%r1506, %r1281, %r1507;
	add.s32 	%r1971, %r1959, 724874;
	add.s32 	%r1282, %r1506, %r1971;
	cvt.rn.f32.u32 	%f139, %r1282;
	fma.rn.f32 	%f140, %f139, 0f2F800000, 0f2F000000;
	mul.f32 	%f141, %f61, %f53;
	fma.rn.f32 	%f142, %f141, 0f3BBB989D, 0f3F000000;
	cvt.sat.f32.f32 	%f143, %f142;
	mov.f32 	%f144, 0f4B400001;
	mov.f32 	%f145, 0f437C0000;
	fma.rm.f32 	%f146, %f143, %f145, %f144;
	add.f32 	%f147, %f146, 0fCB40007F;
	neg.f32 	%f148, %f147;
	fma.rn.f32 	%f149, %f141, 0f3FB8AA3B, %f148;
	fma.rn.f32 	%f150, %f141, 0f32A57060, %f149;
	mov.b32 	%r1283, %f146;
	shl.b32 	%r1284, %r1283, 23;
	mov.b32 	%f151, %r1284;
	ex2.approx.ftz.f32 	%f152, %f150;
	mul.f32 	%f153, %f152, %f151;
	setp.geu.f32 	%p80, %f140, %f153;
	mov.u32 	%r1967, %r1507;
	mov.u32 	%r1968, %r1508;
	mov.u32 	%r1969, %r1982;
	mov.u32 	%r1970, %r1948;
	@%p80 bra 	$L__BB0_180;
$L__BB0_179:
	neg.f32 	%f154, %f60;
	st.local.f32 	[%rd32], %f154;
	mov.u32 	%r1507, %r1967;
	mov.u32 	%r1508, %r1968;
	mov.u32 	%r1982, %r1969;
	mov.u32 	%r1948, %r1970;
$L__BB0_180:
	shr.u32 	%r1285, %r1948, 2;
	xor.b32  	%r1286, %r1285, %r1948;
	shl.b32 	%r1287, %r1506, 4;
	shl.b32 	%r1288, %r1286, 1;
	xor.b32  	%r1289, %r1288, %r1287;
	xor.b32  	%r1290, %r1289, %r1286;
	xor.b32  	%r1505, %r1290, %r1506;
	add.s32 	%r1844, %r1971, 362437;
	add.s32 	%r1291, %r1505, %r1844;
	cvt.rn.f32.u32 	%f155, %r1291;
	fma.rn.f32 	%f156, %f155, 0f2F800000, 0f2F000000;
	mul.f32 	%f157, %f156, %f2;
	cvt.rzi.s32.f32 	%r1292, %f157;
	mul.wide.s32 	%rd68, %r1292, 4;
	add.s64 	%rd33, %rd4, %rd68;
	ld.local.f32 	%f62, [%rd33];
	add.f32 	%f158, %f62, %f62;
	mul.f32 	%f63, %f50, %f158;
	setp.lt.f32 	%p81, %f63, 0f00000000;
	mov.u32 	%r1504, %r1505;
	mov.u32 	%r1979, %r1506;
	mov.u32 	%r1980, %r1507;
	mov.u32 	%r1981, %r1508;
	@%p81 bra 	$L__BB0_182;
	shr.u32 	%r1293, %r1982, 2;
	xor.b32  	%r1294, %r1293, %r1982;
	shl.b32 	%r1295, %r1505, 4;
	shl.b32 	%r1296, %r1294, 1;
	xor.b32  	%r1297, %r1296, %r1295;
	xor.b32  	%r1298, %r1297, %r1294;
	xor.b32  	%r1504, %r1298, %r1505;
	add.s32 	%r1844, %r1971, 724874;
	add.s32 	%r1299, %r1504, %r1844;
	cvt.rn.f32.u32 	%f159, %r1299;
	fma.rn.f32 	%f160, %f159, 0f2F800000, 0f2F000000;
	mul.f32 	%f161, %f63, %f53;
	fma.rn.f32 	%f162, %f161, 0f3BBB989D, 0f3F000000;
	cvt.sat.f32.f32 	%f163, %f162;
	mov.f32 	%f164, 0f4B400001;
	mov.f32 	%f165, 0f437C0000;
	fma.rm.f32 	%f166, %f163, %f165, %f164;
	add.f32 	%f167, %f166, 0fCB40007F;
	neg.f32 	%f168, %f167;
	fma.rn.f32 	%f169, %f161, 0f3FB8AA3B, %f168;
	fma.rn.f32 	%f170, %f161, 0f32A57060, %f169;
	mov.b32 	%r1300, %f166;
	shl.b32 	%r1301, %r1300, 23;
	mov.b32 	%f171, %r1301;
	ex2.approx.ftz.f32 	%f172, %f170;
	mul.f32 	%f173, %f172, %f171;
	setp.geu.f32 	%p82, %f160, %f173;
	mov.u32 	%r1979, %r1505;
	mov.u32 	%r1980, %r1506;
	mov.u32 	%r1981, %r1507;
	mov.u32 	%r1982, %r1508;
	@%p82 bra 	$L__BB0_183;
$L__BB0_182:
	neg.f32 	%f174, %f62;
	st.local.f32 	[%rd33], %f174;
	mov.u32 	%r1505, %r1979;
	mov.u32 	%r1506, %r1980;
	mov.u32 	%r1507, %r1981;
	mov.u32 	%r1508, %r1982;
$L__BB0_183:
	add.s32 	%r1928, %r1928, 1;
	setp.ne.s32 	%p83, %r1928, %r845;
	@%p83 bra 	$L__BB0_167;
	bra.uni 	$L__BB0_202;
$L__BB0_184:
	neg.f32 	%f35, %f494;
	mov.f32 	%f495, 0f00000000;
	mov.b32 	%r1860, 0;
$L__BB0_185:
	mul.wide.u32 	%rd69, %r1860, 4;
	add.s64 	%rd70, %rd3, %rd69;
	ld.global.f32 	%f37, [%rd70];
	fma.rn.f32 	%f495, %f37, 0f00000000, %f495;
	mul.lo.s32 	%r1303, %r1860, -858993459;
	shf.l.wrap.b32 	%r1304, %r1303, %r1303, 31;
	setp.lt.u32 	%p84, %r1304, 429496730;
	@%p84 bra 	$L__BB0_186;
	bra.uni 	$L__BB0_201;
$L__BB0_186:
	shr.u32 	%r1305, %r1508, 2;
	xor.b32  	%r1306, %r1305, %r1508;
	shl.b32 	%r1307, %r1504, 4;
	shl.b32 	%r1308, %r1306, 1;
	xor.b32  	%r1309, %r1308, %r1307;
	xor.b32  	%r1310, %r1309, %r1306;
	xor.b32  	%r1890, %r1310, %r1504;
	add.s32 	%r1867, %r1844, 362437;
	add.s32 	%r1311, %r1890, %r1867;
	cvt.rn.f32.u32 	%f176, %r1311;
	fma.rn.f32 	%f177, %f176, 0f2F800000, 0f2F000000;
	mul.f32 	%f178, %f177, %f2;
	cvt.rzi.s32.f32 	%r1312, %f178;
	mul.wide.s32 	%rd71, %r1312, 4;
	add.s64 	%rd28, %rd4, %rd71;
	ld.local.f32 	%f47, [%rd28];
	add.f32 	%f179, %f47, %f47;
	mul.f32 	%f48, %f37, %f179;
	setp.lt.f32 	%p85, %f48, 0f00000000;
	mov.u32 	%r1868, %r1890;
	mov.u32 	%r1863, %r1504;
	mov.u32 	%r1864, %r1505;
	mov.u32 	%r1865, %r1506;
	@%p85 bra 	$L__BB0_188;
	shr.u32 	%r1313, %r1507, 2;
	xor.b32  	%r1314, %r1313, %r1507;
	shl.b32 	%r1315, %r1890, 4;
	shl.b32 	%r1316, %r1314, 1;
	xor.b32  	%r1317, %r1316, %r1315;
	xor.b32  	%r1318, %r1317, %r1314;
	xor.b32  	%r1868, %r1318, %r1890;
	add.s32 	%r1867, %r1844, 724874;
	add.s32 	%r1319, %r1868, %r1867;
	cvt.rn.f32.u32 	%f180, %r1319;
	fma.rn.f32 	%f181, %f180, 0f2F800000, 0f2F000000;
	mul.f32 	%f182, %f48, %f35;
	fma.rn.f32 	%f183, %f182, 0f3BBB989D, 0f3F000000;
	cvt.sat.f32.f32 	%f184, %f183;
	mov.f32 	%f185, 0f4B400001;
	mov.f32 	%f186, 0f437C0000;
	fma.rm.f32 	%f187, %f184, %f186, %f185;
	add.f32 	%f188, %f187, 0fCB40007F;
	neg.f32 	%f189, %f188;
	fma.rn.f32 	%f190, %f182, 0f3FB8AA3B, %f189;
	fma.rn.f32 	%f191, %f182, 0f32A57060, %f190;
	mov.b32 	%r1320, %f187;
	shl.b32 	%r1321, %r1320, 23;
	mov.b32 	%f192, %r1321;
	ex2.approx.ftz.f32 	%f193, %f191;
	mul.f32 	%f194, %f193, %f192;
	setp.geu.f32 	%p86, %f181, %f194;
	mov.u32 	%r1863, %r1890;
	mov.u32 	%r1864, %r1504;
	mov.u32 	%r1865, %r1505;
	mov.u32 	%r1507, %r1506;
	@%p86 bra 	$L__BB0_189;
$L__BB0_188:
	neg.f32 	%f195, %f47;
	st.local.f32 	[%rd28], %f195;
	mov.u32 	%r1890, %r1863;
	mov.u32 	%r1504, %r1864;
	mov.u32 	%r1505, %r1865;
	mov.u32 	%r1506, %r1507;
$L__BB0_189:
	shr.u32 	%r1322, %r1506, 2;
	xor.b32  	%r1323, %r1322, %r1506;
	shl.b32 	%r1324, %r1868, 4;
	shl.b32 	%r1325, %r1323, 1;
	xor.b32  	%r1326, %r1325, %r1324;
	xor.b32  	%r1327, %r1326, %r1323;
	xor.b32  	%r1902, %r1327, %r1868;
	add.s32 	%r1879, %r1867, 362437;
	add.s32 	%r1328, %r1902, %r1879;
	cvt.rn.f32.u32 	%f196, %r1328;
	fma.rn.f32 	%f197, %f196, 0f2F800000, 0f2F000000;
	mul.f32 	%f198, %f197, %f2;
	cvt.rzi.s32.f32 	%r1329, %f198;
	mul.wide.s32 	%rd72, %r1329, 4;
	add.s64 	%rd24, %rd4, %rd72;
	ld.local.f32 	%f39, [%rd24];
	add.f32 	%f199, %f39, %f39;
	mul.f32 	%f40, %f37, %f199;
	setp.lt.f32 	%p87, %f40, 0f00000000;
	mov.u32 	%r1880, %r1902;
	mov.u32 	%r1875, %r1868;
	mov.u32 	%r1876, %r1890;
	mov.u32 	%r1877, %r1504;
	@%p87 bra 	$L__BB0_191;
	shr.u32 	%r1330, %r1505, 2;
	xor.b32  	%r1331, %r1330, %r1505;
	shl.b32 	%r1332, %r1902, 4;
	shl.b32 	%r1333, %r1331, 1;
	xor.b32  	%r1334, %r1333, %r1332;
	xor.b32  	%r1335, %r1334, %r1331;
	xor.b32  	%r1880, %r1335, %r1902;
	add.s32 	%r1879, %r1867, 724874;
	add.s32 	%r1336, %r1880, %r1879;
	cvt.rn.f32.u32 	%f200, %r1336;
	fma.rn.f32 	%f201, %f200, 0f2F800000, 0f2F000000;
	mul.f32 	%f202, %f40, %f35;
	fma.rn.f32 	%f203, %f202, 0f3BBB989D, 0f3F000000;
	cvt.sat.f32.f32 	%f204, %f203;
	mov.f32 	%f205, 0f4B400001;
	mov.f32 	%f206, 0f437C0000;
	fma.rm.f32 	%f207, %f204, %f206, %f205;
	add.f32 	%f208, %f207, 0fCB40007F;
	neg.f32 	%f209, %f208;
	fma.rn.f32 	%f210, %f202, 0f3FB8AA3B, %f209;
	fma.rn.f32 	%f211, %f202, 0f32A57060, %f210;
	mov.b32 	%r1337, %f207;
	shl.b32 	%r1338, %r1337, 23;
	mov.b32 	%f212, %r1338;
	ex2.approx.ftz.f32 	%f213, %f211;
	mul.f32 	%f214, %f213, %f212;
	setp.geu.f32 	%p88, %f201, %f214;
	mov.u32 	%r1875, %r1902;
	mov.u32 	%r1876, %r1868;
	mov.u32 	%r1877, %r1890;
	mov.u32 	%r1505, %r1504;
	@%p88 bra 	$L__BB0_192;
$L__BB0_191:
	neg.f32 	%f215, %f39;
	st.local.f32 	[%rd24], %f215;
	mov.u32 	%r1902, %r1875;
	mov.u32 	%r1868, %r1876;
	mov.u32 	%r1890, %r1877;
	mov.u32 	%r1504, %r1505;
$L__BB0_192:
	shr.u32 	%r1339, %r1504, 2;
	xor.b32  	%r1340, %r1339, %r1504;
	shl.b32 	%r1341, %r1880, 4;
	shl.b32 	%r1342, %r1340, 1;
	xor.b32  	%r1343, %r1342, %r1341;
	xor.b32  	%r1344, %r1343, %r1340;
	xor.b32  	%r1914, %r1344, %r1880;
	add.s32 	%r1891, %r1879, 362437;
	add.s32 	%r1345, %r1914, %r1891;
	cvt.rn.f32.u32 	%f216, %r1345;
	fma.rn.f32 	%f217, %f216, 0f2F800000, 0f2F000000;
	mul.f32 	%f218, %f217, %f2;
	cvt.rzi.s32.f32 	%r1346, %f218;
	mul.wide.s32 	%rd73, %r1346, 4;
	add.s64 	%rd25, %rd4, %rd73;
	ld.local.f32 	%f41, [%rd25];
	add.f32 	%f219, %f41, %f41;
	mul.f32 	%f42, %f37, %f219;
	setp.lt.f32 	%p89, %f42, 0f00000000;
	mov.u32 	%r1508, %r1914;
	mov.u32 	%r1887, %r1880;
	mov.u32 	%r1888, %r1902;
	mov.u32 	%r1889, %r1868;
	@%p89 bra 	$L__BB0_194;
	shr.u32 	%r1347, %r1890, 2;
	xor.b32  	%r1348, %r1347, %r1890;
	shl.b32 	%r1349, %r1914, 4;
	shl.b32 	%r1350, %r1348, 1;
	xor.b32  	%r1351, %r1350, %r1349;
	xor.b32  	%r1352, %r1351, %r1348;
	xor.b32  	%r1508, %r1352, %r1914;
	add.s32 	%r1891, %r1879, 724874;
	add.s32 	%r1353, %r1508, %r1891;
	cvt.rn.f32.u32 	%f220, %r1353;
	fma.rn.f32 	%f221, %f220, 0f2F800000, 0f2F000000;
	mul.f32 	%f222, %f42, %f35;
	fma.rn.f32 	%f223, %f222, 0f3BBB989D, 0f3F000000;
	cvt.sat.f32.f32 	%f224, %f223;
	mov.f32 	%f225, 0f4B400001;
	mov.f32 	%f226, 0f437C0000;
	fma.rm.f32 	%f227, %f224, %f226, %f225;
	add.f32 	%f228, %f227, 0fCB40007F;
	neg.f32 	%f229, %f228;
	fma.rn.f32 	%f230, %f222, 0f3FB8AA3B, %f229;
	fma.rn.f32 	%f231, %f222, 0f32A57060, %f230;
	mov.b32 	%r1354, %f227;
	shl.b32 	%r1355, %r1354, 23;
	mov.b32 	%f232, %r1355;
	ex2.approx.ftz.f32 	%f233, %f231;
	mul.f32 	%f234, %f233, %f232;
	setp.geu.f32 	%p90, %f221, %f234;
	mov.u32 	%r1887, %r1914;
	mov.u32 	%r1888, %r1880;
	mov.u32 	%r1889, %r1902;
	mov.u32 	%r1890, %r1868;
	@%p90 bra 	$L__BB0_195;
$L__BB0_194:
	neg.f32 	%f235, %f41;
	st.local.f32 	[%rd25], %f235;
	mov.u32 	%r1914, %r1887;
	mov.u32 	%r1880, %r1888;
	mov.u32 	%r1902, %r1889;
	mov.u32 	%r1868, %r1890;
$L__BB0_195:
	shr.u32 	%r1356, %r1868, 2;
	xor.b32  	%r1357, %r1356, %r1868;
	shl.b32 	%r1358, %r1508, 4;
	shl.b32 	%r1359, %r1357, 1;
	xor.b32  	%r1360, %r1359, %r1358;
	xor.b32  	%r1361, %r1360, %r1357;
	xor.b32  	%r1507, %r1361, %r1508;
	add.s32 	%r1903, %r1891, 362437;
	add.s32 	%r1362, %r1507, %r1903;
	cvt.rn.f32.u32 	%f236, %r1362;
	fma.rn.f32 	%f237, %f236, 0f2F800000, 0f2F000000;
	mul.f32 	%f238, %f237, %f2;
	cvt.rzi.s32.f32 	%r1363, %f238;
	mul.wide.s32 	%rd74, %r1363, 4;
	add.s64 	%rd26, %rd4, %rd74;
	ld.local.f32 	%f43, [%rd26];
	add.f32 	%f239, %f43, %f43;
	mul.f32 	%f44, %f37, %f239;
	setp.lt.f32 	%p91, %f44, 0f00000000;
	mov.u32 	%r1506, %r1507;
	mov.u32 	%r1899, %r1508;
	mov.u32 	%r1900, %r1914;
	mov.u32 	%r1901, %r1880;
	@%p91 bra 	$L__BB0_197;
	shr.u32 	%r1364, %r1902, 2;
	xor.b32  	%r1365, %r1364, %r1902;
	shl.b32 	%r1366, %r1507, 4;
	shl.b32 	%r1367, %r1365, 1;
	xor.b32  	%r1368, %r1367, %r1366;
	xor.b32  	%r1369, %r1368, %r1365;
	xor.b32  	%r1506, %r1369, %r1507;
	add.s32 	%r1903, %r1891, 724874;
	add.s32 	%r1370, %r1506, %r1903;
	cvt.rn.f32.u32 	%f240, %r1370;
	fma.rn.f32 	%f241, %f240, 0f2F800000, 0f2F000000;
	mul.f32 	%f242, %f44, %f35;
	fma.rn.f32 	%f243, %f242, 0f3BBB989D, 0f3F000000;
	cvt.sat.f32.f32 	%f244, %f243;
	mov.f32 	%f245, 0f4B400001;
	mov.f32 	%f246, 0f437C0000;
	fma.rm.f32 	%f247, %f244, %f246, %f245;
	add.f32 	%f248, %f247, 0fCB40007F;
	neg.f32 	%f249, %f248;
	fma.rn.f32 	%f250, %f242, 0f3FB8AA3B, %f249;
	fma.rn.f32 	%f251, %f242, 0f32A57060, %f250;
	mov.b32 	%r1371, %f247;
	shl.b32 	%r1372, %r1371, 23;
	mov.b32 	%f252, %r1372;
	ex2.approx.ftz.f32 	%f253, %f251;
	mul.f32 	%f254, %f253, %f252;
	setp.geu.f32 	%p92, %f241, %f254;
	mov.u32 	%r1899, %r1507;
	mov.u32 	%r1900, %r1508;
	mov.u32 	%r1901, %r1914;
	mov.u32 	%r1902, %r1880;
	@%p92 bra 	$L__BB0_198;
$L__BB0_197:
	neg.f32 	%f255, %f43;
	st.local.f32 	[%rd26], %f255;
	mov.u32 	%r1507, %r1899;
	mov.u32 	%r1508, %r1900;
	mov.u32 	%r1914, %r1901;
	mov.u32 	%r1880, %r1902;
$L__BB0_198:
	shr.u32 	%r1373, %r1880, 2;
	xor.b32  	%r1374, %r1373, %r1880;
	shl.b32 	%r1375, %r1506, 4;
	shl.b32 	%r1376, %r1374, 1;
	xor.b32  	%r1377, %r1376, %r1375;
	xor.b32  	%r1378, %r1377, %r1374;
	xor.b32  	%r1505, %r1378, %r1506;
	add.s32 	%r1844, %r1903, 362437;
	add.s32 	%r1379, %r1505, %r1844;
	cvt.rn.f32.u32 	%f256, %r1379;
	fma.rn.f32 	%f257, %f256, 0f2F800000, 0f2F000000;
	mul.f32 	%f258, %f257, %f2;
	cvt.rzi.s32.f32 	%r1380, %f258;
	mul.wide.s32 	%rd75, %r1380, 4;
	add.s64 	%rd27, %rd4, %rd75;
	ld.local.f32 	%f45, [%rd27];
	add.f32 	%f259, %f45, %f45;
	mul.f32 	%f46, %f37, %f259;
	setp.lt.f32 	%p93, %f46, 0f00000000;
	mov.u32 	%r1504, %r1505;
	mov.u32 	%r1911, %r1506;
	mov.u32 	%r1912, %r1507;
	mov.u32 	%r1913, %r1508;
	@%p93 bra 	$L__BB0_200;
	shr.u32 	%r1381, %r1914, 2;
	xor.b32  	%r1382, %r1381, %r1914;
	shl.b32 	%r1383, %r1505, 4;
	shl.b32 	%r1384, %r1382, 1;
	xor.b32  	%r1385, %r1384, %r1383;
	xor.b32  	%r1386, %r1385, %r1382;
	xor.b32  	%r1504, %r1386, %r1505;
	add.s32 	%r1844, %r1903, 724874;
	add.s32 	%r1387, %r1504, %r1844;
	cvt.rn.f32.u32 	%f260, %r1387;
	fma.rn.f32 	%f261, %f260, 0f2F800000, 0f2F000000;
	mul.f32 	%f262, %f46, %f35;
	fma.rn.f32 	%f263, %f262, 0f3BBB989D, 0f3F000000;
	cvt.sat.f32.f32 	%f264, %f263;
	mov.f32 	%f265, 0f4B400001;
	mov.f32 	%f266, 0f437C0000;
	fma.rm.f32 	%f267, %f264, %f266, %f265;
	add.f32 	%f268, %f267, 0fCB40007F;
	neg.f32 	%f269, %f268;
	fma.rn.f32 	%f270, %f262, 0f3FB8AA3B, %f269;
	fma.rn.f32 	%f271, %f262, 0f32A57060, %f270;
	mov.b32 	%r1388, %f267;
	shl.b32 	%r1389, %r1388, 23;
	mov.b32 	%f272, %r1389;
	ex2.approx.ftz.f32 	%f273, %f271;
	mul.f32 	%f274, %f273, %f272;
	setp.geu.f32 	%p94, %f261, %f274;
	mov.u32 	%r1911, %r1505;
	mov.u32 	%r1912, %r1506;
	mov.u32 	%r1913, %r1507;
	mov.u32 	%r1914, %r1508;
	@%p94 bra 	$L__BB0_201;
$L__BB0_200:
	neg.f32 	%f275, %f45;
	st.local.f32 	[%rd27], %f275;
	mov.u32 	%r1505, %r1911;
	mov.u32 	%r1506, %r1912;
	mov.u32 	%r1507, %r1913;
	mov.u32 	%r1508, %r1914;
$L__BB0_201:
	add.s32 	%r1860, %r1860, 1;
	setp.eq.s32 	%p95, %r1860, %r845;
	@%p95 bra 	$L__BB0_202;
	bra.uni 	$L__BB0_185;
$L__BB0_202:
	ld.param.u64 	%rd99, [jarzynski_parallel_trajectories_kernel_param_4];
	ld.param.u64 	%rd98, [jarzynski_parallel_trajectories_kernel_param_3];
	cvta.to.global.u64 	%rd93, %rd98;
	shl.b64 	%rd94, %rd6, 2;
	add.s64 	%rd95, %rd93, %rd94;
	st.global.f32 	[%rd95], %f495;
	neg.f32 	%f467, %f494;
	mul.f32 	%f468, %f495, %f467;
	fma.rn.f32 	%f469, %f468, 0f3BBB989D, 0f3F000000;
	cvt.sat.f32.f32 	%f470, %f469;
	mov.f32 	%f471, 0f4B400001;
	mov.f32 	%f472, 0f437C0000;
	fma.rm.f32 	%f473, %f470, %f472, %f471;
	add.f32 	%f474, %f473, 0fCB40007F;
	neg.f32 	%f475, %f474;
	fma.rn.f32 	%f476, %f468, 0f3FB8AA3B, %f475;
	fma.rn.f32 	%f477, %f468, 0f32A57060, %f476;
	mov.b32 	%r1484, %f473;
	shl.b32 	%r1485, %r1484, 23;
	mov.b32 	%f478, %r1485;
	ex2.approx.ftz.f32 	%f479, %f477;
	mul.f32 	%f480, %f479, %f478;
	cvta.to.global.u64 	%rd96, %rd99;
	add.s64 	%rd97, %rd96, %rd94;
	st.global.f32 	[%rd97], %f480;
$L__BB0_203:
	ret;

}
	// .globl	autocorrelation_kernel
.visible .entry autocorrelation_kernel(
	.param .u64 .ptr .align 1 autocorrelation_kernel_param_0,
	.param .u64 .ptr .align 1 autocorrelation_kernel_param_1,
	.param .u32 autocorrelation_kernel_param_2,
	.param .u32 autocorrelation_kernel_param_3
)
{
	.reg .pred 	%p<11>;
	.reg .b32 	%r<39>;
	.reg .b32 	%f<114>;
	.reg .b64 	%rd<76>;

	ld.param.u64 	%rd3, [autocorrelation_kernel_param_0];
	ld.param.u64 	%rd2, [autocorrelation_kernel_param_1];
	ld.param.u32 	%r23, [autocorrelation_kernel_param_2];
	ld.param.u32 	%r24, [autocorrelation_kernel_param_3];
	cvta.to.global.u64 	%rd1, %rd3;
	mov.u32 	%r25, %ctaid.x;
	mov.u32 	%r26, %ntid.x;
	mov.u32 	%r27, %tid.x;
	mad.lo.s32 	%r1, %r25, %r26, %r27;
	setp.ge.s32 	%p1, %r1, %r24;
	@%p1 bra 	$L__BB1_15;
	setp.lt.s32 	%p2, %r23, 1;
	mov.f32 	%f113, 0f00000000;
	@%p2 bra 	$L__BB1_14;
	and.b32  	%r2, %r23, 15;
	setp.lt.u32 	%p3, %r23, 16;
	mov.f32 	%f113, 0f00000000;
	mov.b32 	%r35, 0;
	@%p3 bra 	$L__BB1_5;
	and.b32  	%r35, %r23, 2147483632;
	neg.s32 	%r33, %r35;
	shl.b32 	%r5, %r24, 4;
	mov.f32 	%f113, 0f00000000;
	mov.b32 	%r32, 0;
	mul.wide.s32 	%rd6, %r1, 4;
	mul.wide.s32 	%rd8, %r24, 4;
$L__BB1_4:
	.pragma "nounroll";
	mul.wide.s32 	%rd4, %r32, 4;
	add.s64 	%rd5, %rd1, %rd4;
	ld.global.f32 	%f18, [%rd5];
	add.s64 	%rd7, %rd5, %rd6;
	ld.global.f32 	%f19, [%rd7];
	fma.rn.f32 	%f20, %f18, %f19, %f113;
	add.s64 	%rd9, %rd5, %rd8;
	ld.global.f32 	%f21, [%rd9];
	add.s64 	%rd10, %rd9, %rd6;
	ld.global.f32 	%f22, [%rd10];
	fma.rn.f32 	%f23, %f21, %f22, %f20;
	add.s64 	%rd11, %rd9, %rd8;
	ld.global.f32 	%f24, [%rd11];
	add.s64 	%rd12, %rd11, %rd6;
	ld.global.f32 	%f25, [%rd12];
	fma.rn.f32 	%f26, %f24, %f25, %f23;
	add.s64 	%rd13, %rd11, %rd8;
	ld.global.f32 	%f27, [%rd13];
	add.s64 	%rd14, %rd13, %rd6;
	ld.global.f32 	%f28, [%rd14];
	fma.rn.f32 	%f29, %f27, %f28, %f26;
	add.s64 	%rd15, %rd13, %rd8;
	ld.global.f32 	%f30, [%rd15];
	add.s64 	%rd16, %rd15, %rd6;
	ld.global.f32 	%f31, [%rd16];
	fma.rn.f32 	%f32, %f30, %f31, %f29;
	add.s64 	%rd17, %rd15, %rd8;
	ld.global.f32 	%f33, [%rd17];
	add.s64 	%rd18, %rd17, %rd6;
	ld.global.f32 	%f34, [%rd18];
	fma.rn.f32 	%f35, %f33, %f34, %f32;
	add.s64 	%rd19, %rd17, %rd8;
	ld.global.f32 	%f36, [%rd19];
	add.s64 	%rd20, %rd19, %rd6;
	ld.global.f32 	%f37, [%rd20];
	fma.rn.f32 	%f38, %f36, %f37, %f35;
	add.s64 	%rd21, %rd19, %rd8;
	ld.global.f32 	%f39, [%rd21];
	add.s64 	%rd22, %rd21, %rd6;
	ld.global.f32 	%f40, [%rd22];
	fma.rn.f32 	%f41, %f39, %f40, %f38;
	add.s64 	%rd23, %rd21, %rd8;
	ld.global.f32 	%f42, [%rd23];
	add.s64 	%rd24, %rd23, %rd6;
	ld.global.f32 	%f43, [%rd24];
	fma.rn.f32 	%f44, %f42, %f43, %f41;
	add.s64 	%rd25, %rd23, %rd8;
	ld.global.f32 	%f45, [%rd25];
	add.s64 	%rd26, %rd25, %rd6;
	ld.global.f32 	%f46, [%rd26];
	fma.rn.f32 	%f47, %f45, %f46, %f44;
	add.s64 	%rd27, %rd25, %rd8;
	ld.global.f32 	%f48, [%rd27];
	add.s64 	%rd28, %rd27, %rd6;
	ld.global.f32 	%f49, [%rd28];
	fma.rn.f32 	%f50, %f48, %f49, %f47;
	add.s64 	%rd29, %rd27, %rd8;
	ld.global.f32 	%f51, [%rd29];
	add.s64 	%rd30, %rd29, %rd6;
	ld.global.f32 	%f52, [%rd30];
	fma.rn.f32 	%f53, %f51, %f52, %f50;
	add.s64 	%rd31, %rd29, %rd8;
	ld.global.f32 	%f54, [%rd31];
	add.s64 	%rd32, %rd31, %rd6;
	ld.global.f32 	%f55, [%rd32];
	fma.rn.f32 	%f56, %f54, %f55, %f53;
	add.s64 	%rd33, %rd31, %rd8;
	ld.global.f32 	%f57, [%rd33];
	add.s64 	%rd34, %rd33, %rd6;
	ld.global.f32 	%f58, [%rd34];
	fma.rn.f32 	%f59, %f57, %f58, %f56;
	add.s64 	%rd35, %rd33, %rd8;
	ld.global.f32 	%f60, [%rd35];
	add.s64 	%rd36, %rd35, %rd6;
	ld.global.f32 	%f61, [%rd36];
	fma.rn.f32 	%f62, %f60, %f61, %f59;
	add.s64 	%rd37, %rd35, %rd8;
	ld.global.f32 	%f63, [%rd37];
	add.s64 	%rd38, %rd37, %rd6;
	ld.global.f32 	%f64, [%rd38];
	fma.rn.f32 	%f113, %f63, %f64, %f62;
	add.s32 	%r33, %r33, 16;
	add.s32 	%r32, %r32, %r5;
	setp.ne.s32 	%p4, %r33, 0;
	@%p4 bra 	$L__BB1_4;
$L__BB1_5:
	setp.eq.s32 	%p5, %r2, 0;
	@%p5 bra 	$L__BB1_14;
	and.b32  	%r11, %r23, 7;
	setp.lt.u32 	%p6, %r2, 8;
	@%p6 bra 	$L__BB1_8;
	mul.lo.s32 	%r30, %r35, %r24;
	mul.wide.s32 	%rd39, %r30, 4;
	add.s64 	%rd40, %rd1, %rd39;
	ld.global.f32 	%f66, [%rd40];
	mul.wide.s32 	%rd41, %r1, 4;
	add.s64 	%rd42, %rd40, %rd41;
	ld.global.f32 	%f67, [%rd42];
	fma.rn.f32 	%f68, %f66, %f67, %f113;
	mul.wide.s32 	%rd43, %r24, 4;
	add.s64 	%rd44, %rd40, %rd43;
	ld.global.f32 	%f69, [%rd44];
	add.s64 	%rd45, %rd44, %rd41;
	ld.global.f32 	%f70, [%rd45];
	fma.rn.f32 	%f71, %f69, %f70, %f68;
	add.s64 	%rd46, %rd44, %rd43;
	ld.global.f32 	%f72, [%rd46];
	add.s64 	%rd47, %rd46, %rd41;
	ld.global.f32 	%f73, [%rd47];
	fma.rn.f32 	%f74, %f72, %f73, %f71;
	add.s64 	%rd48, %rd46, %rd43;
	ld.global.f32 	%f75, [%rd48];
	add.s64 	%rd49, %rd48, %rd41;
	ld.global.f32 	%f76, [%rd49];
	fma.rn.f32 	%f77, %f75, %f76, %f74;
	add.s64 	%rd50, %rd48, %rd43;
	ld.global.f32 	%f78, [%rd50];
	add.s64 	%rd51, %rd50, %rd41;
	ld.global.f32 	%f79, [%rd51];
	fma.rn.f32 	%f80, %f78, %f79, %f77;
	add.s64 	%rd52, %rd50, %rd43;
	ld.global.f32 	%f81, [%rd52];
	add.s64 	%rd53, %rd52, %rd41;
	ld.global.f32 	%f82, [%rd53];
	fma.rn.f32 	%f83, %f81, %f82, %f80;
	add.s64 	%rd54, %rd52, %rd43;
	ld.global.f32 	%f84, [%rd54];
	add.s64 	%rd55, %rd54, %rd41;
	ld.global.f32 	%f85, [%rd55];
	fma.rn.f32 	%f86, %f84, %f85, %f83;
	add.s64 	%rd56, %rd54, %rd43;
	ld.global.f32 	%f87, [%rd56];
	add.s64 	%rd57, %rd56, %rd41;
	ld.global.f32 	%f88, [%rd57];
	fma.rn.f32 	%f113, %f87, %f88, %f86;
	add.s32 	%r35, %r35, 8;
$L__BB1_8:
	setp.eq.s32 	%p7, %r11, 0;
	@%p7 bra 	$L__BB1_14;
	and.b32  	%r14, %r23, 3;
	setp.lt.u32 	%p8, %r11, 4;
	@%p8 bra 	$L__BB1_11;
	mul.lo.s32 	%r31, %r35, %r24;
	mul.wide.s32 	%rd58, %r31, 4;
	add.s64 	%rd59, %rd1, %rd58;
	ld.global.f32 	%f90, [%rd59];
	mul.wide.s32 	%rd60, %r1, 4;
	add.s64 	%rd61, %rd59, %rd60;
	ld.global.f32 	%f91, [%rd61];
	fma.rn.f32 	%f92, %f90, %f91, %f113;
	mul.wide.s32 	%rd62, %r24, 4;
	add.s64 	%rd63, %rd59, %rd62;
	ld.global.f32 	%f93, [%rd63];
	add.s64 	%rd64, %rd63, %rd60;
	ld.global.f32 	%f94, [%rd64];
	fma.rn.f32 	%f95, %f93, %f94, %f92;
	add.s64 	%rd65, %rd63, %rd62;
	ld.global.f32 	%f96, [%rd65];
	add.s64 	%rd66, %rd65, %rd60;
	ld.global.f32 	%f97, [%rd66];
	fma.rn.f32 	%f98, %f96, %f97, %f95;
	add.s64 	%rd67, %rd65, %rd62;
	ld.global.f32 	%f99, [%rd67];
	add.s64 	%rd68, %rd67, %rd60;
	ld.global.f32 	%f100, [%rd68];
	fma.rn.f32 	%f113, %f99, %f100, %f98;
	add.s32 	%r35, %r35, 4;
$L__BB1_11:
	setp.eq.s32 	%p9, %r14, 0;
	@%p9 bra 	$L__BB1_14;
	mul.lo.s32 	%r38, %r35, %r24;
	neg.s32 	%r37, %r14;
	mul.wide.s32 	%rd71, %r1, 4;
$L__BB1_13:
	.pragma "nounroll";
	mul.wide.s32 	%rd69, %r38, 4;
	add.s64 	%rd70, %rd1, %rd69;
	ld.global.f32 	%f101, [%rd70];
	add.s64 	%rd72, %rd70, %rd71;
	ld.global.f32 	%f102, [%rd72];
	fma.rn.f32 	%f113, %f101, %f102, %f113;
	add.s32 	%r38, %r38, %r24;
	add.s32 	%r37, %r37, 1;
	setp.ne.s32 	%p10, %r37, 0;
	@%p10 bra 	$L__BB1_13;
$L__BB1_14:
	cvt.rn.f32.s32 	%f103, %r23;
	div.rn.f32 	%f104, %f113, %f103;
	cvta.to.global.u64 	%rd73, %rd2;
	mul.wide.s32 	%rd74, %r1, 4;
	add.s64 	%rd75, %rd73, %rd74;
	st.global.f32 	[%rd75], %f104;
$L__BB1_15:
	ret;

}
	// .globl	work_histogram_kernel
.visible .entry work_histogram_kernel(
	.param .u64 .ptr .align 1 work_histogram_kernel_param_0,
	.param .u64 .ptr .align 1 work_histogram_kernel_param_1,
	.param .u32 work_histogram_kernel_param_2,
	.param .u32 work_histogram_kernel_param_3,
	.param .f32 work_histogram_kernel_param_4,
	.param .f32 work_histogram_kernel_param_5
)
{
	.reg .pred 	%p<3>;
	.reg .b32 	%r<11>;
	.reg .b32 	%f<10>;
	.reg .b64 	%rd<9>;

	ld.param.u64 	%rd2, [work_histogram_kernel_param_0];
	ld.param.u64 	%rd3, [work_histogram_kernel_param_1];
	ld.param.u32 	%r3, [work_histogram_kernel_param_2];
	ld.param.u32 	%r2, [work_histogram_kernel_param_3];
	ld.param.f32 	%f2, [work_histogram_kernel_param_4];
	ld.param.f32 	%f3, [work_histogram_kernel_param_5];
	mov.u32 	%r4, %ctaid.x;
	mov.u32 	%r5, %ntid.x;
	mov.u32 	%r6, %tid.x;
	mad.lo.s32 	%r1, %r4, %r5, %r6;
	setp.ge.s32 	%p1, %r1, %r3;
	@%p1 bra 	$L__BB2_3;
	cvta.to.global.u64 	%rd4, %rd2;
	mul.wide.s32 	%rd5, %r1, 4;
	add.s64 	%rd1, %rd4, %rd5;
	sub.f32 	%f4, %f3, %f2;
	cvt.rn.f32.s32 	%f5, %r2;
	div.rn.f32 	%f1, %f4, %f5;
	setp.leu.f32 	%p2, %f1, 0f00000000;
	@%p2 bra 	$L__BB2_3;
	ld.global.f32 	%f6, [%rd1];
	sub.f32 	%f7, %f6, %f2;
	div.rn.f32 	%f8, %f7, %f1;
	cvt.rzi.s32.f32 	%r7, %f8;
	add.s32 	%r8, %r2, -1;
	min.s32 	%r9, %r7, %r8;
	max.s32 	%r10, %r9, 0;
	cvta.to.global.u64 	%rd6, %rd3;
	mul.wide.u32 	%rd7, %r10, 4;
	add.s64 	%rd8, %rd6, %rd7;
	atom.global.add.f32 	%f9, [%rd8], 0f3F800000;
$L__BB2_3:
	ret;

}
	// .globl	bar_iteration_kernel
.visible .entry bar_iteration_kernel(
	.param .u64 .ptr .align 1 bar_iteration_kernel_param_0,
	.param .u64 .ptr .align 1 bar_iteration_kernel_param_1,
	.param .f32 bar_iteration_kernel_param_2,
	.param .f32 bar_iteration_kernel_param_3,
	.param .u32 bar_iteration_kernel_param_4,
	.param .u64 .ptr .align 1 bar_iteration_kernel_param_5,
	.param .u64 .ptr .align 1 bar_iteration_kernel_param_6
)
{
	.reg .pred 	%p<6>;
	.reg .b32 	%r<22>;
	.reg .b32 	%f<43>;
	.reg .b64 	%rd<12>;
	// demoted variable
	.shared .align 4 .b8 _ZZ20bar_iteration_kernelE10shared_fwd[1024];
	// demoted variable
	.shared .align 4 .b8 _ZZ20bar_iteration_kernelE10shared_rev[1024];
	ld.param.u64 	%rd1, [bar_iteration_kernel_param_0];
	ld.param.u64 	%rd2, [bar_iteration_kernel_param_1];
	ld.param.f32 	%f1, [bar_iteration_kernel_param_2];
	ld.param.f32 	%f2, [bar_iteration_kernel_param_3];
	ld.param.u32 	%r8, [bar_iteration_kernel_param_4];
	ld.param.u64 	%rd3, [bar_iteration_kernel_param_5];
	ld.param.u64 	%rd4, [bar_iteration_kernel_param_6];
	mov.u32 	%r1, %tid.x;
	mov.u32 	%r9, %ctaid.x;
	mov.u32 	%r21, %ntid.x;
	mad.lo.s32 	%r3, %r9, %r21, %r1;
	shl.b32 	%r10, %r1, 2;
	mov.u32 	%r11, _ZZ20bar_iteration_kernelE10shared_fwd;
	add.s32 	%r4, %r11, %r10;
	mov.b32 	%r12, 0;
	st.shared.u32 	[%r4], %r12;
	mov.u32 	%r13, _ZZ20bar_iteration_kernelE10shared_rev;
	add.s32 	%r5, %r13, %r10;
	st.shared.u32 	[%r5], %r12;
	setp.ge.s32 	%p1, %r3, %r8;
	@%p1 bra 	$L__BB3_2;
	cvta.to.global.u64 	%rd5, %rd1;
	cvta.to.global.u64 	%rd6, %rd2;
	mul.wide.s32 	%rd7, %r3, 4;
	add.s64 	%rd8, %rd5, %rd7;
	ld.global.f32 	%f3, [%rd8];
	sub.f32 	%f4, %f3, %f1;
	mul.f32 	%f5, %f2, %f4;
	fma.rn.f32 	%f6, %f5, 0f3BBB989D, 0f3F000000;
	cvt.sat.f32.f32 	%f7, %f6;
	mov.f32 	%f8, 0f4B400001;
	mov.f32 	%f9, 0f437C0000;
	fma.rm.f32 	%f10, %f7, %f9, %f8;
	add.f32 	%f11, %f10, 0fCB40007F;
	neg.f32 	%f12, %f11;
	fma.rn.f32 	%f13, %f5, 0f3FB8AA3B, %f12;
	fma.rn.f32 	%f14, %f5, 0f32A57060, %f13;
	mov.b32 	%r14, %f10;
	shl.b32 	%r15, %r14, 23;
	mov.b32 	%f15, %r15;
	ex2.approx.ftz.f32 	%f16, %f14;
	fma.rn.f32 	%f17, %f16, %f15, 0f3F800000;
	rcp.rn.f32 	%f18, %f17;
	st.shared.f32 	[%r4], %f18;
	add.s64 	%rd9, %rd6, %rd7;
	ld.global.f32 	%f19, [%rd9];
	sub.f32 	%f20, %f1, %f19;
	mul.f32 	%f21, %f2, %f20;
	fma.rn.f32 	%f22, %f21, 0f3BBB989D, 0f3F000000;
	cvt.sat.f32.f32 	%f23, %f22;
	fma.rm.f32 	%f24, %f23, %f9, %f8;
	add.f32 	%f25, %f24, 0fCB40007F;
	neg.f32 	%f26, %f25;
	fma.rn.f32 	%f27, %f21, 0f3FB8AA3B, %f26;
	fma.rn.f32 	%f28, %f21, 0f32A57060, %f27;
	mov.b32 	%r16, %f24;
	shl.b32 	%r17, %r16, 23;
	mov.b32 	%f29, %r17;
	ex2.approx.ftz.f32 	%f30, %f28;
	fma.rn.f32 	%f31, %f30, %f29, 0f3F800000;
	rcp.rn.f32 	%f32, %f31;
	st.shared.f32 	[%r5], %f32;
$L__BB3_2:
	bar.sync 	0;
	setp.lt.u32 	%p2, %r21, 2;
	@%p2 bra 	$L__BB3_6;
$L__BB3_3:
	shr.u32 	%r7, %r21, 1;
	setp.ge.u32 	%p3, %r1, %r7;
	@%p3 bra 	$L__BB3_5;
	shl.b32 	%r18, %r7, 2;
	add.s32 	%r19, %r4, %r18;
	ld.shared.f32 	%f33, [%r19];
	ld.shared.f32 	%f34, [%r4];
	add.f32 	%f35, %f33, %f34;
	st.shared.f32 	[%r4], %f35;
	add.s32 	%r20, %r5, %r18;
	ld.shared.f32 	%f36, [%r20];
	ld.shared.f32 	%f37, [%r5];
	add.f32 	%f38, %f36, %f37;
	st.shared.f32 	[%r5], %f38;
$L__BB3_5:
	bar.sync 	0;
	setp.gt.u32 	%p4, %r21, 3;
	mov.u32 	%r21, %r7;
	@%p4 bra 	$L__BB3_3;
$L__BB3_6:
	setp.ne.s32 	%p5, %r1, 0;
	@%p5 bra 	$L__BB3_8;
	ld.shared.f32 	%f39, [_ZZ20bar_iteration_kernelE10shared_fwd];
	cvta.to.global.u64 	%rd10, %rd3;
	atom.global.add.f32 	%f40, [%rd10], %f39;
	ld.shared.f32 	%f41, [_ZZ20bar_iteration_kernelE10shared_rev];
	cvta.to.global.u64 	%rd11, %rd4;
	atom.global.add.f32 	%f42, [%rd11], %f41;
$L__BB3_8:
	ret;

}
	// .globl	entropy_production_kernel
.visible .entry entropy_production_kernel(
	.param .u64 .ptr .align 1 entropy_production_kernel_param_0,
	.param .u64 .ptr .align 1 entropy_production_kernel_param_1,
	.param .f32 entropy_production_kernel_param_2,
	.param .f32 entropy_production_kernel_param_3,
	.param .u64 .ptr .align 1 entropy_production_kernel_param_4,
	.param .u32 entropy_production_kernel_param_5
)
{
	.reg .pred 	%p<2>;
	.reg .b32 	%r<6>;
	.reg .b32 	%f<10>;
	.reg .b64 	%rd<8>;

	ld.param.u64 	%rd1, [entropy_production_kernel_param_1];
	ld.param.f32 	%f1, [entropy_production_kernel_param_2];
	ld.param.f32 	%f2, [entropy_production_kernel_param_3];
	ld.param.u64 	%rd2, [entropy_production_kernel_param_4];
	ld.param.u32 	%r2, [entropy_production_kernel_param_5];
	mov.u32 	%r3, %ctaid.x;
	mov.u32 	%r4, %ntid.x;
	mov.u32 	%r5, %tid.x;
	mad.lo.s32 	%r1, %r3, %r4, %r5;
	setp.ge.s32 	%p1, %r1, %r2;
	@%p1 bra 	$L__BB4_2;
	cvta.to.global.u64 	%rd3, %rd1;
	cvta.to.global.u64 	%rd4, %rd2;
	mul.wide.s32 	%rd5, %r1, 4;
	add.s64 	%rd6, %rd3, %rd5;
	ld.global.f32 	%f3, [%rd6];
	rcp.rn.f32 	%f4, %f2;
	rcp.rn.f32 	%f5, %f1;
	sub.f32 	%f6, %f4, %f5;
	abs.f32 	%f7, %f6;
	mul.f32 	%f8, %f7, %f3;
	max.f32 	%f9, %f8, 0f00000000;
	add.s64 	%rd7, %rd4, %rd5;
	st.global.f32 	[%rd7], %f9;
$L__BB4_2:
	ret;

}
	// .globl	vacf_kernel
.visible .entry vacf_kernel(
	.param .u64 .ptr .align 1 vacf_kernel_param_0,
	.param .u64 .ptr .align 1 vacf_kernel_param_1,
	.param .u32 vacf_kernel_param_2,
	.param .u32 vacf_kernel_param_3,
	.param .u32 vacf_kernel_param_4
)
{
	.reg .pred 	%p<11>;
	.reg .b32 	%r<45>;
	.reg .b32 	%f<73>;
	.reg .b64 	%rd<48>;

	ld.param.u64 	%rd3, [vacf_kernel_param_0];
	ld.param.u64 	%rd2, [vacf_kernel_param_1];
	ld.param.u32 	%r23, [vacf_kernel_param_2];
	ld.param.u32 	%r24, [vacf_kernel_param_3];
	ld.param.u32 	%r25, [vacf_kernel_param_4];
	cvta.to.global.u64 	%rd1, %rd3;
	mov.u32 	%r26, %ctaid.x;
	mov.u32 	%r27, %ntid.x;
	mov.u32 	%r28, %tid.x;
	mad.lo.s32 	%r1, %r26, %r27, %r28;
	setp.ge.s32 	%p1, %r1, %r24;
	@%p1 bra 	$L__BB5_16;
	mov.f32 	%f71, 0f00000000;
	min.s32 	%r29, %r23, %r25;
	setp.lt.s32 	%p2, %r29, 1;
	@%p2 bra 	$L__BB5_15;
	and.b32  	%r2, %r25, 7;
	add.s32 	%r3, %r2, -1;
	and.b32  	%r4, %r25, 3;
	and.b32  	%r5, %r25, 2147483640;
	and.b32  	%r6, %r25, 1;
	neg.s32 	%r7, %r5;
	mul.lo.s32 	%r8, %r25, %r24;
	shl.b32 	%r9, %r24, 3;
	mov.f32 	%f71, 0f00000000;
	mov.b32 	%r39, 0;
	mul.wide.s32 	%rd43, %r1, 4;
	mul.wide.s32 	%rd38, %r24, 4;
$L__BB5_3:
	setp.lt.u32 	%p3, %r25, 8;
	mul.lo.s32 	%r11, %r39, %r25;
	mov.b32 	%r43, 0;
	@%p3 bra 	$L__BB5_6;
	mul.lo.s32 	%r40, %r8, %r39;
	mov.u32 	%r41, %r7;
$L__BB5_5:
	.pragma "nounroll";
	mul.wide.s32 	%rd4, %r40, 4;
	add.s64 	%rd5, %rd1, %rd4;
	ld.global.f32 	%f18, [%rd5];
	mul.wide.s32 	%rd6, %r1, 4;
	add.s64 	%rd7, %rd5, %rd6;
	ld.global.f32 	%f19, [%rd7];
	fma.rn.f32 	%f20, %f18, %f19, %f71;
	mul.wide.s32 	%rd8, %r24, 4;
	add.s64 	%rd9, %rd5, %rd8;
	ld.global.f32 	%f21, [%rd9];
	add.s64 	%rd10, %rd9, %rd6;
	ld.global.f32 	%f22, [%rd10];
	fma.rn.f32 	%f23, %f21, %f22, %f20;
	add.s64 	%rd11, %rd9, %rd8;
	ld.global.f32 	%f24, [%rd11];
	add.s64 	%rd12, %rd11, %rd6;
	ld.global.f32 	%f25, [%rd12];
	fma.rn.f32 	%f26, %f24, %f25, %f23;
	add.s64 	%rd13, %rd11, %rd8;
	ld.global.f32 	%f27, [%rd13];
	add.s64 	%rd14, %rd13, %rd6;
	ld.global.f32 	%f28, [%rd14];
	fma.rn.f32 	%f29, %f27, %f28, %f26;
	add.s64 	%rd15, %rd13, %rd8;
	ld.global.f32 	%f30, [%rd15];
	add.s64 	%rd16, %rd15, %rd6;
	ld.global.f32 	%f31, [%rd16];
	fma.rn.f32 	%f32, %f30, %f31, %f29;
	add.s64 	%rd17, %rd15, %rd8;
	ld.global.f32 	%f33, [%rd17];
	add.s64 	%rd18, %rd17, %rd6;
	ld.global.f32 	%f34, [%rd18];
	fma.rn.f32 	%f35, %f33, %f34, %f32;
	add.s64 	%rd19, %rd17, %rd8;
	ld.global.f32 	%f36, [%rd19];
	add.s64 	%rd20, %rd19, %rd6;
	ld.global.f32 	%f37, [%rd20];
	fma.rn.f32 	%f38, %f36, %f37, %f35;
	add.s64 	%rd21, %rd19, %rd8;
	ld.global.f32 	%f39, [%rd21];
	add.s64 	%rd22, %rd21, %rd6;
	ld.global.f32 	%f40, [%rd22];
	fma.rn.f32 	%f71, %f39, %f40, %f38;
	add.s32 	%r41, %r41, 8;
	add.s32 	%r40, %r40, %r9;
	setp.eq.s32 	%p4, %r41, 0;
	mov.u32 	%r43, %r5;
	@%p4 bra 	$L__BB5_6;
	bra.uni 	$L__BB5_5;
$L__BB5_6:
	setp.eq.s32 	%p5, %r2, 0;
	@%p5 bra 	$L__BB5_14;
	setp.lt.u32 	%p6, %r3, 3;
	@%p6 bra 	$L__BB5_9;
	add.s32 	%r32, %r43, %r11;
	mul.lo.s32 	%r33, %r32, %r24;
	mul.wide.s32 	%rd23, %r33, 4;
	add.s64 	%rd24, %rd1, %rd23;
	ld.global.f32 	%f42, [%rd24];
	add.s64 	%rd26, %rd24, %rd43;
	ld.global.f32 	%f43, [%rd26];
	fma.rn.f32 	%f44, %f42, %f43, %f71;
	add.s64 	%rd28, %rd24, %rd38;
	ld.global.f32 	%f45, [%rd28];
	add.s64 	%rd29, %rd28, %rd43;
	ld.global.f32 	%f46, [%rd29];
	fma.rn.f32 	%f47, %f45, %f46, %f44;
	add.s64 	%rd30, %rd28, %rd38;
	ld.global.f32 	%f48, [%rd30];
	add.s64 	%rd31, %rd30, %rd43;
	ld.global.f32 	%f49, [%rd31];
	fma.rn.f32 	%f50, %f48, %f49, %f47;
	add.s64 	%rd32, %rd30, %rd38;
	ld.global.f32 	%f51, [%rd32];
	add.s64 	%rd33, %rd32, %rd43;
	ld.global.f32 	%f52, [%rd33];
	fma.rn.f32 	%f71, %f51, %f52, %f50;
	add.s32 	%r43, %r43, 4;
$L__BB5_9:
	setp.eq.s32 	%p7, %r4, 0;
	@%p7 bra 	$L__BB5_14;
	setp.eq.s32 	%p8, %r4, 1;
	@%p8 bra 	$L__BB5_12;
	add.s32 	%r34, %r43, %r11;
	mul.lo.s32 	%r35, %r34, %r24;
	mul.wide.s32 	%rd34, %r35, 4;
	add.s64 	%rd35, %rd1, %rd34;
	ld.global.f32 	%f54, [%rd35];
	add.s64 	%rd37, %rd35, %rd43;
	ld.global.f32 	%f55, [%rd37];
	fma.rn.f32 	%f56, %f54, %f55, %f71;
	add.s64 	%rd39, %rd35, %rd38;
	ld.global.f32 	%f57, [%rd39];
	add.s64 	%rd40, %rd39, %rd43;
	ld.global.f32 	%f58, [%rd40];
	fma.rn.f32 	%f71, %f57, %f58, %f56;
	add.s32 	%r43, %r43, 2;
$L__BB5_12:
	setp.eq.s32 	%p9, %r6, 0;
	@%p9 bra 	$L__BB5_14;
	add.s32 	%r36, %r43, %r11;
	mul.lo.s32 	%r37, %r36, %r24;
	mul.wide.s32 	%rd41, %r37, 4;
	add.s64 	%rd42, %rd1, %rd41;
	ld.global.f32 	%f59, [%rd42];
	add.s64 	%rd44, %rd42, %rd43;
	ld.global.f32 	%f60, [%rd44];
	fma.rn.f32 	%f71, %f59, %f60, %f71;
$L__BB5_14:
	add.s32 	%r39, %r39, 1;
	setp.ne.s32 	%p10, %r39, %r23;
	@%p10 bra 	$L__BB5_3;
$L__BB5_15:
	mul.lo.s32 	%r38, %r25, %r23;
	cvt.rn.f32.s32 	%f61, %r38;
	div.rn.f32 	%f62, %f71, %f61;
	cvta.to.global.u64 	%rd45, %rd2;
	mul.wide.s32 	%rd46, %r1, 4;
	add.s64 	%rd47, %rd45, %rd46;
	st.global.f32 	[%rd47], %f62;
$L__BB5_16:
	ret;

}
	// .globl	current_correlation_kernel
.visible .entry current_correlation_kernel(
	.param .u64 .ptr .align 1 current_correlation_kernel_param_0,
	.param .u64 .ptr .align 1 current_correlation_kernel_param_1,
	.param .u32 current_correlation_kernel_param_2,
	.param .u32 current_correlation_kernel_param_3
)
{
	.reg .pred 	%p<11>;
	.reg .b32 	%r<39>;
	.reg .b32 	%f<114>;
	.reg .b64 	%rd<76>;

	ld.param.u64 	%rd3, [current_correlation_kernel_param_0];
	ld.param.u64 	%rd2, [current_correlation_kernel_param_1];
	ld.param.u32 	%r23, [current_correlation_kernel_param_2];
	ld.param.u32 	%r24, [current_correlation_kernel_param_3];
	cvta.to.global.u64 	%rd1, %rd3;
	mov.u32 	%r25, %ctaid.x;
	mov.u32 	%r26, %ntid.x;
	mov.u32 	%r27, %tid.x;
	mad.lo.s32 	%r1, %r25, %r26, %r27;
	setp.ge.s32 	%p1, %r1, %r24;
	@%p1 bra 	$L__BB6_15;
	setp.lt.s32 	%p2, %r23, 1;
	mov.f32 	%f113, 0f00000000;
	@%p2 bra 	$L__BB6_14;
	and.b32  	%r2, %r23, 15;
	setp.lt.u32 	%p3, %r23, 16;
	mov.f32 	%f113, 0f00000000;
	mov.b32 	%r35, 0;
	@%p3 bra 	$L__BB6_5;
	and.b32  	%r35, %r23, 2147483632;
	neg.s32 	%r33, %r35;
	shl.b32 	%r5, %r24, 4;
	mov.f32 	%f113, 0f00000000;
	mov.b32 	%r32, 0;
	mul.wide.s32 	%rd6, %r1, 4;
	mul.wide.s32 	%rd8, %r24, 4;
$L__BB6_4:
	.pragma "nounroll";
	mul.wide.s32 	%rd4, %r32, 4;
	add.s64 	%rd5, %rd1, %rd4;
	ld.global.f32 	%f18, [%rd5];
	add.s64 	%rd7, %rd5, %rd6;
	ld.global.f32 	%f19, [%rd7];
	fma.rn.f32 	%f20, %f18, %f19, %f113;
	add.s64 	%rd9, %rd5, %rd8;
	ld.global.f32 	%f21, [%rd9];
	add.s64 	%rd10, %rd9, %rd6;
	ld.global.f32 	%f22, [%rd10];
	fma.rn.f32 	%f23, %f21, %f22, %f20;
	add.s64 	%rd11, %rd9, %rd8;
	ld.global.f32 	%f24, [%rd11];
	add.s64 	%rd12, %rd11, %rd6;
	ld.global.f32 	%f25, [%rd12];
	fma.rn.f32 	%f26, %f24, %f25, %f23;
	add.s64 	%rd13, %rd11, %rd8;
	ld.global.f32 	%f27, [%rd13];
	add.s64 	%rd14, %rd13, %rd6;
	ld.global.f32 	%f28, [%rd14];
	fma.rn.f32 	%f29, %f27, %f28, %f26;
	add.s64 	%rd15, %rd13, %rd8;
	ld.global.f32 	%f30, [%rd15];
	add.s64 	%rd16, %rd15, %rd6;
	ld.global.f32 	%f31, [%rd16];
	fma.rn.f32 	%f32, %f30, %f31, %f29;
	add.s64 	%rd17, %rd15, %rd8;
	ld.global.f32 	%f33, [%rd17];
	add.s64 	%rd18, %rd17, %rd6;
	ld.global.f32 	%f34, [%rd18];
	fma.rn.f32 	%f35, %f33, %f34, %f32;
	add.s64 	%rd19, %rd17, %rd8;
	ld.global.f32 	%f36, [%rd19];
	add.s64 	%rd20, %rd19, %rd6;
	ld.global.f32 	%f37, [%rd20];
	fma.rn.f32 	%f38, %f36, %f37, %f35;
	add.s64 	%rd21, %rd19, %rd8;
	ld.global.f32 	%f39, [%rd21];
	add.s64 	%rd22, %rd21, %rd6;
	ld.global.f32 	%f40, [%rd22];
	fma.rn.f32 	%f41, %f39, %f40, %f38;
	add.s64 	%rd23, %rd21, %rd8;
	ld.global.f32 	%f42, [%rd23];
	add.s64 	%rd24, %rd23, %rd6;
	ld.global.f32 	%f43, [%rd24];
	fma.rn.f32 	%f44, %f42, %f43, %f41;
	add.s64 	%rd25, %rd23, %rd8;
	ld.global.f32 	%f45, [%rd25];
	add.s64 	%rd26, %rd25, %rd6;
	ld.global.f32 	%f46, [%rd26];
	fma.rn.f32 	%f47, %f45, %f46, %f44;
	add.s64 	%rd27, %rd25, %rd8;
	ld.global.f32 	%f48, [%rd27];
	add.s64 	%rd28, %rd27, %rd6;
	ld.global.f32 	%f49, [%rd28];
	fma.rn.f32 	%f50, %f48, %f49, %f47;
	add.s64 	%rd29, %rd27, %rd8;
	ld.global.f32 	%f51, [%rd29];
	add.s64 	%rd30, %rd29, %rd6;
	ld.global.f32 	%f52, [%rd30];
	fma.rn.f32 	%f53, %f51, %f52, %f50;
	add.s64 	%rd31, %rd29, %rd8;
	ld.global.f32 	%f54, [%rd31];
	add.s64 	%rd32, %rd31, %rd6;
	ld.global.f32 	%f55, [%rd32];
	fma.rn.f32 	%f56, %f54, %f55, %f53;
	add.s64 	%rd33, %rd31, %rd8;
	ld.global.f32 	%f57, [%rd33];
	add.s64 	%rd34, %rd33, %rd6;
	ld.global.f32 	%f58, [%rd34];
	fma.rn.f32 	%f59, %f57, %f58, %f56;
	add.s64 	%rd35, %rd33, %rd8;
	ld.global.f32 	%f60, [%rd35];
	add.s64 	%rd36, %rd35, %rd6;
	ld.global.f32 	%f61, [%rd36];
	fma.rn.f32 	%f62, %f60, %f61, %f59;
	add.s64 	%rd37, %rd35, %rd8;
	ld.global.f32 	%f63, [%rd37];
	add.s64 	%rd38, %rd37, %rd6;
	ld.global.f32 	%f64, [%rd38];
	fma.rn.f32 	%f113, %f63, %f64, %f62;
	add.s32 	%r33, %r33, 16;
	add.s32 	%r32, %r32, %r5;
	setp.ne.s32 	%p4, %r33, 0;
	@%p4 bra 	$L__BB6_4;
$L__BB6_5:
	setp.eq.s32 	%p5, %r2, 0;
	@%p5 bra 	$L__BB6_14;
	and.b32  	%r11, %r23, 7;
	setp.lt.u32 	%p6, %r2, 8;
	@%p6 bra 	$L__BB6_8;
	mul.lo.s32 	%r30, %r35, %r24;
	mul.wide.s32 	%rd39, %r30, 4;
	add.s64 	%rd40, %rd1, %rd39;
	ld.global.f32 	%f66, [%rd40];
	mul.wide.s32 	%rd41, %r1, 4;
	add.s64 	%rd42, %rd40, %rd41;
	ld.global.f32 	%f67, [%rd42];
	fma.rn.f32 	%f68, %f66, %f67, %f113;
	mul.wide.s32 	%rd43, %r24, 4;
	add.s64 	%rd44, %rd40, %rd43;
	ld.global.f32 	%f69, [%rd44];
	add.s64 	%rd45, %rd44, %rd41;
	ld.global.f32 	%f70, [%rd45];
	fma.rn.f32 	%f71, %f69, %f70, %f68;
	add.s64 	%rd46, %rd44, %rd43;
	ld.global.f32 	%f72, [%rd46];
	add.s64 	%rd47, %rd46, %rd41;
	ld.global.f32 	%f73, [%rd47];
	fma.rn.f32 	%f74, %f72, %f73, %f71;
	add.s64 	%rd48, %rd46, %rd43;
	ld.global.f32 	%f75, [%rd48];
	add.s64 	%rd49, %rd48, %rd41;
	ld.global.f32 	%f76, [%rd49];
	fma.rn.f32 	%f77, %f75, %f76, %f74;
	add.s64 	%rd50, %rd48, %rd43;
	ld.global.f32 	%f78, [%rd50];
	add.s64 	%rd51, %rd50, %rd41;
	ld.global.f32 	%f79, [%rd51];
	fma.rn.f32 	%f80, %f78, %f79, %f77;
	add.s64 	%rd52, %rd50, %rd43;
	ld.global.f32 	%f81, [%rd52];
	add.s64 	%rd53, %rd52, %rd41;
	ld.global.f32 	%f82, [%rd53];
	fma.rn.f32 	%f83, %f81, %f82, %f80;
	add.s64 	%rd54, %rd52, %rd43;
	ld.global.f32 	%f84, [%rd54];
	add.s64 	%rd55, %rd54, %rd41;
	ld.global.f32 	%f85, [%rd55];
	fma.rn.f32 	%f86, %f84, %f85, %f83;
	add.s64 	%rd56, %rd54, %rd43;
	ld.global.f32 	%f87, [%rd56];
	add.s64 	%rd57, %rd56, %rd41;
	ld.global.f32 	%f88, [%rd57];
	fma.rn.f32 	%f113, %f87, %f88, %f86;
	add.s32 	%r35, %r35, 8;
$L__BB6_8:
	setp.eq.s32 	%p7, %r11, 0;
	@%p7 bra 	$L__BB6_14;
	and.b32  	%r14, %r23, 3;
	setp.lt.u32 	%p8, %r11, 4;
	@%p8 bra 	$L__BB6_11;
	mul.lo.s32 	%r31, %r35, %r24;
	mul.wide.s32 	%rd58, %r31, 4;
	add.s64 	%rd59, %rd1, %rd58;
	ld.global.f32 	%f90, [%rd59];
	mul.wide.s32 	%rd60, %r1, 4;
	add.s64 	%rd61, %rd59, %rd60;
	ld.global.f32 	%f91, [%rd61];
	fma.rn.f32 	%f92, %f90, %f91, %f113;
	mul.wide.s32 	%rd62, %r24, 4;
	add.s64 	%rd63, %rd59, %rd62;
	ld.global.f32 	%f93, [%rd63];
	add.s64 	%rd64, %rd63, %rd60;
	ld.global.f32 	%f94, [%rd64];
	fma.rn.f32 	%f95, %f93, %f94, %f92;
	add.s64 	%rd65, %rd63, %rd62;
	ld.global.f32 	%f96, [%rd65];
	add.s64 	%rd66, %rd65, %rd60;
	ld.global.f32 	%f97, [%rd66];
	fma.rn.f32 	%f98, %f96, %f97, %f95;
	add.s64 	%rd67, %rd65, %rd62;
	ld.global.f32 	%f99, [%rd67];
	add.s64 	%rd68, %rd67, %rd60;
	ld.global.f32 	%f100, [%rd68];
	fma.rn.f32 	%f113, %f99, %f100, %f98;
	add.s32 	%r35, %r35, 4;
$L__BB6_11:
	setp.eq.s32 	%p9, %r14, 0;
	@%p9 bra 	$L__BB6_14;
	mul.lo.s32 	%r38, %r35, %r24;
	neg.s32 	%r37, %r14;
	mul.wide.s32 	%rd71, %r1, 4;
$L__BB6_13:
	.pragma "nounroll";
	mul.wide.s32 	%rd69, %r38, 4;
	add.s64 	%rd70, %rd1, %rd69;
	ld.global.f32 	%f101, [%rd70];
	add.s64 	%rd72, %rd70, %rd71;
	ld.global.f32 	%f102, [%rd72];
	fma.rn.f32 	%f113, %f101, %f102, %f113;
	add.s32 	%r38, %r38, %r24;
	add.s32 	%r37, %r37, 1;
	setp.ne.s32 	%p10, %r37, 0;
	@%p10 bra 	$L__BB6_13;
$L__BB6_14:
	cvt.rn.f32.s32 	%f103, %r23;
	div.rn.f32 	%f104, %f113, %f103;
	cvta.to.global.u64 	%rd73, %rd2;
	mul.wide.s32 	%rd74, %r1, 4;
	add.s64 	%rd75, %rd73, %rd74;
	st.global.f32 	[%rd75], %f104;
$L__BB6_15:
	ret;

}
	// .globl	trapezoidal_integration_kernel
.visible .entry trapezoidal_integration_kernel(
	.param .u64 .ptr .align 1 trapezoidal_integration_kernel_param_0,
	.param .f32 trapezoidal_integration_kernel_param_1,
	.param .u64 .ptr .align 1 trapezoidal_integration_kernel_param_2,
	.param .u32 trapezoidal_integration_kernel_param_3
)
{
	.reg .pred 	%p<6>;
	.reg .b32 	%r<16>;
	.reg .b32 	%f<12>;
	.reg .b64 	%rd<7>;
	// demoted variable
	.shared .align 4 .b8 _ZZ30trapezoidal_integration_kernelE10shared_sum[1024];
	ld.param.u64 	%rd1, [trapezoidal_integration_kernel_param_0];
	ld.param.f32 	%f1, [trapezoidal_integration_kernel_param_1];
	ld.param.u64 	%rd2, [trapezoidal_integration_kernel_param_2];
	ld.param.u32 	%r7, [trapezoidal_integration_kernel_param_3];
	mov.u32 	%r1, %tid.x;
	mov.u32 	%r8, %ctaid.x;
	mov.u32 	%r15, %ntid.x;
	mad.lo.s32 	%r3, %r8, %r15, %r1;
	shl.b32 	%r9, %r1, 2;
	mov.u32 	%r10, _ZZ30trapezoidal_integration_kernelE10shared_sum;
	add.s32 	%r4, %r10, %r9;
	mov.b32 	%r11, 0;
	st.shared.u32 	[%r4], %r11;
	add.s32 	%r12, %r7, -1;
	setp.ge.s32 	%p1, %r3, %r12;
	@%p1 bra 	$L__BB7_2;
	cvta.to.global.u64 	%rd3, %rd1;
	mul.wide.s32 	%rd4, %r3, 4;
	add.s64 	%rd5, %rd3, %rd4;
	ld.global.f32 	%f2, [%rd5];
	ld.global.f32 	%f3, [%rd5+4];
	add.f32 	%f4, %f2, %f3;
	mul.f32 	%f5, %f4, 0f3F000000;
	mul.f32 	%f6, %f1, %f5;
	st.shared.f32 	[%r4], %f6;
$L__BB7_2:
	bar.sync 	0;
	setp.lt.u32 	%p2, %r15, 2;
	@%p2 bra 	$L__BB7_6;
$L__BB7_3:
	shr.u32 	%r6, %r15, 1;
	setp.ge.u32 	%p3, %r1, %r6;
	@%p3 bra 	$L__BB7_5;
	shl.b32 	%r13, %r6, 2;
	add.s32 	%r14, %r4, %r13;
	ld.shared.f32 	%f7, [%r14];
	ld.shared.f32 	%f8, [%r4];
	add.f32 	%f9, %f7, %f8;
	st.shared.f32 	[%r4], %f9;
$L__BB7_5:
	bar.sync 	0;
	setp.gt.u32 	%p4, %r15, 3;
	mov.u32 	%r15, %r6;
	@%p4 bra 	$L__BB7_3;
$L__BB7_6:
	setp.ne.s32 	%p5, %r1, 0;
	@%p5 bra 	$L__BB7_8;
	ld.shared.f32 	%f10, [_ZZ30trapezoidal_integration_kernelE10shared_sum];
	cvta.to.global.u64 	%rd6, %rd2;
	atom.global.add.f32 	%f11, [%rd6], %f10;
$L__BB7_8:
	ret;

}
	// .globl	fluctuation_dissipation_ft_kernel
.visible .entry fluctuation_dissipation_ft_kernel(
	.param .u64 .ptr .align 1 fluctuation_dissipation_ft_kernel_param_0,
	.param .f32 fluctuation_dissipation_ft_kernel_param_1,
	.param .f32 fluctuation_dissipation_ft_kernel_param_2,
	.param .f32 fluctuation_dissipation_ft_kernel_param_3,
	.param .u64 .ptr .align 1 fluctuation_dissipation_ft_kernel_param_4,
	.param .u64 .ptr .align 1 fluctuation_dissipation_ft_kernel_param_5,
	.param .u32 fluctuation_dissipation_ft_kernel_param_6
)
{
	.local .align 4 .b8 	__local_depot8[28];
	.reg .b64 	%SP;
	.reg .b64 	%SPL;
	.reg .pred 	%p<22>;
	.reg .b32 	%r<96>;
	.reg .b32 	%f<70>;
	.reg .b64 	%rd<47>;
	.reg .b64 	%fd<5>;
	// demoted variable
	.shared .align 4 .b8 _ZZ33fluctuation_dissipation_ft_kernelE11shared_real[1024];
	// demoted variable
	.shared .align 4 .b8 _ZZ33fluctuation_dissipation_ft_kernelE11shared_imag[1024];
	mov.u64 	%SPL, __local_depot8;
	ld.param.u64 	%rd16, [fluctuation_dissipation_ft_kernel_param_0];
	ld.param.f32 	%f11, [fluctuation_dissipation_ft_kernel_param_1];
	ld.param.f32 	%f12, [fluctuation_dissipation_ft_kernel_param_2];
	ld.param.f32 	%f13, [fluctuation_dissipation_ft_kernel_param_3];
	ld.param.u64 	%rd17, [fluctuation_dissipation_ft_kernel_param_4];
	ld.param.u64 	%rd18, [fluctuation_dissipation_ft_kernel_param_5];
	ld.param.u32 	%r35, [fluctuation_dissipation_ft_kernel_param_6];
	add.u64 	%rd1, %SPL, 0;
	mov.u32 	%r1, %tid.x;
	mov.u32 	%r36, %ctaid.x;
	mov.u32 	%r95, %ntid.x;
	mad.lo.s32 	%r3, %r36, %r95, %r1;
	shl.b32 	%r37, %r1, 2;
	mov.u32 	%r38, _ZZ33fluctuation_dissipation_ft_kernelE11shared_real;
	add.s32 	%r4, %r38, %r37;
	mov.b32 	%r39, 0;
	st.shared.u32 	[%r4], %r39;
	mov.u32 	%r40, _ZZ33fluctuation_dissipation_ft_kernelE11shared_imag;
	add.s32 	%r5, %r40, %r37;
	st.shared.u32 	[%r5], %r39;
	setp.ge.s32 	%p1, %r3, %r35;
	@%p1 bra 	$L__BB8_18;
	cvta.to.global.u64 	%rd20, %rd16;
	cvt.rn.f32.s32 	%f14, %r3;
	mul.f32 	%f15, %f11, %f14;
	mul.wide.s32 	%rd21, %r3, 4;
	add.s64 	%rd22, %rd20, %rd21;
	ld.global.f32 	%f1, [%rd22];
	mul.f32 	%f2, %f12, %f15;
	mul.f32 	%f16, %f2, 0f3F22F983;
	cvt.rni.s32.f32 	%r94, %f16;
	cvt.rn.f32.s32 	%f17, %r94;
	fma.rn.f32 	%f18, %f17, 0fBFC90FDA, %f2;
	fma.rn.f32 	%f19, %f17, 0fB3A22168, %f18;
	fma.rn.f32 	%f69, %f17, 0fA7C234C5, %f19;
	abs.f32 	%f4, %f2;
	setp.ltu.f32 	%p2, %f4, 0f47CE4780;
	mov.u32 	%r90, %r94;
	mov.f32 	%f68, %f69;
	@%p2 bra 	$L__BB8_9;
	setp.neu.f32 	%p3, %f4, 0f7F800000;
	@%p3 bra 	$L__BB8_4;
	mov.f32 	%f22, 0f00000000;
	mul.rn.f32 	%f68, %f2, %f22;
	mov.b32 	%r90, 0;
	bra.uni 	$L__BB8_9;
$L__BB8_4:
	mov.b32 	%r7, %f2;
	shl.b32 	%r42, %r7, 8;
	or.b32  	%r8, %r42, -2147483648;
	mov.b64 	%rd43, 0;
	mov.b32 	%r87, 0;
	mov.u64 	%rd41, __cudart_i2opi_f;
	mov.u64 	%rd42, %rd1;
$L__BB8_5:
	.pragma "nounroll";
	ld.global.nc.u32 	%r43, [%rd41];
	mad.wide.u32 	%rd25, %r43, %r8, %rd43;
	shr.u64 	%rd43, %rd25, 32;
	st.local.u32 	[%rd42], %rd25;
	add.s32 	%r87, %r87, 1;
	add.s64 	%rd42, %rd42, 4;
	add.s64 	%rd41, %rd41, 4;
	setp.ne.s32 	%p4, %r87, 6;
	@%p4 bra 	$L__BB8_5;
	shr.u32 	%r44, %r7, 23;
	st.local.u32 	[%rd1+24], %rd43;
	and.b32  	%r11, %r44, 31;
	and.b32  	%r45, %r44, 224;
	add.s32 	%r46, %r45, -128;
	shr.u32 	%r47, %r46, 5;
	mul.wide.u32 	%rd26, %r47, 4;
	sub.s64 	%rd8, %rd1, %rd26;
	ld.local.u32 	%r88, [%rd8+24];
	ld.local.u32 	%r89, [%rd8+20];
	setp.eq.s32 	%p5, %r11, 0;
	@%p5 bra 	$L__BB8_8;
	shf.l.wrap.b32 	%r88, %r89, %r88, %r11;
	ld.local.u32 	%r48, [%rd8+16];
	shf.l.wrap.b32 	%r89, %r48, %r89, %r11;
$L__BB8_8:
	shr.u32 	%r49, %r88, 30;
	shf.l.wrap.b32 	%r50, %r89, %r88, 2;
	shl.b32 	%r51, %r89, 2;
	shr.u32 	%r52, %r50, 31;
	add.s32 	%r53, %r52, %r49;
	neg.s32 	%r54, %r53;
	setp.lt.s32 	%p6, %r7, 0;
	selp.b32 	%r90, %r54, %r53, %p6;
	xor.b32  	%r55, %r50, %r7;
	shr.s32 	%r56, %r50, 31;
	xor.b32  	%r57, %r56, %r50;
	xor.b32  	%r58, %r56, %r51;
	cvt.u64.u32 	%rd27, %r57;
	shl.b64 	%rd28, %rd27, 32;
	cvt.u64.u32 	%rd29, %r58;
	or.b64  	%rd30, %rd28, %rd29;
	cvt.rn.f64.s64 	%fd1, %rd30;
	mul.f64 	%fd2, %fd1, 0d3BF921FB54442D19;
	cvt.rn.f32.f64 	%f20, %fd2;
	neg.f32 	%f21, %f20;
	setp.lt.s32 	%p7, %r55, 0;
	selp.f32 	%f68, %f21, %f20, %p7;
$L__BB8_9:
	setp.ltu.f32 	%p8, %f4, 0f47CE4780;
	add.s32 	%r60, %r90, 1;
	mul.rn.f32 	%f23, %f68, %f68;
	and.b32  	%r61, %r90, 1;
	setp.eq.b32 	%p9, %r61, 1;
	selp.f32 	%f24, %f68, 0f3F800000, %p9;
	fma.rn.f32 	%f25, %f23, %f24, 0f00000000;
	fma.rn.f32 	%f26, %f23, 0f37CBAC00, 0fBAB607ED;
	selp.f32 	%f27, 0fB94D4153, %f26, %p9;
	selp.f32 	%f28, 0f3C0885E4, 0f3D2AAABB, %p9;
	fma.rn.f32 	%f29, %f27, %f23, %f28;
	selp.f32 	%f30, 0fBE2AAAA8, 0fBEFFFFFF, %p9;
	fma.rn.f32 	%f31, %f29, %f23, %f30;
	fma.rn.f32 	%f32, %f31, %f25, %f24;
	and.b32  	%r62, %r60, 2;
	setp.eq.s32 	%p10, %r62, 0;
	mov.f32 	%f33, 0f00000000;
	sub.f32 	%f34, %f33, %f32;
	selp.f32 	%f35, %f32, %f34, %p10;
	mul.f32 	%f36, %f1, %f35;
	mul.f32 	%f37, %f11, %f36;
	st.shared.f32 	[%r4], %f37;
	@%p8 bra 	$L__BB8_17;
	setp.neu.f32 	%p11, %f4, 0f7F800000;
	@%p11 bra 	$L__BB8_12;
	mov.f32 	%f40, 0f00000000;
	mul.rn.f32 	%f69, %f2, %f40;
	mov.b32 	%r94, 0;
	bra.uni 	$L__BB8_17;
$L__BB8_12:
	mov.b32 	%r20, %f2;
	shl.b32 	%r64, %r20, 8;
	or.b32  	%r21, %r64, -2147483648;
	mov.b64 	%rd46, 0;
	mov.b32 	%r91, 0;
	mov.u64 	%rd44, __cudart_i2opi_f;
	mov.u64 	%rd45, %rd1;
$L__BB8_13:
	.pragma "nounroll";
	ld.global.nc.u32 	%r65, [%rd44];
	mad.wide.u32 	%rd33, %r65, %r21, %rd46;
	shr.u64 	%rd46, %rd33, 32;
	st.local.u32 	[%rd45], %rd33;
	add.s32 	%r91, %r91, 1;
	add.s64 	%rd45, %rd45, 4;
	add.s64 	%rd44, %rd44, 4;
	setp.ne.s32 	%p12, %r91, 6;
	@%p12 bra 	$L__BB8_13;
	shr.u32 	%r66, %r20, 23;
	st.local.u32 	[%rd1+24], %rd46;
	and.b32  	%r24, %r66, 31;
	and.b32  	%r67, %r66, 224;
	add.s32 	%r68, %r67, -128;
	shr.u32 	%r69, %r68, 5;
	mul.wide.u32 	%rd34, %r69, 4;
	sub.s64 	%rd15, %rd1, %rd34;
	ld.local.u32 	%r92, [%rd15+24];
	ld.local.u32 	%r93, [%rd15+20];
	setp.eq.s32 	%p13, %r24, 0;
	@%p13 bra 	$L__BB8_16;
	shf.l.wrap.b32 	%r92, %r93, %r92, %r24;
	ld.local.u32 	%r70, [%rd15+16];
	shf.l.wrap.b32 	%r93, %r70, %r93, %r24;
$L__BB8_16:
	shr.u32 	%r71, %r92, 30;
	shf.l.wrap.b32 	%r72, %r93, %r92, 2;
	shl.b32 	%r73, %r93, 2;
	shr.u32 	%r74, %r72, 31;
	add.s32 	%r75, %r74, %r71;
	neg.s32 	%r76, %r75;
	setp.lt.s32 	%p14, %r20, 0;
	selp.b32 	%r94, %r76, %r75, %p14;
	xor.b32  	%r77, %r72, %r20;
	shr.s32 	%r78, %r72, 31;
	xor.b32  	%r79, %r78, %r72;
	xor.b32  	%r80, %r78, %r73;
	cvt.u64.u32 	%rd35, %r79;
	shl.b64 	%rd36, %rd35, 32;
	cvt.u64.u32 	%rd37, %r80;
	or.b64  	%rd38, %rd36, %rd37;
	cvt.rn.f64.s64 	%fd3, %rd38;
	mul.f64 	%fd4, %fd3, 0d3BF921FB54442D19;
	cvt.rn.f32.f64 	%f38, %fd4;
	neg.f32 	%f39, %f38;
	setp.lt.s32 	%p15, %r77, 0;
	selp.f32 	%f69, %f39, %f38, %p15;
$L__BB8_17:
	mul.rn.f32 	%f41, %f69, %f69;
	and.b32  	%r82, %r94, 1;
	setp.eq.b32 	%p16, %r82, 1;
	selp.f32 	%f42, 0f3F800000, %f69, %p16;
	fma.rn.f32 	%f43, %f41, %f42, 0f00000000;
	fma.rn.f32 	%f44, %f41, 0f37CBAC00, 0fBAB607ED;
	selp.f32 	%f45, %f44, 0fB94D4153, %p16;
	selp.f32 	%f46, 0f3D2AAABB, 0f3C0885E4, %p16;
	fma.rn.f32 	%f47, %f45, %f41, %f46;
	selp.f32 	%f48, 0fBEFFFFFF, 0fBE2AAAA8, %p16;
	fma.rn.f32 	%f49, %f47, %f41, %f48;
	fma.rn.f32 	%f50, %f49, %f43, %f42;
	and.b32  	%r83, %r94, 2;
	setp.eq.s32 	%p17, %r83, 0;
	mov.f32 	%f51, 0f00000000;
	sub.f32 	%f52, %f51, %f50;
	selp.f32 	%f53, %f50, %f52, %p17;
	mul.f32 	%f54, %f1, %f53;
	mul.f32 	%f55, %f11, %f54;
	st.shared.f32 	[%r5], %f55;
$L__BB8_18:
	bar.sync 	0;
	setp.lt.u32 	%p18, %r95, 2;
	@%p18 bra 	$L__BB8_22;
$L__BB8_19:
	shr.u32 	%r34, %r95, 1;
	setp.ge.u32 	%p19, %r1, %r34;
	@%p19 bra 	$L__BB8_21;
	shl.b32 	%r84, %r34, 2;
	add.s32 	%r85, %r4, %r84;
	ld.shared.f32 	%f56, [%r85];
	ld.shared.f32 	%f57, [%r4];
	add.f32 	%f58, %f56, %f57;
	st.shared.f32 	[%r4], %f58;
	add.s32 	%r86, %r5, %r84;
	ld.shared.f32 	%f59, [%r86];
	ld.shared.f32 	%f60, [%r5];
	add.f32 	%f61, %f59, %f60;
	st.shared.f32 	[%r5], %f61;
$L__BB8_21:
	bar.sync 	0;
	setp.gt.u32 	%p20, %r95, 3;
	mov.u32 	%r95, %r34;
	@%p20 bra 	$L__BB8_19;
$L__BB8_22:
	setp.ne.s32 	%p21, %r1, 0;
	@%p21 bra 	$L__BB8_24;
	ld.shared.f32 	%f62, [_ZZ33fluctuation_dissipation_ft_kernelE11shared_real];
	mul.f32 	%f63, %f13, %f62;
	cvta.to.global.u64 	%rd39, %rd17;
	atom.global.add.f32 	%f64, [%rd39], %f63;
	ld.shared.f32 	%f65, [_ZZ33fluctuation_dissipation_ft_kernelE11shared_imag];
	mul.f32 	%f66, %f13, %f65;
	cvta.to.global.u64 	%rd40, %rd18;
	atom.global.add.f32 	%f67, [%rd40], %f66;
$L__BB8_24:
	ret;

}
	// .globl	mutual_information_kernel
.visible .entry mutual_information_kernel(
	.param .u64 .ptr .align 1 mutual_information_kernel_param_0,
	.param .u64 .ptr .align 1 mutual_information_kernel_param_1,
	.param .u32 mutual_information_kernel_param_2,
	.param .u32 mutual_information_kernel_param_3
)
{
	.reg .pred 	%p<10>;
	.reg .b32 	%r<20>;
	.reg .b32 	%f<32>;
	.reg .b64 	%rd<7>;
	// demoted variable
	.shared .align 4 .b8 _ZZ25mutual_information_kernelE14shared_entropy[1024];
	ld.param.u64 	%rd1, [mutual_information_kernel_param_0];
	ld.param.u64 	%rd2, [mutual_information_kernel_param_1];
	ld.param.u32 	%r8, [mutual_information_kernel_param_2];
	ld.param.u32 	%r7, [mutual_information_kernel_param_3];
	mov.u32 	%r1, %tid.x;
	mov.u32 	%r9, %ctaid.x;
	mov.u32 	%r19, %ntid.x;
	mad.lo.s32 	%r3, %r9, %r19, %r1;
	shl.b32 	%r10, %r1, 2;
	mov.u32 	%r11, _ZZ25mutual_information_kernelE14shared_entropy;
	add.s32 	%r4, %r11, %r10;
	mov.b32 	%r12, 0;
	st.shared.u32 	[%r4], %r12;
	setp.ge.s32 	%p1, %r3, %r8;
	@%p1 bra 	$L__BB9_3;
	cvta.to.global.u64 	%rd3, %rd1;
	mul.wide.s32 	%rd4, %r3, 4;
	add.s64 	%rd5, %rd3, %rd4;
	ld.global.f32 	%f1, [%rd5];
	setp.leu.f32 	%p2, %f1, 0f00000000;
	@%p2 bra 	$L__BB9_3;
	cvt.rn.f32.s32 	%f2, %r7;
	div.rn.f32 	%f3, %f1, %f2;
	neg.f32 	%f4, %f3;
	setp.lt.f32 	%p3, %f3, 0f00800000;
	mul.f32 	%f5, %f3, 0f4B000000;
	selp.f32 	%f6, %f5, %f3, %p3;
	selp.f32 	%f7, 0fC1B80000, 0f00000000, %p3;
	mov.b32 	%r13, %f6;
	add.s32 	%r14, %r13, -1059760811;
	and.b32  	%r15, %r14, -8388608;
	sub.s32 	%r16, %r13, %r15;
	mov.b32 	%f8, %r16;
	cvt.rn.f32.s32 	%f9, %r15;
	fma.rn.f32 	%f10, %f9, 0f34000000, %f7;
	add.f32 	%f11, %f8, 0fBF800000;
	fma.rn.f32 	%f12, %f11, 0fBE055027, 0f3E1039F6;
	fma.rn.f32 	%f13, %f12, %f11, 0fBDF8CDCC;
	fma.rn.f32 	%f14, %f13, %f11, 0f3E0F2955;
	fma.rn.f32 	%f15, %f14, %f11, 0fBE2AD8B9;
	fma.rn.f32 	%f16, %f15, %f11, 0f3E4CED0B;
	fma.rn.f32 	%f17, %f16, %f11, 0fBE7FFF22;
	fma.rn.f32 	%f18, %f17, %f11, 0f3EAAAA78;
	fma.rn.f32 	%f19, %f18, %f11, 0fBF000000;
	mul.f32 	%f20, %f11, %f19;
	fma.rn.f32 	%f21, %f20, %f11, %f11;
	fma.rn.f32 	%f22, %f10, 0f3F317218, %f21;
	setp.gt.u32 	%p4, %r13, 2139095039;
	fma.rn.f32 	%f23, %f6, 0f7F800000, 0f7F800000;
	selp.f32 	%f24, %f23, %f22, %p4;
	setp.eq.f32 	%p5, %f6, 0f00000000;
	selp.f32 	%f25, 0fFF800000, %f24, %p5;
	mul.f32 	%f26, %f25, %f4;
	st.shared.f32 	[%r4], %f26;
$L__BB9_3:
	bar.sync 	0;
	setp.lt.u32 	%p6, %r19, 2;
	@%p6 bra 	$L__BB9_7;
$L__BB9_4:
	shr.u32 	%r6, %r19, 1;
	setp.ge.u32 	%p7, %r1, %r6;
	@%p7 bra 	$L__BB9_6;
	shl.b32 	%r17, %r6, 2;
	add.s32 	%r18, %r4, %r17;
	ld.shared.f32 	%f27, [%r18];
	ld.shared.f32 	%f28, [%r4];
	add.f32 	%f29, %f27, %f28;
	st.shared.f32 	[%r4], %f29;
$L__BB9_6:
	bar.sync 	0;
	setp.gt.u32 	%p8, %r19, 3;
	mov.u32 	%r19, %r6;
	@%p8 bra 	$L__BB9_4;
$L__BB9_7:
	setp.ne.s32 	%p9, %r1, 0;
	@%p9 bra 	$L__BB9_9;
	ld.shared.f32 	%f30, [_ZZ25mutual_information_kernelE14shared_entropy];
	cvta.to.global.u64 	%rd6, %rd2;
	atom.global.add.f32 	%f31, [%rd6], %f30;
$L__BB9_9:
	ret;

}


// ===== COMPILED SASS (sm_100) =====

	.target	sm_100

	.elftype	@"ET_EXEC"


//--------------------- .note.nv.tkinfo           --------------------------
	.section	.note.nv.tkinfo,"",@"SHT_NOTE"
	.sectionflags	@"SHF_NOTE_NV_TKINFO"
	.tkinfo
        /*0018*/ 	.word	0x00000002
        /*0030*/ 	.string	""
        /*0030*/ 	.string	"ptxas"
        /*0030*/ 	.string	"Cuda compilation tools, release 13.0, V13.0.88"
        /*0030*/ 	.string	"Build cuda_13.0.r13.0/compiler.36424714_0"
        /*0030*/ 	.string	"-arch sm_100 -m 64 "



//--------------------- .note.nv.cuinfo           --------------------------
	.section	.note.nv.cuinfo,"",@"SHT_NOTE"
	.sectionflags	@"SHF_NOTE_NV_CUINFO"
        /*0018*/ 	.short	0x0002
        /*001a*/ 	.short	0x0064
        /*001c*/ 	.short	0x0082
	.zero		2


//--------------------- .nv.info                  --------------------------
	.section	.nv.info,"",@"SHT_CUDA_INFO"
	.align	4


	//----- nvinfo : EIATTR_REGCOUNT
	.align		4
        /*0000*/ 	.byte	0x04, 0x2f
        /*0002*/ 	.short	(.L_11 - .L_10)
	.align		4
.L_10:
        /*0004*/ 	.word	index@(jarzynski_parallel_trajectories_kernel)
        /*0008*/ 	.word	0x00000020


	//----- nvinfo : EIATTR_FRAME_SIZE
	.align		4
.L_11:
        /*000c*/ 	.byte	0x04, 0x11
        /*000e*/ 	.short	(.L_13 - .L_12)
	.align		4
.L_12:
        /*0010*/ 	.word	index@($__internal_7_$__cuda_sm20_rcp_rn_f32_slowpath)
        /*0014*/ 	.word	0x00000430


	//----- nvinfo : EIATTR_FRAME_SIZE
	.align		4
.L_13:
        /*0018*/ 	.byte	0x04, 0x11
        /*001a*/ 	.short	(.L_15 - .L_14)
	.align		4
.L_14:
        /*001c*/ 	.word	index@(jarzynski_parallel_trajectories_kernel)
        /*0020*/ 	.word	0x00000430


	//----- nvinfo : EIATTR_REGCOUNT
	.align		4
.L_15:
        /*0024*/ 	.byte	0x04, 0x2f
        /*0026*/ 	.short	(.L_17 - .L_16)
	.align		4
.L_16:
        /*0028*/ 	.word	index@(autocorrelation_kernel)
        /*002c*/ 	.word	0x00000020


	//----- nvinfo : EIATTR_FRAME_SIZE
	.align		4
.L_17:
        /*0030*/ 	.byte	0x04, 0x11
        /*0032*/ 	.short	(.L_19 - .L_18)
	.align		4
.L_18:
        /*0034*/ 	.word	index@($__internal_6_$__cuda_sm3x_div_rn_noftz_f32_slowpath)
        /*0038*/ 	.word	0x00000000


	//----- nvinfo : EIATTR_FRAME_SIZE
	.align		4
.L_19:
        /*003c*/ 	.byte	0x04, 0x11
        /*003e*/ 	.short	(.L_21 - .L_20)
	.align		4
.L_20:
        /*0040*/ 	.word	index@(autocorrelation_kernel)
        /*0044*/ 	.word	0x00000000


	//----- nvinfo : EIATTR_REGCOUNT
	.align		4
.L_21:
        /*0048*/ 	.byte	0x04, 0x2f
        /*004a*/ 	.short	(.L_23 - .L_22)
	.align		4
.L_22:
        /*004c*/ 	.word	index@(work_histogram_kernel)
        /*0050*/ 	.word	0x00000011


	//----- nvinfo : EIATTR_FRAME_SIZE
	.align		4
.L_23:
        /*0054*/ 	.byte	0x04, 0x11
        /*0056*/ 	.short	(.L_25 - .L_24)
	.align		4
.L_24:
        /*0058*/ 	.word	index@($__internal_5_$__cuda_sm3x_div_rn_noftz_f32_slowpath)
        /*005c*/ 	.word	0x00000000


	//----- nvinfo : EIATTR_FRAME_SIZE
	.align		4
.L_25:
        /*0060*/ 	.byte	0x04, 0x11
        /*0062*/ 	.short	(.L_27 - .L_26)
	.align		4
.L_26:
        /*0064*/ 	.word	index@(work_histogram_kernel)
        /*0068*/ 	.word	0x00000000


	//----- nvinfo : EIATTR_REGCOUNT
	.align		4
.L_27:
        /*006c*/ 	.byte	0x04, 0x2f
        /*006e*/ 	.short	(.L_29 - .L_28)
	.align		4
.L_28:
        /*0070*/ 	.word	index@(bar_iteration_kernel)
        /*0074*/ 	.word	0x00000012


	//----- nvinfo : EIATTR_FRAME_SIZE
	.align		4
.L_29:
        /*0078*/ 	.byte	0x04, 0x11
        /*007a*/ 	.short	(.L_31 - .L_30)
	.align		4
.L_30:
        /*007c*/ 	.word	index@($__internal_4_$__cuda_sm20_rcp_rn_f32_slowpath)
        /*0080*/ 	.word	0x00000000


	//----- nvinfo : EIATTR_FRAME_SIZE
	.align		4
.L_31:
        /*0084*/ 	.byte	0x04, 0x11
        /*0086*/ 	.short	(.L_33 - .L_32)
	.align		4
.L_32:
        /*0088*/ 	.word	index@(bar_iteration_kernel)
        /*008c*/ 	.word	0x00000000


	//----- nvinfo : EIATTR_REGCOUNT
	.align		4
.L_33:
        /*0090*/ 	.byte	0x04, 0x2f
        /*0092*/ 	.short	(.L_35 - .L_34)
	.align		4
.L_34:
        /*0094*/ 	.word	index@(entropy_production_kernel)
        /*0098*/ 	.word	0x00000010


	//----- nvinfo : EIATTR_FRAME_SIZE
	.align		4
.L_35:
        /*009c*/ 	.byte	0x04, 0x11
        /*009e*/ 	.short	(.L_37 - .L_36)
	.align		4
.L_36:
        /*00a0*/ 	.word	index@($__internal_3_$__cuda_sm20_rcp_rn_f32_slowpath)
        /*00a4*/ 	.word	0x00000000


	//----- nvinfo : EIATTR_FRAME_SIZE
	.align		4
.L_37:
        /*00a8*/ 	.byte	0x04, 0x11
        /*00aa*/ 	.short	(.L_39 - .L_38)
	.align		4
.L_38:
        /*00ac*/ 	.word	index@(entropy_production_kernel)
        /*00b0*/ 	.word	0x00000000


	//----- nvinfo : EIATTR_REGCOUNT
	.align		4
.L_39:
        /*00b4*/ 	.byte	0x04, 0x2f
        /*00b6*/ 	.short	(.L_41 - .L_40)
	.align		4
.L_40:
        /*00b8*/ 	.word	index@(vacf_kernel)
        /*00bc*/ 	.word	0x00000020


	//----- nvinfo : EIATTR_FRAME_SIZE
	.align		4
.L_41:
        /*00c0*/ 	.byte	0x04, 0x11
        /*00c2*/ 	.short	(.L_43 - .L_42)
	.align		4
.L_42:
        /*00c4*/ 	.word	index@($__internal_2_$__cuda_sm3x_div_rn_noftz_f32_slowpath)
        /*00c8*/ 	.word	0x00000000


	//----- nvinfo : EIATTR_FRAME_SIZE
	.align		4
.L_43:
        /*00cc*/ 	.byte	0x04, 0x11
        /*00ce*/ 	.short	(.L_45 - .L_44)
	.align		4
.L_44:
        /*00d0*/ 	.word	index@(vacf_kernel)
        /*00d4*/ 	.word	0x00000000


	//----- nvinfo : EIATTR_REGCOUNT
	.align		4
.L_45:
        /*00d8*/ 	.byte	0x04, 0x2f
        /*00da*/ 	.short	(.L_47 - .L_46)
	.align		4
.L_46:
        /*00dc*/ 	.word	index@(current_correlation_kernel)
        /*00e0*/ 	.word	0x00000020


	//----- nvinfo : EIATTR_FRAME_SIZE
	.align		4
.L_47:
        /*00e4*/ 	.byte	0x04, 0x11
        /*00e6*/ 	.short	(.L_49 - .L_48)
	.align		4
.L_48:
        /*00e8*/ 	.word	index@($__internal_1_$__cuda_sm3x_div_rn_noftz_f32_slowpath)
        /*00ec*/ 	.word	0x00000000


	//----- nvinfo : EIATTR_FRAME_SIZE
	.align		4
.L_49:
        /*00f0*/ 	.byte	0x04, 0x11
        /*00f2*/ 	.short	(.L_51 - .L_50)
	.align		4
.L_50:
        /*00f4*/ 	.word	index@(current_correlation_kernel)
        /*00f8*/ 	.word	0x00000000


	//----- nvinfo : EIATTR_REGCOUNT
	.align		4
.L_51:
        /*00fc*/ 	.byte	0x04, 0x2f
        /*00fe*/ 	.short	(.L_53 - .L_52)
	.align		4
.L_52:
        /*0100*/ 	.word	index@(trapezoidal_integration_kernel)
        /*0104*/ 	.word	0x0000000c


	//----- nvinfo : EIATTR_FRAME_SIZE
	.align		4
.L_53:
        /*0108*/ 	.byte	0x04, 0x11
        /*010a*/ 	.short	(.L_55 - .L_54)
	.align		4
.L_54:
        /*010c*/ 	.word	index@(trapezoidal_integration_kernel)
        /*0110*/ 	.word	0x00000000


	//----- nvinfo : EIATTR_REGCOUNT
	.align		4
.L_55:
        /*0114*/ 	.byte	0x04, 0x2f
        /*0116*/ 	.short	(.L_57 - .L_56)
	.align		4
.L_56:
        /*0118*/ 	.word	index@(fluctuation_dissipation_ft_kernel)
        /*011c*/ 	.word	0x0000001c


	//----- nvinfo : EIATTR_FRAME_SIZE
	.align		4
.L_57:
        /*0120*/ 	.byte	0x04, 0x11
        /*0122*/ 	.short	(.L_59 - .L_58)
	.align		4
.L_58:
        /*0124*/ 	.word	index@(fluctuation_dissipation_ft_kernel)
        /*0128*/ 	.word	0x00000000


	//----- nvinfo : EIATTR_REGCOUNT
	.align		4
.L_59:
        /*012c*/ 	.byte	0x04, 0x2f
        /*012e*/ 	.short	(.L_61 - .L_60)
	.align		4
.L_60:
        /*0130*/ 	.word	index@(mutual_information_kernel)
        /*0134*/ 	.word	0x00000012


	//----- nvinfo : EIATTR_FRAME_SIZE
	.align		4
.L_61:
        /*0138*/ 	.byte	0x04, 0x11
        /*013a*/ 	.short	(.L_63 - .L_62)
	.align		4
.L_62:
        /*013c*/ 	.word	index@($__internal_0_$__cuda_sm3x_div_rn_noftz_f32_slowpath)
        /*0140*/ 	.word	0x00000000


	//----- nvinfo : EIATTR_FRAME_SIZE
	.align		4
.L_63:
        /*0144*/ 	.byte	0x04, 0x11
        /*0146*/ 	.short	(.L_65 - .L_64)
	.align		4
.L_64:
        /*0148*/ 	.word	index@(mutual_information_kernel)
        /*014c*/ 	.word	0x00000000


	//----- nvinfo : EIATTR_MIN_STACK_SIZE
	.align		4
.L_65:
        /*0150*/ 	.byte	0x04, 0x12
        /*0152*/ 	.short	(.L_67 - .L_66)
	.align		4
.L_66:
        /*0154*/ 	.word	index@(mutual_information_kernel)
        /*0158*/ 	.word	0x00000000


	//----- nvinfo : EIATTR_MIN_STACK_SIZE
	.align		4
.L_67:
        /*015c*/ 	.byte	0x04, 0x12
        /*015e*/ 	.short	(.L_69 - .L_68)
	.align		4
.L_68:
        /*0160*/ 	.word	index@(fluctuation_dissipation_ft_kernel)
        /*0164*/ 	.word	0x00000000


	//----- nvinfo : EIATTR_MIN_STACK_SIZE
	.align		4
.L_69:
        /*0168*/ 	.byte	0x04, 0x12
        /*016a*/ 	.short	(.L_71 - .L_70)
	.align		4
.L_70:
        /*016c*/ 	.word	index@(trapezoidal_integration_kernel)
        /*0170*/ 	.word	0x00000000


	//----- nvinfo : EIATTR_MIN_STACK_SIZE
	.align		4
.L_71:
        /*0174*/ 	.byte	0x04, 0x12
        /*0176*/ 	.short	(.L_73 - .L_72)
	.align		4
.L_72:
        /*0178*/ 	.word	index@(current_correlation_kernel)
        /*017c*/ 	.word	0x00000000


	//----- nvinfo : EIATTR_MIN_STACK_SIZE
	.align		4
.L_73:
        /*0180*/ 	.byte	0x04, 0x12
        /*0182*/ 	.short	(.L_75 - .L_74)
	.align		4
.L_74:
        /*0184*/ 	.word	index@(vacf_kernel)
        /*0188*/ 	.word	0x00000000


	//----- nvinfo : EIATTR_MIN_STACK_SIZE
	.align		4
.L_75:
        /*018c*/ 	.byte	0x04, 0x12
        /*018e*/ 	.short	(.L_77 - .L_76)
	.align		4
.L_76:
        /*0190*/ 	.word	index@(entropy_production_kernel)
        /*0194*/ 	.word	0x00000000


	//----- nvinfo : EIATTR_MIN_STACK_SIZE
	.align		4
.L_77:
        /*0198*/ 	.byte	0x04, 0x12
        /*019a*/ 	.short	(.L_79 - .L_78)
	.align		4
.L_78:
        /*019c*/ 	.word	index@(bar_iteration_kernel)
        /*01a0*/ 	.word	0x00000000


	//----- nvinfo : EIATTR_MIN_STACK_SIZE
	.align		4
.L_79:
        /*01a4*/ 	.byte	0x04, 0x12
        /*01a6*/ 	.short	(.L_81 - .L_80)
	.align		4
.L_80:
        /*01a8*/ 	.word	index@(work_histogram_kernel)
        /*01ac*/ 	.word	0x00000000


	//----- nvinfo : EIATTR_MIN_STACK_SIZE
	.align		4
.L_81:
        /*01b0*/ 	.byte	0x04, 0x12
        /*01b2*/ 	.short	(.L_83 - .L_82)
	.align		4
.L_82:
        /*01b4*/ 	.word	index@(autocorrelation_kernel)
        /*01b8*/ 	.word	0x00000000


	//----- nvinfo : EIATTR_MIN_STACK_SIZE
	.align		4
.L_83:
        /*01bc*/ 	.byte	0x04, 0x12
        /*01be*/ 	.short	(.L_85 - .L_84)
	.align		4
.L_84:
        /*01c0*/ 	.word	index@(jarzynski_parallel_trajectories_kernel)
        /*01c4*/ 	.word	0x00000430
.L_85:


//--------------------- .nv.compat                --------------------------
	.section	.nv.compat,"",@"SHT_CUDA_COMPAT_INFO"
	.align	4
        /*0000*/ 	.byte	0x02, 0x09, 0x00, 0x00, 0x02, 0x02, 0x01, 0x00, 0x02, 0x05, 0x05, 0x00, 0x03, 0x07, 0x01, 0x01
        /*0010*/ 	.byte	0x02, 0x03, 0x00, 0x00, 0x02, 0x06, 0x01, 0x00, 0x04, 0x0b, 0x08, 0x00, 0x01, 0x00, 0x00, 0x00
        /*0020*/ 	.byte	0x00, 0x00, 0x00, 0x00


//--------------------- .nv.info.mutual_information_kernel --------------------------
	.section	.nv.info.mutual_information_kernel,"",@"SHT_CUDA_INFO"
	.sectionflags	@""
	.align	4


	//----- nvinfo : EIATTR_CUDA_API_VERSION
	.align		4
        /*0000*/ 	.byte	0x04, 0x37
        /*0002*/ 	.short	(.L_87 - .L_86)
.L_86:
        /*0004*/ 	.word	0x00000082


	//----- nvinfo : EIATTR_KPARAM_INFO
	.align		4
.L_87:
        /*0008*/ 	.byte	0x04, 0x17
        /*000a*/ 	.short	(.L_89 - .L_88)
.L_88:
        /*000c*/ 	.word	0x00000000
        /*0010*/ 	.short	0x0003
        /*0012*/ 	.short	0x0014
        /*0014*/ 	.byte	0x00, 0xf0, 0x11, 0x00


	//----- nvinfo : EIATTR_KPARAM_INFO
	.align		4
.L_89:
        /*0018*/ 	.byte	0x04, 0x17
        /*001a*/ 	.short	(.L_91 - .L_90)
.L_90:
        /*001c*/ 	.word	0x00000000
        /*0020*/ 	.short	0x0002
        /*0022*/ 	.short	0x0010
        /*0024*/ 	.byte	0x00, 0xf0, 0x11, 0x00


	//----- nvinfo : EIATTR_KPARAM_INFO
	.align		4
.L_91:
        /*0028*/ 	.byte	0x04, 0x17
        /*002a*/ 	.short	(.L_93 - .L_92)
.L_92:
        /*002c*/ 	.word	0x00000000
        /*0030*/ 	.short	0x0001
        /*0032*/ 	.short	0x0008
        /*0034*/ 	.byte	0x00, 0xf5, 0x21, 0x00


	//----- nvinfo : EIATTR_KPARAM_INFO
	.align		4
.L_93:
        /*0038*/ 	.byte	0x04, 0x17
        /*003a*/ 	.short	(.L_95 - .L_94)
.L_94:
        /*003c*/ 	.word	0x00000000
        /*0040*/ 	.short	0x0000
        /*0042*/ 	.short	0x0000
        /*0044*/ 	.byte	0x00, 0xf5, 0x21, 0x00


	//----- nvinfo : EIATTR_SPARSE_MMA_MASK
	.align		4
.L_95:
        /*0048*/ 	.byte	0x03, 0x50
        /*004a*/ 	.short	0x0000


	//----- nvinfo : EIATTR_MAXREG_COUNT
	.align		4
        /*004c*/ 	.byte	0x03, 0x1b
        /*004e*/ 	.short	0x00ff


	//----- nvinfo : EIATTR_NUM_BARRIERS
	.align		4
        /*0050*/ 	.byte	0x02, 0x4c
        /*0052*/ 	.byte	0x01
	.zero		1


	//----- nvinfo : EIATTR_MERCURY_ISA_VERSION
	.align		4
        /*0054*/ 	.byte	0x03, 0x5f
        /*0056*/ 	.short	0x0101


	//----- nvinfo : EIATTR_VRC_CTA_INIT_COUNT
	.align		4
        /*0058*/ 	.byte	0x02, 0x4a
	.zero		1
	.zero		1


	//----- nvinfo : EIATTR_EXIT_INSTR_OFFSETS
	.align		4
        /*005c*/ 	.byte	0x04, 0x1c
        /*005e*/ 	.short	(.L_97 - .L_96)


	//   ....[0]....
.L_96:
        /*0060*/ 	.word	0x00000500


	//   ....[1]....
        /*0064*/ 	.word	0x00000570


	//----- nvinfo : EIATTR_CRS_STACK_SIZE
	.align		4
.L_97:
        /*0068*/ 	.byte	0x04, 0x1e
        /*006a*/ 	.short	(.L_99 - .L_98)
.L_98:
        /*006c*/ 	.word	0x00000000


	//----- nvinfo : EIATTR_CBANK_PARAM_SIZE
	.align		4
.L_99:
        /*0070*/ 	.byte	0x03, 0x19
        /*0072*/ 	.short	0x0018


	//----- nvinfo : EIATTR_PARAM_CBANK
	.align		4
        /*0074*/ 	.byte	0x04, 0x0a
        /*0076*/ 	.short	(.L_101 - .L_100)
	.align		4
.L_100:
        /*0078*/ 	.word	index@(.nv.constant0.mutual_information_kernel)
        /*007c*/ 	.short	0x0380
        /*007e*/ 	.short	0x0018


	//----- nvinfo : EIATTR_SW_WAR
	.align		4
.L_101:
        /*0080*/ 	.byte	0x04, 0x36
        /*0082*/ 	.short	(.L_103 - .L_102)
.L_102:
        /*0084*/ 	.word	0x00000008
.L_103:


//--------------------- .nv.info.fluctuation_dissipation_ft_kernel --------------------------
	.section	.nv.info.fluctuation_dissipation_ft_kernel,"",@"SHT_CUDA_INFO"
	.sectionflags	@""
	.align	4


	//----- nvinfo : EIATTR_CUDA_API_VERSION
	.align		4
        /*0000*/ 	.byte	0x04, 0x37
        /*0002*/ 	.short	(.L_105 - .L_104)
.L_104:
        /*0004*/ 	.word	0x00000082


	//----- nvinfo : EIATTR_KPARAM_INFO
	.align		4
.L_105:
        /*0008*/ 	.byte	0x04, 0x17
        /*000a*/ 	.short	(.L_107 - .L_106)
.L_106:
        /*000c*/ 	.word	0x00000000
        /*0010*/ 	.short	0x0006
        /*0012*/ 	.short	0x0028
        /*0014*/ 	.byte	0x00, 0xf0, 0x11, 0x00


	//----- nvinfo : EIATTR_KPARAM_INFO
	.align		4
.L_107:
        /*0018*/ 	.byte	0x04, 0x17
        /*001a*/ 	.short	(.L_109 - .L_108)
.L_108:
        /*001c*/ 	.word	0x00000000
        /*0020*/ 	.short	0x0005
        /*0022*/ 	.short	0x0020
        /*0024*/ 	.byte	0x00, 0xf5, 0x21, 0x00


	//----- nvinfo : EIATTR_KPARAM_INFO
	.align		4
.L_109:
        /*0028*/ 	.byte	0x04, 0x17
        /*002a*/ 	.short	(.L_111 - .L_110)
.L_110:
        /*002c*/ 	.word	0x00000000
        /*0030*/ 	.short	0x0004
        /*0032*/ 	.short	0x0018
        /*0034*/ 	.byte	0x00, 0xf5, 0x21, 0x00


	//----- nvinfo : EIATTR_KPARAM_INFO
	.align		4
.L_111:
        /*0038*/ 	.byte	0x04, 0x17
        /*003a*/ 	.short	(.L_113 - .L_112)
.L_112:
        /*003c*/ 	.word	0x00000000
        /*0040*/ 	.short	0x0003
        /*0042*/ 	.short	0x0010
        /*0044*/ 	.byte	0x00, 0xf0, 0x11, 0x00


	//----- nvinfo : EIATTR_KPARAM_INFO
	.align		4
.L_113:
        /*0048*/ 	.byte	0x04, 0x17
        /*004a*/ 	.short	(.L_115 - .L_114)
.L_114:
        /*004c*/ 	.word	0x00000000
        /*0050*/ 	.short	0x0002
        /*0052*/ 	.short	0x000c
        /*0054*/ 	.byte	0x00, 0xf0, 0x11, 0x00


	//----- nvinfo : EIATTR_KPARAM_INFO
	.align		4
.L_115:
        /*0058*/ 	.byte	0x04, 0x17
        /*005a*/ 	.short	(.L_117 - .L_116)
.L_116:
        /*005c*/ 	.word	0x00000000
        /*0060*/ 	.short	0x0001
        /*0062*/ 	.short	0x0008
        /*0064*/ 	.byte	0x00, 0xf0, 0x11, 0x00


	//----- nvinfo : EIATTR_KPARAM_INFO
	.align		4
.L_117:
        /*0068*/ 	.byte	0x04, 0x17
        /*006a*/ 	.short	(.L_119 - .L_118)
.L_118:
        /*006c*/ 	.word	0x00000000
        /*0070*/ 	.short	0x0000
        /*0072*/ 	.short	0x0000
        /*0074*/ 	.byte	0x00, 0xf5, 0x21, 0x00


	//----- nvinfo : EIATTR_SPARSE_MMA_MASK
	.align		4
.L_119:
        /*0078*/ 	.byte	0x03, 0x50
        /*007a*/ 	.short	0x0000


	//----- nvinfo : EIATTR_MAXREG_COUNT
	.align		4
        /*007c*/ 	.byte	0x03, 0x1b
        /*007e*/ 	.short	0x00ff


	//----- nvinfo : EIATTR_NUM_BARRIERS
	.align		4
        /*0080*/ 	.byte	0x02, 0x4c
        /*0082*/ 	.byte	0x01
	.zero		1


	//----- nvinfo : EIATTR_MERCURY_ISA_VERSION
	.align		4
        /*0084*/ 	.byte	0x03, 0x5f
        /*0086*/ 	.short	0x0101


	//----- nvinfo : EIATTR_VRC_CTA_INIT_COUNT
	.align		4
        /*0088*/ 	.byte	0x02, 0x4a
	.zero		1
	.zero		1


	//----- nvinfo : EIATTR_EXIT_INSTR_OFFSETS
	.align		4
        /*008c*/ 	.byte	0x04, 0x1c
        /*008e*/ 	.short	(.L_121 - .L_120)


	//   ....[0]....
.L_120:
        /*0090*/ 	.word	0x00001290


	//   ....[1]....
        /*0094*/ 	.word	0x00001360


	//----- nvinfo : EIATTR_CRS_STACK_SIZE
	.align		4
.L_121:
        /*0098*/ 	.byte	0x04, 0x1e
        /*009a*/ 	.short	(.L_123 - .L_122)
.L_122:
        /*009c*/ 	.word	0x00000000


	//----- nvinfo : EIATTR_CBANK_PARAM_SIZE
	.align		4
.L_123:
        /*00a0*/ 	.byte	0x03, 0x19
        /*00a2*/ 	.short	0x002c


	//----- nvinfo : EIATTR_PARAM_CBANK
	.align		4
        /*00a4*/ 	.byte	0x04, 0x0a
        /*00a6*/ 	.short	(.L_125 - .L_124)
	.align		4
.L_124:
        /*00a8*/ 	.word	index@(.nv.constant0.fluctuation_dissipation_ft_kernel)
        /*00ac*/ 	.short	0x0380
        /*00ae*/ 	.short	0x002c


	//----- nvinfo : EIATTR_SW_WAR
	.align		4
.L_125:
        /*00b0*/ 	.byte	0x04, 0x36
        /*00b2*/ 	.short	(.L_127 - .L_126)
.L_126:
        /*00b4*/ 	.word	0x00000008
.L_127:


//--------------------- .nv.info.trapezoidal_integration_kernel --------------------------
	.section	.nv.info.trapezoidal_integration_kernel,"",@"SHT_CUDA_INFO"
	.sectionflags	@""
	.align	4


	//----- nvinfo : EIATTR_CUDA_API_VERSION
	.align		4
        /*0000*/ 	.byte	0x04, 0x37
        /*0002*/ 	.short	(.L_129 - .L_128)
.L_128:
        /*0004*/ 	.word	0x00000082


	//----- nvinfo : EIATTR_KPARAM_INFO
	.align		4
.L_129:
        /*0008*/ 	.byte	0x04, 0x17
        /*000a*/ 	.short	(.L_131 - .L_130)
.L_130:
        /*000c*/ 	.word	0x00000000
        /*0010*/ 	.short	0x0003
        /*0012*/ 	.short	0x0018
        /*0014*/ 	.byte	0x00, 0xf0, 0x11, 0x00


	//----- nvinfo : EIATTR_KPARAM_INFO
	.align		4
.L_131:
        /*0018*/ 	.byte	0x04, 0x17
        /*001a*/ 	.short	(.L_133 - .L_132)
.L_132:
        /*001c*/ 	.word	0x00000000
        /*0020*/ 	.short	0x0002
        /*0022*/ 	.short	0x0010
        /*0024*/ 	.byte	0x00, 0xf5, 0x21, 0x00


	//----- nvinfo : EIATTR_KPARAM_INFO
	.align		4
.L_133:
        /*0028*/ 	.byte	0x04, 0x17
        /*002a*/ 	.short	(.L_135 - .L_134)
.L_134:
        /*002c*/ 	.word	0x00000000
        /*0030*/ 	.short	0x0001
        /*0032*/ 	.short	0x0008
        /*0034*/ 	.byte	0x00, 0xf0, 0x11, 0x00


	//----- nvinfo : EIATTR_KPARAM_INFO
	.align		4
.L_135:
        /*0038*/ 	.byte	0x04, 0x17
        /*003a*/ 	.short	(.L_137 - .L_136)
.L_136:
        /*003c*/ 	.word	0x00000000
        /*0040*/ 	.short	0x0000
        /*0042*/ 	.short	0x0000
        /*0044*/ 	.byte	0x00, 0xf5, 0x21, 0x00


	//----- nvinfo : EIATTR_SPARSE_MMA_MASK
	.align		4
.L_137:
        /*0048*/ 	.byte	0x03, 0x50
        /*004a*/ 	.short	0x0000


	//----- nvinfo : EIATTR_MAXREG_COUNT
	.align		4
        /*004c*/ 	.byte	0x03, 0x1b
        /*004e*/ 	.short	0x00ff


	//----- nvinfo : EIATTR_NUM_BARRIERS
	.align		4
        /*0050*/ 	.byte	0x02, 0x4c
        /*0052*/ 	.byte	0x01
	.zero		1


	//----- nvinfo : EIATTR_MERCURY_ISA_VERSION
	.align		4
        /*0054*/ 	.byte	0x03, 0x5f
        /*0056*/ 	.short	0x0101


	//----- nvinfo : EIATTR_VRC_CTA_INIT_COUNT
	.align		4
        /*0058*/ 	.byte	0x02, 0x4a
	.zero		1
	.zero		1


	//----- nvinfo : EIATTR_EXIT_INSTR_OFFSETS
	.align		4
        /*005c*/ 	.byte	0x04, 0x1c
        /*005e*/ 	.short	(.L_139 - .L_138)


	//   ....[0]....
.L_138:
        /*0060*/ 	.word	0x00000260


	//   ....[1]....
        /*0064*/ 	.word	0x000002d0


	//----- nvinfo : EIATTR_CBANK_PARAM_SIZE
	.align		4
.L_139:
        /*0068*/ 	.byte	0x03, 0x19
        /*006a*/ 	.short	0x001c


	//----- nvinfo : EIATTR_PARAM_CBANK
	.align		4
        /*006c*/ 	.byte	0x04, 0x0a
        /*006e*/ 	.short	(.L_141 - .L_140)
	.align		4
.L_140:
        /*0070*/ 	.word	index@(.nv.constant0.trapezoidal_integration_kernel)
        /*0074*/ 	.short	0x0380
        /*0076*/ 	.short	0x001c


	//----- nvinfo : EIATTR_SW_WAR
	.align		4
.L_141:
        /*0078*/ 	.byte	0x04, 0x36
        /*007a*/ 	.short	(.L_143 - .L_142)
.L_142:
        /*007c*/ 	.word	0x00000008
.L_143:


//--------------------- .nv.info.current_correlation_kernel --------------------------
	.section	.nv.info.current_correlation_kernel,"",@"SHT_CUDA_INFO"
	.sectionflags	@""
	.align	4


	//----- nvinfo : EIATTR_CUDA_API_VERSION
	.align		4
        /*0000*/ 	.byte	0x04, 0x37
        /*0002*/ 	.short	(.L_145 - .L_144)
.L_144:
        /*0004*/ 	.word	0x00000082


	//----- nvinfo : EIATTR_KPARAM_INFO
	.align		4
.L_145:
        /*0008*/ 	.byte	0x04, 0x17
        /*000a*/ 	.short	(.L_147 - .L_146)
.L_146:
        /*000c*/ 	.word	0x00000000
        /*0010*/ 	.short	0x0003
        /*0012*/ 	.short	0x0014
        /*0014*/ 	.byte	0x00, 0xf0, 0x11, 0x00


	//----- nvinfo : EIATTR_KPARAM_INFO
	.align		4
.L_147:
        /*0018*/ 	.byte	0x04, 0x17
        /*001a*/ 	.short	(.L_149 - .L_148)
.L_148:
        /*001c*/ 	.word	0x00000000
        /*0020*/ 	.short	0x0002
        /*0022*/ 	.short	0x0010
        /*0024*/ 	.byte	0x00, 0xf0, 0x11, 0x00


	//----- nvinfo : EIATTR_KPARAM_INFO
	.align		4
.L_149:
        /*0028*/ 	.byte	0x04, 0x17
        /*002a*/ 	.short	(.L_151 - .L_150)
.L_150:
        /*002c*/ 	.word	0x00000000
        /*0030*/ 	.short	0x0001
        /*0032*/ 	.short	0x0008
        /*0034*/ 	.byte	0x00, 0xf5, 0x21, 0x00


	//----- nvinfo : EIATTR_KPARAM_INFO
	.align		4
.L_151:
        /*0038*/ 	.byte	0x04, 0x17
        /*003a*/ 	.short	(.L_153 - .L_152)
.L_152:
        /*003c*/ 	.word	0x00000000
        /*0040*/ 	.short	0x0000
        /*0042*/ 	.short	0x0000
        /*0044*/ 	.byte	0x00, 0xf5, 0x21, 0x00


	//----- nvinfo : EIATTR_SPARSE_MMA_MASK
	.align		4
.L_153:
        /*0048*/ 	.byte	0x03, 0x50
        /*004a*/ 	.short	0x0000


	//----- nvinfo : EIATTR_MAXREG_COUNT
	.align		4
        /*004c*/ 	.byte	0x03, 0x1b
        /*004e*/ 	.short	0x00ff


	//----- nvinfo : EIATTR_MERCURY_ISA_VERSION
	.align		4
        /*0050*/ 	.byte	0x03, 0x5f
        /*0052*/ 	.short	0x0101


	//----- nvinfo : EIATTR_VRC_CTA_INIT_COUNT
	.align		4
        /*0054*/ 	.byte	0x02, 0x4a
	.zero		1
	.zero		1


	//----- nvinfo : EIATTR_EXIT_INSTR_OFFSETS
	.align		4
        /*0058*/ 	.byte	0x04, 0x1c
        /*005a*/ 	.short	(.L_155 - .L_154)


	//   ....[0]....
.L_154:
        /*005c*/ 	.word	0x00000070


	//   ....[1]....
        /*0060*/ 	.word	0x00000d60


	//----- nvinfo : EIATTR_CRS_STACK_SIZE
	.align		4
.L_155:
        /*0064*/ 	.byte	0x04, 0x1e
        /*0066*/ 	.short	(.L_157 - .L_156)
.L_156:
        /*0068*/ 	.word	0x00000000


	//----- nvinfo : EIATTR_CBANK_PARAM_SIZE
	.align		4
.L_157:
        /*006c*/ 	.byte	0x03, 0x19
        /*006e*/ 	.short	0x0018


	//----- nvinfo : EIATTR_PARAM_CBANK
	.align		4
        /*0070*/ 	.byte	0x04, 0x0a
        /*0072*/ 	.short	(.L_159 - .L_158)
	.align		4
.L_158:
        /*0074*/ 	.word	index@(.nv.constant0.current_correlation_kernel)
        /*0078*/ 	.short	0x0380
        /*007a*/ 	.short	0x0018


	//----- nvinfo : EIATTR_SW_WAR
	.align		4
.L_159:
        /*007c*/ 	.byte	0x04, 0x36
        /*007e*/ 	.short	(.L_161 - .L_160)
.L_160:
        /*0080*/ 	.word	0x00000008
.L_161:


//--------------------- .nv.info.vacf_kernel      --------------------------
	.section	.nv.info.vacf_kernel,"",@"SHT_CUDA_INFO"
	.sectionflags	@""
	.align	4


	//----- nvinfo : EIATTR_CUDA_API_VERSION
	.align		4
        /*0000*/ 	.byte	0x04, 0x37
        /*0002*/ 	.short	(.L_163 - .L_162)
.L_162:
        /*0004*/ 	.word	0x00000082


	//----- nvinfo : EIATTR_KPARAM_INFO
	.align		4
.L_163:
        /*0008*/ 	.byte	0x04, 0x17
        /*000a*/ 	.short	(.L_165 - .L_164)
.L_164:
        /*000c*/ 	.word	0x00000000
        /*0010*/ 	.short	0x0004
        /*0012*/ 	.short	0x0018
        /*0014*/ 	.byte	0x00, 0xf0, 0x11, 0x00


	//----- nvinfo : EIATTR_KPARAM_INFO
	.align		4
.L_165:
        /*0018*/ 	.byte	0x04, 0x17
        /*001a*/ 	.short	(.L_167 - .L_166)
.L_166:
        /*001c*/ 	.word	0x00000000
        /*0020*/ 	.short	0x0003
        /*0022*/ 	.short	0x0014
        /*0024*/ 	.byte	0x00, 0xf0, 0x11, 0x00


	//----- nvinfo : EIATTR_KPARAM_INFO
	.align		4
.L_167:
        /*0028*/ 	.byte	0x04, 0x17
        /*002a*/ 	.short	(.L_169 - .L_168)
.L_168:
        /*002c*/ 	.word	0x00000000
        /*0030*/ 	.short	0x0002
        /*0032*/ 	.short	0x0010
        /*0034*/ 	.byte	0x00, 0xf0, 0x11, 0x00


	//----- nvinfo : EIATTR_KPARAM_INFO
	.align		4
.L_169:
        /*0038*/ 	.byte	0x04, 0x17
        /*003a*/ 	.short	(.L_171 - .L_170)
.L_170:
        /*003c*/ 	.word	0x00000000
        /*0040*/ 	.short	0x0001
        /*0042*/ 	.short	0x0008
        /*0044*/ 	.byte	0x00, 0xf5, 0x21, 0x00


	//----- nvinfo : EIATTR_KPARAM_INFO
	.align		4
.L_171:
        /*0048*/ 	.byte	0x04, 0x17
        /*004a*/ 	.short	(.L_173 - .L_172)
.L_172:
        /*004c*/ 	.word	0x00000000
        /*0050*/ 	.short	0x0000
        /*0052*/ 	.short	0x0000
        /*0054*/ 	.byte	0x00, 0xf5, 0x21, 0x00


	//----- nvinfo : EIATTR_SPARSE_MMA_MASK
	.align		4
.L_173:
        /*0058*/ 	.byte	0x03, 0x50
        /*005a*/ 	.short	0x0000


	//----- nvinfo : EIATTR_MAXREG_COUNT
	.align		4
        /*005c*/ 	.byte	0x03, 0x1b
        /*005e*/ 	.short	0x00ff


	//----- nvinfo : EIATTR_MERCURY_ISA_VERSION
	.align		4
        /*0060*/ 	.byte	0x03, 0x5f
        /*0062*/ 	.short	0x0101


	//----- nvinfo : EIATTR_VRC_CTA_INIT_COUNT
	.align		4
        /*0064*/ 	.byte	0x02, 0x4a
	.zero		1
	.zero		1


	//----- nvinfo : EIATTR_EXIT_INSTR_OFFSETS
	.align		4
        /*0068*/ 	.byte	0x04, 0x1c
        /*006a*/ 	.short	(.L_175 - .L_174)


	//   ....[0]....
.L_174:
        /*006c*/ 	.word	0x00000070


	//   ....[1]....
        /*0070*/ 	.word	0x000009c0


	//----- nvinfo : EIATTR_CRS_STACK_SIZE
	.align		4
.L_175:
        /*0074*/ 	.byte	0x04, 0x1e
        /*0076*/ 	.short	(.L_177 - .L_176)
.L_176:
        /*0078*/ 	.word	0x00000000


	//----- nvinfo : EIATTR_CBANK_PARAM_SIZE
	.align		4
.L_177:
        /*007c*/ 	.byte	0x03, 0x19
        /*007e*/ 	.short	0x001c


	//----- nvinfo : EIATTR_PARAM_CBANK
	.align		4
        /*0080*/ 	.byte	0x04, 0x0a
        /*0082*/ 	.short	(.L_179 - .L_178)
	.align		4
.L_178:
        /*0084*/ 	.word	index@(.nv.constant0.vacf_kernel)
        /*0088*/ 	.short	0x0380
        /*008a*/ 	.short	0x001c


	//----- nvinfo : EIATTR_SW_WAR
	.align		4
.L_179:
        /*008c*/ 	.byte	0x04, 0x36
        /*008e*/ 	.short	(.L_181 - .L_180)
.L_180:
        /*0090*/ 	.word	0x00000008
.L_181:


//--------------------- .nv.info.entropy_production_kernel --------------------------
	.section	.nv.info.entropy_production_kernel,"",@"SHT_CUDA_INFO"
	.sectionflags	@""
	.align	4


	//----- nvinfo : EIATTR_CUDA_API_VERSION
	.align		4
        /*0000*/ 	.byte	0x04, 0x37
        /*0002*/ 	.short	(.L_183 - .L_182)
.L_182:
        /*0004*/ 	.word	0x00000082


	//----- nvinfo : EIATTR_KPARAM_INFO
	.align		4
.L_183:
        /*0008*/ 	.byte	0x04, 0x17
        /*000a*/ 	.short	(.L_185 - .L_184)
.L_184:
        /*000c*/ 	.word	0x00000000
        /*0010*/ 	.short	0x0005
        /*0012*/ 	.short	0x0020
        /*0014*/ 	.byte	0x00, 0xf0, 0x11, 0x00


	//----- nvinfo : EIATTR_KPARAM_INFO
	.align		4
.L_185:
        /*0018*/ 	.byte	0x04, 0x17
        /*001a*/ 	.short	(.L_187 - .L_186)
.L_186:
        /*001c*/ 	.word	0x00000000
        /*0020*/ 	.short	0x0004
        /*0022*/ 	.short	0x0018
        /*0024*/ 	.byte	0x00, 0xf5, 0x21, 0x00


	//----- nvinfo : EIATTR_KPARAM_INFO
	.align		4
.L_187:
        /*0028*/ 	.byte	0x04, 0x17
        /*002a*/ 	.short	(.L_189 - .L_188)
.L_188:
        /*002c*/ 	.word	0x00000000
        /*0030*/ 	.short	0x0003
        /*0032*/ 	.short	0x0014
        /*0034*/ 	.byte	0x00, 0xf0, 0x11, 0x00


	//----- nvinfo : EIATTR_KPARAM_INFO
	.align		4
.L_189:
        /*0038*/ 	.byte	0x04, 0x17
        /*003a*/ 	.short	(.L_191 - .L_190)
.L_190:
        /*003c*/ 	.word	0x00000000
        /*0040*/ 	.short	0x0002
        /*0042*/ 	.short	0x0010
        /*0044*/ 	.byte	0x00, 0xf0, 0x11, 0x00


	//----- nvinfo : EIATTR_KPARAM_INFO
	.align		4
.L_191:
        /*0048*/ 	.byte	0x04, 0x17
        /*004a*/ 	.short	(.L_193 - .L_192)
.L_192:
        /*004c*/ 	.word	0x00000000
        /*0050*/ 	.short	0x0001
        /*0052*/ 	.short	0x0008
        /*0054*/ 	.byte	0x00, 0xf5, 0x21, 0x00


	//----- nvinfo : EIATTR_KPARAM_INFO
	.align		4
.L_193:
        /*0058*/ 	.byte	0x04, 0x17
        /*005a*/ 	.short	(.L_195 - .L_194)
.L_194:
        /*005c*/ 	.word	0x00000000
        /*0060*/ 	.short	0x0000
        /*0062*/ 	.short	0x0000
        /*0064*/ 	.byte	0x00, 0xf5, 0x21, 0x00


	//----- nvinfo : EIATTR_SPARSE_MMA_MASK
	.align		4
.L_195:
        /*0068*/ 	.byte	0x03, 0x50
        /*006a*/ 	.short	0x0000


	//----- nvinfo : EIATTR_MAXREG_COUNT
	.align		4
        /*006c*/ 	.byte	0x03, 0x1b
        /*006e*/ 	.short	0x00ff


	//----- nvinfo : EIATTR_MERCURY_ISA_VERSION
	.align		4
        /*0070*/ 	.byte	0x03, 0x5f
        /*0072*/ 	.short	0x0101


	//----- nvinfo : EIATTR_VRC_CTA_INIT_COUNT
	.align		4
        /*0074*/ 	.byte	0x02, 0x4a
	.zero		1
	.zero		1


	//----- nvinfo : EIATTR_EXIT_INSTR_OFFSETS
	.align		4
        /*0078*/ 	.byte	0x04, 0x1c
        /*007a*/ 	.short	(.L_197 - .L_196)


	//   ....[0]....
.L_196:
        /*007c*/ 	.word	0x00000070


	//   ....[1]....
        /*0080*/ 	.word	0x000002e0


	//----- nvinfo : EIATTR_CRS_STACK_SIZE
	.align		4
.L_197:
        /*0084*/ 	.byte	0x04, 0x1e
        /*0086*/ 	.short	(.L_199 - .L_198)
.L_198:
        /*0088*/ 	.word	0x00000000


	//----- nvinfo : EIATTR_CBANK_PARAM_SIZE
	.align		4
.L_199:
        /*008c*/ 	.byte	0x03, 0x19
        /*008e*/ 	.short	0x0024


	//----- nvinfo : EIATTR_PARAM_CBANK
	.align		4
        /*0090*/ 	.byte	0x04, 0x0a
        /*0092*/ 	.short	(.L_201 - .L_200)
	.align		4
.L_200:
        /*0094*/ 	.word	index@(.nv.constant0.entropy_production_kernel)
        /*0098*/ 	.short	0x0380
        /*009a*/ 	.short	0x0024


	//----- nvinfo : EIATTR_SW_WAR
	.align		4
.L_201:
        /*009c*/ 	.byte	0x04, 0x36
        /*009e*/ 	.short	(.L_203 - .L_202)
.L_202:
        /*00a0*/ 	.word	0x00000008
.L_203:


//--------------------- .nv.info.bar_iteration_kernel --------------------------
	.section	.nv.info.bar_iteration_kernel,"",@"SHT_CUDA_INFO"
	.sectionflags	@""
	.align	4


	//----- nvinfo : EIATTR_CUDA_API_VERSION
	.align		4
        /*0000*/ 	.byte	0x04, 0x37
        /*0002*/ 	.short	(.L_205 - .L_204)
.L_204:
        /*0004*/ 	.word	0x00000082


	//----- nvinfo : EIATTR_KPARAM_INFO
	.align		4
.L_205:
        /*0008*/ 	.byte	0x04, 0x17
        /*000a*/ 	.short	(.L_207 - .L_206)
.L_206:
        /*000c*/ 	.word	0x00000000
        /*0010*/ 	.short	0x0006
        /*0012*/ 	.short	0x0028
        /*0014*/ 	.byte	0x00, 0xf5, 0x21, 0x00


	//----- nvinfo : EIATTR_KPARAM_INFO
	.align		4
.L_207:
        /*0018*/ 	.byte	0x04, 0x17
        /*001a*/ 	.short	(.L_209 - .L_208)
.L_208:
        /*001c*/ 	.word	0x00000000
        /*0020*/ 	.short	0x0005
        /*0022*/ 	.short	0x0020
        /*0024*/ 	.byte	0x00, 0xf5, 0x21, 0x00


	//----- nvinfo : EIATTR_KPARAM_INFO
	.align		4
.L_209:
        /*0028*/ 	.byte	0x04, 0x17
        /*002a*/ 	.short	(.L_211 - .L_210)
.L_210:
        /*002c*/ 	.word	0x00000000
        /*0030*/ 	.short	0x0004
        /*0032*/ 	.short	0x0018
        /*0034*/ 	.byte	0x00, 0xf0, 0x11, 0x00


	//----- nvinfo : EIATTR_KPARAM_INFO
	.align		4
.L_211:
        /*0038*/ 	.byte	0x04, 0x17
        /*003a*/ 	.short	(.L_213 - .L_212)
.L_212:
        /*003c*/ 	.word	0x00000000
        /*0040*/ 	.short	0x0003
        /*0042*/ 	.short	0x0014
        /*0044*/ 	.byte	0x00, 0xf0, 0x11, 0x00


	//----- nvinfo : EIATTR_KPARAM_INFO
	.align		4
.L_213:
        /*0048*/ 	.byte	0x04, 0x17
        /*004a*/ 	.short	(.L_215 - .L_214)
.L_214:
        /*004c*/ 	.word	0x00000000
        /*0050*/ 	.short	0x0002
        /*0052*/ 	.short	0x0010
        /*0054*/ 	.byte	0x00, 0xf0, 0x11, 0x00


	//----- nvinfo : EIATTR_KPARAM_INFO
	.align		4
.L_215:
        /*0058*/ 	.byte	0x04, 0x17
        /*005a*/ 	.short	(.L_217 - .L_216)
.L_216:
        /*005c*/ 	.word	0x00000000
        /*0060*/ 	.short	0x0001
        /*0062*/ 	.short	0x0008
        /*0064*/ 	.byte	0x00, 0xf5, 0x21, 0x00


	//----- nvinfo : EIATTR_KPARAM_INFO
	.align		4
.L_217:
        /*0068*/ 	.byte	0x04, 0x17
        /*006a*/ 	.short	(.L_219 - .L_218)
.L_218:
        /*006c*/ 	.word	0x00000000
        /*0070*/ 	.short	0x0000
        /*0072*/ 	.short	0x0000
        /*0074*/ 	.byte	0x00, 0xf5, 0x21, 0x00


	//----- nvinfo : EIATTR_SPARSE_MMA_MASK
	.align		4
.L_219:
        /*0078*/ 	.byte	0x03, 0x50
        /*007a*/ 	.short	0x0000


	//----- nvinfo : EIATTR_MAXREG_COUNT
	.align		4
        /*007c*/ 	.byte	0x03, 0x1b
        /*007e*/ 	.short	0x00ff


	//----- nvinfo : EIATTR_NUM_BARRIERS
	.align		4
        /*0080*/ 	.byte	0x02, 0x4c
        /*0082*/ 	.byte	0x01
	.zero		1


	//----- nvinfo : EIATTR_MERCURY_ISA_VERSION
	.align		4
        /*0084*/ 	.byte	0x03, 0x5f
        /*0086*/ 	.short	0x0101


	//----- nvinfo : EIATTR_VRC_CTA_INIT_COUNT
	.align		4
        /*0088*/ 	.byte	0x02, 0x4a
	.zero		1
	.zero		1


	//----- nvinfo : EIATTR_EXIT_INSTR_OFFSETS
	.align		4
        /*008c*/ 	.byte	0x04, 0x1c
        /*008e*/ 	.short	(.L_221 - .L_220)


	//   ....[0]....
.L_220:
        /*0090*/ 	.word	0x00000680


	//   ....[1]....
        /*0094*/ 	.word	0x00000720


	//----- nvinfo : EIATTR_CRS_STACK_SIZE
	.align		4
.L_221:
        /*0098*/ 	.byte	0x04, 0x1e
        /*009a*/ 	.short	(.L_223 - .L_222)
.L_222:
        /*009c*/ 	.word	0x00000000


	//----- nvinfo : EIATTR_CBANK_PARAM_SIZE
	.align		4
.L_223:
        /*00a0*/ 	.byte	0x03, 0x19
        /*00a2*/ 	.short	0x0030


	//----- nvinfo : EIATTR_PARAM_CBANK
	.align		4
        /*00a4*/ 	.byte	0x04, 0x0a
        /*00a6*/ 	.short	(.L_225 - .L_224)
	.align		4
.L_224:
        /*00a8*/ 	.word	index@(.nv.constant0.bar_iteration_kernel)
        /*00ac*/ 	.short	0x0380
        /*00ae*/ 	.short	0x0030


	//----- nvinfo : EIATTR_SW_WAR
	.align		4
.L_225:
        /*00b0*/ 	.byte	0x04, 0x36
        /*00b2*/ 	.short	(.L_227 - .L_226)
.L_226:
        /*00b4*/ 	.word	0x00000008
.L_227:


//--------------------- .nv.info.work_histogram_kernel --------------------------
	.section	.nv.info.work_histogram_kernel,"",@"SHT_CUDA_INFO"
	.sectionflags	@""
	.align	4


	//----- nvinfo : EIATTR_CUDA_API_VERSION
	.align		4
        /*0000*/ 	.byte	0x04, 0x37
        /*0002*/ 	.short	(.L_229 - .L_228)
.L_228:
        /*0004*/ 	.word	0x00000082


	//----- nvinfo : EIATTR_KPARAM_INFO
	.align		4
.L_229:
        /*0008*/ 	.byte	0x04, 0x17
        /*000a*/ 	.short	(.L_231 - .L_230)
.L_230:
        /*000c*/ 	.word	0x00000000
        /*0010*/ 	.short	0x0005
        /*0012*/ 	.short	0x001c
        /*0014*/ 	.byte	0x00, 0xf0, 0x11, 0x00


	//----- nvinfo : EIATTR_KPARAM_INFO
	.align		4
.L_231:
        /*0018*/ 	.byte	0x04, 0x17
        /*001a*/ 	.short	(.L_233 - .L_232)
.L_232:
        /*001c*/ 	.word	0x00000000
        /*0020*/ 	.short	0x0004
        /*0022*/ 	.short	0x0018
        /*0024*/ 	.byte	0x00, 0xf0, 0x11, 0x00


	//----- nvinfo : EIATTR_KPARAM_INFO
	.align		4
.L_233:
        /*0028*/ 	.byte	0x04, 0x17
        /*002a*/ 	.short	(.L_235 - .L_234)
.L_234:
        /*002c*/ 	.word	0x00000000
        /*0030*/ 	.short	0x0003
        /*0032*/ 	.short	0x0014
        /*0034*/ 	.byte	0x00, 0xf0, 0x11, 0x00


	//----- nvinfo : EIATTR_KPARAM_INFO
	.align		4
.L_235:
        /*0038*/ 	.byte	0x04, 0x17
        /*003a*/ 	.short	(.L_237 - .L_236)
.L_236:
        /*003c*/ 	.word	0x00000000
        /*0040*/ 	.short	0x0002
        /*0042*/ 	.short	0x0010
        /*0044*/ 	.byte	0x00, 0xf0, 0x11, 0x00


	//----- nvinfo : EIATTR_KPARAM_INFO
	.align		4
.L_237:
        /*0048*/ 	.byte	0x04, 0x17
        /*004a*/ 	.short	(.L_239 - .L_238)
.L_238:
        /*004c*/ 	.word	0x00000000
        /*0050*/ 	.short	0x0001
        /*0052*/ 	.short	0x0008
        /*0054*/ 	.byte	0x00, 0xf5, 0x21, 0x00


	//----- nvinfo : EIATTR_KPARAM_INFO
	.align		4
.L_239:
        /*0058*/ 	.byte	0x04, 0x17
        /*005a*/ 	.short	(.L_241 - .L_240)
.L_240:
        /*005c*/ 	.word	0x00000000
        /*0060*/ 	.short	0x0000
        /*0062*/ 	.short	0x0000
        /*0064*/ 	.byte	0x00, 0xf5, 0x21, 0x00


	//----- nvinfo : EIATTR_SPARSE_MMA_MASK
	.align		4
.L_241:
        /*0068*/ 	.byte	0x03, 0x50
        /*006a*/ 	.short	0x0000


	//----- nvinfo : EIATTR_MAXREG_COUNT
	.align		4
        /*006c*/ 	.byte	0x03, 0x1b
        /*006e*/ 	.short	0x00ff


	//----- nvinfo : EIATTR_MERCURY_ISA_VERSION
	.align		4
        /*0070*/ 	.byte	0x03, 0x5f
        /*0072*/ 	.short	0x0101


	//----- nvinfo : EIATTR_VRC_CTA_INIT_COUNT
	.align		4
        /*0074*/ 	.byte	0x02, 0x4a
	.zero		1
	.zero		1


	//----- nvinfo : EIATTR_EXIT_INSTR_OFFSETS
	.align		4
        /*0078*/ 	.byte	0x04, 0x1c
        /*007a*/ 	.short	(.L_243 - .L_242)


	//   ....[0]....
.L_242:
        /*007c*/ 	.word	0x00000070


	//   ....[1]....
        /*0080*/ 	.word	0x000001b0


	//   ....[2]....
        /*0084*/ 	.word	0x00000340


	//----- nvinfo : EIATTR_CRS_STACK_SIZE
	.align		4
.L_243:
        /*0088*/ 	.byte	0x04, 0x1e
        /*008a*/ 	.short	(.L_245 - .L_244)
.L_244:
        /*008c*/ 	.word	0x00000000


	//----- nvinfo : EIATTR_CBANK_PARAM_SIZE
	.align		4
.L_245:
        /*0090*/ 	.byte	0x03, 0x19
        /*0092*/ 	.short	0x0020


	//----- nvinfo : EIATTR_PARAM_CBANK
	.align		4
        /*0094*/ 	.byte	0x04, 0x0a
        /*0096*/ 	.short	(.L_247 - .L_246)
	.align		4
.L_246:
        /*0098*/ 	.word	index@(.nv.constant0.work_histogram_kernel)
        /*009c*/ 	.short	0x0380
        /*009e*/ 	.short	0x0020


	//----- nvinfo : EIATTR_SW_WAR
	.align		4
.L_247:
        /*00a0*/ 	.byte	0x04, 0x36
        /*00a2*/ 	.short	(.L_249 - .L_248)
.L_248:
        /*00a4*/ 	.word	0x00000008
.L_249:


//--------------------- .nv.info.autocorrelation_kernel --------------------------
	.section	.nv.info.autocorrelation_kernel,"",@"SHT_CUDA_INFO"
	.sectionflags	@""
	.align	4


	//----- nvinfo : EIATTR_CUDA_API_VERSION
	.align		4
        /*0000*/ 	.byte	0x04, 0x37
        /*0002*/ 	.short	(.L_251 - .L_250)
.L_250:
        /*0004*/ 	.word	0x00000082


	//----- nvinfo : EIATTR_KPARAM_INFO
	.align		4
.L_251:
        /*0008*/ 	.byte	0x04, 0x17
        /*000a*/ 	.short	(.L_253 - .L_252)
.L_252:
        /*000c*/ 	.word	0x00000000
        /*0010*/ 	.short	0x0003
        /*0012*/ 	.short	0x0014
        /*0014*/ 	.byte	0x00, 0xf0, 0x11, 0x00


	//----- nvinfo : EIATTR_KPARAM_INFO
	.align		4
.L_253:
        /*0018*/ 	.byte	0x04, 0x17
        /*001a*/ 	.short	(.L_255 - .L_254)
.L_254:
        /*001c*/ 	.word	0x00000000
        /*0020*/ 	.short	0x0002
        /*0022*/ 	.short	0x0010
        /*0024*/ 	.byte	0x00, 0xf0, 0x11, 0x00


	//----- nvinfo : EIATTR_KPARAM_INFO
	.align		4
.L_255:
        /*0028*/ 	.byte	0x04, 0x17
        /*002a*/ 	.short	(.L_257 - .L_256)
.L_256:
        /*002c*/ 	.word	0x00000000
        /*0030*/ 	.short	0x0001
        /*0032*/ 	.short	0x0008
        /*0034*/ 	.byte	0x00, 0xf5, 0x21, 0x00


	//----- nvinfo : EIATTR_KPARAM_INFO
	.align		4
.L_257:
        /*0038*/ 	.byte	0x04, 0x17
        /*003a*/ 	.short	(.L_259 - .L_258)
.L_258:
        /*003c*/ 	.word	0x00000000
        /*0040*/ 	.short	0x0000
        /*0042*/ 	.short	0x0000
        /*0044*/ 	.byte	0x00, 0xf5, 0x21, 0x00


	//----- nvinfo : EIATTR_SPARSE_MMA_MASK
	.align		4
.L_259:
        /*0048*/ 	.byte	0x03, 0x50
        /*004a*/ 	.short	0x0000


	//----- nvinfo : EIATTR_MAXREG_COUNT
	.align		4
        /*004c*/ 	.byte	0x03, 0x1b
        /*004e*/ 	.short	0x00ff


	//----- nvinfo : EIATTR_MERCURY_ISA_VERSION
	.align		4
        /*0050*/ 	.byte	0x03, 0x5f
        /*0052*/ 	.short	0x0101


	//----- nvinfo : EIATTR_VRC_CTA_INIT_COUNT
	.align		4
        /*0054*/ 	.byte	0x02, 0x4a
	.zero		1
	.zero		1


	//----- nvinfo : EIATTR_EXIT_INSTR_OFFSETS
	.align		4
        /*0058*/ 	.byte	0x04, 0x1c
        /*005a*/ 	.short	(.L_261 - .L_260)


	//   ....[0]....
.L_260:
        /*005c*/ 	.word	0x00000070


	//   ....[1]....
        /*0060*/ 	.word	0x00000d60


	//----- nvinfo : EIATTR_CRS_STACK_SIZE
	.align		4
.L_261:
        /*0064*/ 	.byte	0x04, 0x1e
        /*0066*/ 	.short	(.L_263 - .L_262)
.L_262:
        /*0068*/ 	.word	0x00000000


	//----- nvinfo : EIATTR_CBANK_PARAM_SIZE
	.align		4
.L_263:
        /*006c*/ 	.byte	0x03, 0x19
        /*006e*/ 	.short	0x0018


	//----- nvinfo : EIATTR_PARAM_CBANK
	.align		4
        /*0070*/ 	.byte	0x04, 0x0a
        /*0072*/ 	.short	(.L_265 - .L_264)
	.align		4
.L_264:
        /*0074*/ 	.word	index@(.nv.constant0.autocorrelation_kernel)
        /*0078*/ 	.short	0x0380
        /*007a*/ 	.short	0x0018


	//----- nvinfo : EIATTR_SW_WAR
	.align		4
.L_265:
        /*007c*/ 	.byte	0x04, 0x36
        /*007e*/ 	.short	(.L_267 - .L_266)
.L_266:
        /*0080*/ 	.word	0x00000008
.L_267:


//--------------------- .nv.info.jarzynski_parallel_trajectories_kernel --------------------------
	.section	.nv.info.jarzynski_parallel_trajectories_kernel,"",@"SHT_CUDA_INFO"
	.sectionflags	@""
	.align	4


	//----- nvinfo : EIATTR_CUDA_API_VERSION
	.align		4
        /*0000*/ 	.byte	0x04, 0x37
        /*0002*/ 	.short	(.L_269 - .L_268)
.L_268:
        /*0004*/ 	.word	0x00000082


	//----- nvinfo : EIATTR_KPARAM_INFO
	.align		4
.L_269:
        /*0008*/ 	.byte	0x04, 0x17
        /*000a*/ 	.short	(.L_271 - .L_270)
.L_270:
        /*000c*/ 	.word	0x00000000
        /*0010*/ 	.short	0x0009
        /*0012*/ 	.short	0x0038
        /*0014*/ 	.byte	0x00, 0xf0, 0x21, 0x00


	//----- nvinfo : EIATTR_KPARAM_INFO
	.align		4
.L_271:
        /*0018*/ 	.byte	0x04, 0x17
        /*001a*/ 	.short	(.L_273 - .L_272)
.L_272:
        /*001c*/ 	.word	0x00000000
        /*0020*/ 	.short	0x0008
        /*0022*/ 	.short	0x0034
        /*0024*/ 	.byte	0x00, 0xf0, 0x11, 0x00


	//----- nvinfo : EIATTR_KPARAM_INFO
	.align		4
.L_273:
        /*0028*/ 	.byte	0x04, 0x17
        /*002a*/ 	.short	(.L_275 - .L_274)
.L_274:
        /*002c*/ 	.word	0x00000000
        /*0030*/ 	.short	0x0007
        /*0032*/ 	.short	0x0030
        /*0034*/ 	.byte	0x00, 0xf0, 0x11, 0x00


	//----- nvinfo : EIATTR_KPARAM_INFO
	.align		4
.L_275:
        /*0038*/ 	.byte	0x04, 0x17
        /*003a*/ 	.short	(.L_277 - .L_276)
.L_276:
        /*003c*/ 	.word	0x00000000
        /*0040*/ 	.short	0x0006
        /*0042*/ 	.short	0x002c
        /*0044*/ 	.byte	0x00, 0xf0, 0x11, 0x00


	//----- nvinfo : EIATTR_KPARAM_INFO
	.align		4
.L_277:
        /*0048*/ 	.byte	0x04, 0x17
        /*004a*/ 	.short	(.L_279 - .L_278)
.L_278:
        /*004c*/ 	.word	0x00000000
        /*0050*/ 	.short	0x0005
        /*0052*/ 	.short	0x0028
        /*0054*/ 	.byte	0x00, 0xf0, 0x11, 0x00


	//----- nvinfo : EIATTR_KPARAM_INFO
	.align		4
.L_279:
        /*0058*/ 	.byte	0x04, 0x17
        /*005a*/ 	.short	(.L_281 - .L_280)
.L_280:
        /*005c*/ 	.word	0x00000000
        /*0060*/ 	.short	0x0004
        /*0062*/ 	.short	0x0020
        /*0064*/ 	.byte	0x00, 0xf5, 0x21, 0x00


	//----- nvinfo : EIATTR_KPARAM_INFO
	.align		4
.L_281:
        /*0068*/ 	.byte	0x04, 0x17
        /*006a*/ 	.short	(.L_283 - .L_282)
.L_282:
        /*006c*/ 	.word	0x00000000
        /*0070*/ 	.short	0x0003
        /*0072*/ 	.short	0x0018
        /*0074*/ 	.byte	0x00, 0xf5, 0x21, 0x00


	//----- nvinfo : EIATTR_KPARAM_INFO
	.align		4
.L_283:
        /*0078*/ 	.byte	0x04, 0x17
        /*007a*/ 	.short	(.L_285 - .L_284)
.L_284:
        /*007c*/ 	.word	0x00000000
        /*0080*/ 	.short	0x0002
        /*0082*/ 	.short	0x0010
        /*0084*/ 	.byte	0x00, 0xf5, 0x21, 0x00


	//----- nvinfo : EIATTR_KPARAM_INFO
	.align		4
.L_285:
        /*0088*/ 	.byte	0x04, 0x17
        /*008a*/ 	.short	(.L_287 - .L_286)
.L_286:
        /*008c*/ 	.word	0x00000000
        /*0090*/ 	.short	0x0001
        /*0092*/ 	.short	0x0008
        /*0094*/ 	.byte	0x00, 0xf5, 0x21, 0x00


	//----- nvinfo : EIATTR_KPARAM_INFO
	.align		4
.L_287:
        /*0098*/ 	.byte	0x04, 0x17
        /*009a*/ 	.short	(.L_289 - .L_288)
.L_288:
        /*009c*/ 	.word	0x00000000
        /*00a0*/ 	.short	0x0000
        /*00a2*/ 	.short	0x0000
        /*00a4*/ 	.byte	0x00, 0xf5, 0x21, 0x00


	//----- nvinfo : EIATTR_SPARSE_MMA_MASK
	.align		4
.L_289:
        /*00a8*/ 	.byte	0x03, 0x50
        /*00aa*/ 	.short	0x0000


	//----- nvinfo : EIATTR_MAXREG_COUNT
	.align		4
        /*00ac*/ 	.byte	0x03, 0x1b
        /*00ae*/ 	.short	0x00ff


	//----- nvinfo : EIATTR_MERCURY_ISA_VERSION
	.align		4
        /*00b0*/ 	.byte	0x03, 0x5f
        /*00b2*/ 	.short	0x0101


	//----- nvinfo : EIATTR_VRC_CTA_INIT_COUNT
	.align		4
        /*00b4*/ 	.byte	0x02, 0x4a
	.zero		1
	.zero		1


	//----- nvinfo : EIATTR_EXIT_INSTR_OFFSETS
	.align		4
        /*00b8*/ 	.byte	0x04, 0x1c
        /*00ba*/ 	.short	(.L_291 - .L_290)


	//   ....[0]....
.L_290:
        /*00bc*/ 	.word	0x00000090


	//   ....[1]....
        /*00c0*/ 	.word	0x00007ce0


	//----- nvinfo : EIATTR_CRS_STACK_SIZE
	.align		4
.L_291:
        /*00c4*/ 	.byte	0x04, 0x1e
        /*00c6*/ 	.short	(.L_293 - .L_292)
.L_292:
        /*00c8*/ 	.word	0x00000000


	//----- nvinfo : EIATTR_CBANK_PARAM_SIZE
	.align		4
.L_293:
        /*00cc*/ 	.byte	0x03, 0x19
        /*00ce*/ 	.short	0x0040


	//----- nvinfo : EIATTR_PARAM_CBANK
	.align		4
        /*00d0*/ 	.byte	0x04, 0x0a
        /*00d2*/ 	.short	(.L_295 - .L_294)
	.align		4
.L_294:
        /*00d4*/ 	.word	index@(.nv.constant0.jarzynski_parallel_trajectories_kernel)
        /*00d8*/ 	.short	0x0380
        /*00da*/ 	.short	0x0040


	//----- nvinfo : EIATTR_SW_WAR
	.align		4
.L_295:
        /*00dc*/ 	.byte	0x04, 0x36
        /*00de*/ 	.short	(.L_297 - .L_296)
.L_296:
        /*00e0*/ 	.word	0x00000008
.L_297:


//--------------------- .nv.callgraph             --------------------------
	.section	.nv.callgraph,"",@"SHT_CUDA_CALLGRAPH"
	.align	4
	.sectionentsize	8
	.align		4
        /*0000*/ 	.word	0x00000000
	.align		4
        /*0004*/ 	.word	0xffffffff
	.align		4
        /*0008*/ 	.word	0x00000000
	.align		4
        /*000c*/ 	.word	0xfffffffe
	.align		4
        /*0010*/ 	.word	0x00000000
	.align		4
        /*0014*/ 	.word	0xfffffffd
	.align		4
        /*0018*/ 	.word	0x00000000
	.align		4
        /*001c*/ 	.word	0xfffffffc


//--------------------- .nv.constant4             --------------------------
	.section	.nv.constant4,"a",@progbits
	.align	8
	.align		8
.nv.constant4:
        /*0000*/ 	.dword	precalc_xorwow_matrix
	.align		8
        /*0008*/ 	.dword	precalc_xorwow_offset_matrix
	.align		8
        /*0010*/ 	.dword	mrg32k3aM1
	.align		8
        /*0018*/ 	.dword	mrg32k3aM2
	.align		8
        /*0020*/ 	.dword	mrg32k3aM1SubSeq
	.align		8
        /*0028*/ 	.dword	mrg32k3aM2SubSeq
	.align		8
        /*0030*/ 	.dword	mrg32k3aM1Seq
	.align		8
        /*0038*/ 	.dword	mrg32k3aM2Seq
	.align		8
        /*0040*/ 	.dword	__cudart_i2opi_f


//--------------------- .nv.constant3             --------------------------
	.section	.nv.constant3,"a",@progbits
	.align	8
.nv.constant3:
	.type		__cr_lgamma_table,@object
	.size		__cr_lgamma_table,(.L_8 - __cr_lgamma_table)
__cr_lgamma_table:
        /*0000*/ 	.byte	0x00, 0x00, 0x00, 0x00, 0x00, 0x00, 0x00, 0x00, 0x00, 0x00, 0x00, 0x00, 0x00, 0x00, 0x00, 0x00
        /*0010*/ 	.byte	0xef, 0x39, 0xfa, 0xfe, 0x42, 0x2e, 0xe6, 0x3f, 0x02, 0x20, 0x2a, 0xfa, 0x0b, 0xab, 0xfc, 0x3f
        /*0020*/ 	.byte	0xf9, 0x2c, 0x92, 0x7c, 0xa7, 0x6c, 0x09, 0x40, 0xc9, 0x79, 0x44, 0x3c, 0x64, 0x26, 0x13, 0x40
        /*0030*/ 	.byte	0xca, 0x01, 0xcf, 0x3a, 0x27, 0x51, 0x1a, 0x40, 0x30, 0xcc, 0x2d, 0xf3, 0xe1, 0x0c, 0x21, 0x40
        /*0040*/ 	.byte	0x0d, 0xb7, 0xfc, 0x82, 0x8e, 0x35, 0x25, 0x40
.L_8:


//--------------------- .text.mutual_information_kernel --------------------------
	.section	.text.mutual_information_kernel,"ax",@progbits
	.align	128
        .global         mutual_information_kernel
        .type           mutual_information_kernel,@function
        .size           mutual_information_kernel,(.L_x_243 - mutual_information_kernel)
        .other          mutual_information_kernel,@"STO_CUDA_ENTRY STV_DEFAULT"
mutual_information_kernel:
.text.mutual_information_kernel:
[----:B------:R-:W-:Y:S08]  /*0000*/  LDC R1, c[0x0][0x37c] ;  /* 0x0000df00ff017b82 */ /* 0x000ff00000000800 */
[----:B------:R-:W0:Y:S01]  /*0010*/  S2UR UR5, SR_CgaCtaId ;  /* 0x00000000000579c3 */ /* 0x000e220000008800 */
[----:B------:R-:W1:Y:S01]  /*0020*/  S2R R2, SR_TID.X ;  /* 0x0000000000027919 */ /* 0x000e620000002100 */
[----:B------:R-:W-:Y:S01]  /*0030*/  UMOV UR4, 0x400 ;  /* 0x0000040000047882 */ /* 0x000fe20000000000 */
[----:B------:R-:W2:Y:S01]  /*0040*/  LDCU.64 UR6, c[0x0][0x358] ;  /* 0x00006b00ff0677ac */ /* 0x000ea20008000a00 */
[----:B------:R-:W-:Y:S04]  /*0050*/  BSSY.RECONVERGENT B0, `(.L_x_0) ;  /* 0x000003b000007945 */ /* 0x000fe80003800200 */
[----:B------:R-:W3:Y:S08]  /*0060*/  S2UR UR8, SR_CTAID.X ;  /* 0x00000000000879c3 */ /* 0x000ef00000002500 */
[----:B------:R-:W3:Y:S01]  /*0070*/  LDC R5, c[0x0][0x360] ;  /* 0x0000d800ff057b82 */ /* 0x000ee20000000800 */
[----:B0-----:R-:W-:Y:S01]  /*0080*/  ULEA UR4, UR5, UR4, 0x18 ;  /* 0x0000000405047291 */ /* 0x001fe2000f8ec0ff */
[----:B------:R-:W0:Y:S05]  /*0090*/  LDCU UR5, c[0x0][0x390] ;  /* 0x00007200ff0577ac */ /* 0x000e2a0008000800 */
[----:B-1----:R-:W-:-:S05]  /*00a0*/  LEA R4, R2, UR4, 0x2 ;  /* 0x0000000402047c11 */ /* 0x002fca000f8e10ff */
[----:B------:R1:W-:Y:S01]  /*00b0*/  STS [R4], RZ ;  /* 0x000000ff04007388 */ /* 0x0003e20000000800 */
[----:B---3--:R-:W-:-:S05]  /*00c0*/  IMAD R3, R5, UR8, R2 ;  /* 0x0000000805037c24 */ /* 0x008fca000f8e0202 */
[----:B0-----:R-:W-:-:S13]  /*00d0*/  ISETP.GE.AND P0, PT, R3, UR5, PT ;  /* 0x0000000503007c0c */ /* 0x001fda000bf06270 */
[----:B-12---:R-:W-:Y:S05]  /*00e0*/  @P0 BRA `(.L_x_1) ;  /* 0x0000000000c40947 */ /* 0x006fea0003800000 */
[----:B------:R-:W0:Y:S02]  /*00f0*/  LDC.64 R6, c[0x0][0x380] ;  /* 0x0000e000ff067b82 */ /* 0x000e240000000a00 */
[----:B0-----:R-:W-:-:S05]  /*0100*/  IMAD.WIDE R6, R3, 0x4, R6 ;  /* 0x0000000403067825 */ /* 0x001fca00078e0206 */
[----:B------:R-:W2:Y:S02]  /*0110*/  LDG.E R0, desc[UR6][R6.64] ;  /* 0x0000000606007981 */ /* 0x000ea4000c1e1900 */
[----:B--2---:R-:W-:-:S13]  /*0120*/  FSETP.GT.AND P0, PT, R0, RZ, PT ;  /* 0x000000ff0000720b */ /* 0x004fda0003f04000 */
[----:B------:R-:W-:Y:S05]  /*0130*/  @!P0 BRA `(.L_x_1) ;  /* 0x0000000000b08947 */ /* 0x000fea0003800000 */
[----:B------:R-:W0:Y:S01]  /*0140*/  LDCU UR4, c[0x0][0x394] ;  /* 0x00007280ff0477ac */ /* 0x000e220008000800 */
[----:B------:R-:W-:Y:S01]  /*0150*/  BSSY.RECONVERGENT B1, `(.L_x_2) ;  /* 0x000000d000017945 */ /* 0x000fe20003800200 */
[----:B0-----:R-:W-:-:S04]  /*0160*/  I2FP.F32.S32 R3, UR4 ;  /* 0x0000000400037c45 */ /* 0x001fc80008201400 */
[----:B------:R-:W0:Y:S08]  /*0170*/  MUFU.RCP R6, R3 ;  /* 0x0000000300067308 */ /* 0x000e300000001000 */
[----:B------:R-:W1:Y:S01]  /*0180*/  FCHK P0, R0, R3 ;  /* 0x0000000300007302 */ /* 0x000e620000000000 */
[----:B0-----:R-:W-:-:S04]  /*0190*/  FFMA R7, -R3, R6, 1 ;  /* 0x3f80000003077423 */ /* 0x001fc80000000106 */
[----:B------:R-:W-:-:S04]  /*01a0*/  FFMA R7, R6, R7, R6 ;  /* 0x0000000706077223 */ /* 0x000fc80000000006 */
[----:B------:R-:W-:-:S04]  /*01b0*/  FFMA R6, R0, R7, RZ ;  /* 0x0000000700067223 */ /* 0x000fc800000000ff */
[----:B------:R-:W-:-:S04]  /*01c0*/  FFMA R8, -R3, R6, R0 ;  /* 0x0000000603087223 */ /* 0x000fc80000000100 */
[----:B------:R-:W-:Y:S01]  /*01d0*/  FFMA R6, R7, R8, R6 ;  /* 0x0000000807067223 */ /* 0x000fe20000000006 */
[----:B-1----:R-:W-:Y:S06]  /*01e0*/  @!P0 BRA `(.L_x_3) ;  /* 0x00000000000c8947 */ /* 0x002fec0003800000 */
[----:B------:R-:W-:-:S07]  /*01f0*/  MOV R6, 0x210 ;  /* 0x0000021000067802 */ /* 0x000fce0000000f00 */
[----:B------:R-:W-:Y:S05]  /*0200*/  CALL.REL.NOINC `($__internal_0_$__cuda_sm3x_div_rn_noftz_f32_slowpath) ;  /* 0x0000000000dc7944 */ /* 0x000fea0003c00000 */
[----:B------:R-:W-:-:S07]  /*0210*/  IMAD.MOV.U32 R6, RZ, RZ, R0 ;  /* 0x000000ffff067224 */ /* 0x000fce00078e0000 */
.L_x_3:
[----:B------:R-:W-:Y:S05]  /*0220*/  BSYNC.RECONVERGENT B1 ;  /* 0x0000000000017941 */ /* 0x000fea0003800200 */
.L_x_2:
[C---:B------:R-:W-:Y:S01]  /*0230*/  FMUL R3, R6.reuse, 8388608 ;  /* 0x4b00000006037820 */ /* 0x040fe20000400000 */
[----:B------:R-:W-:Y:S01]  /*0240*/  FSETP.GEU.AND P0, PT, R6, 1.175494350822287508e-38, PT ;  /* 0x008000000600780b */ /* 0x000fe20003f0e000 */
[----:B------:R-:W-:-:S03]  /*0250*/  IMAD.MOV.U32 R10, RZ, RZ, 0x3e055027 ;  /* 0x3e055027ff0a7424 */ /* 0x000fc600078e00ff */
[----:B------:R-:W-:-:S05]  /*0260*/  FSEL R3, R3, R6, !P0 ;  /* 0x0000000603037208 */ /* 0x000fca0004000000 */
[----:B------:R-:W-:-:S05]  /*0270*/  VIADD R0, R3, 0xc0d55555 ;  /* 0xc0d5555503007836 */ /* 0x000fca0000000000 */
[----:B------:R-:W-:-:S04]  /*0280*/  LOP3.LUT R8, R0, 0xff800000, RZ, 0xc0, !PT ;  /* 0xff80000000087812 */ /* 0x000fc800078ec0ff */
[----:B------:R-:W-:Y:S01]  /*0290*/  I2FP.F32.S32 R7, R8 ;  /* 0x0000000800077245 */ /* 0x000fe20000201400 */
[----:B------:R-:W-:Y:S02]  /*02a0*/  IMAD.IADD R0, R3, 0x1, -R8 ;  /* 0x0000000103007824 */ /* 0x000fe400078e0a08 */
[----:B------:R-:W-:Y:S02]  /*02b0*/  IMAD.MOV.U32 R8, RZ, RZ, 0x7f800000 ;  /* 0x7f800000ff087424 */ /* 0x000fe400078e00ff */
[----:B------:R-:W-:-:S04]  /*02c0*/  FADD R9, R0, -1 ;  /* 0xbf80000000097421 */ /* 0x000fc80000000000 */
[----:B------:R-:W-:-:S04]  /*02d0*/  FFMA R0, R9, -R10, 0.14084610342979431152 ;  /* 0x3e1039f609007423 */ /* 0x000fc8000000080a */
[----:B------:R-:W-:-:S04]  /*02e0*/  FFMA R0, R9, R0, -0.12148627638816833496 ;  /* 0xbdf8cdcc09007423 */ /* 0x000fc80000000000 */
[----:B------:R-:W-:-:S04]  /*02f0*/  FFMA R0, R9, R0, 0.13980610668659210205 ;  /* 0x3e0f295509007423 */ /* 0x000fc80000000000 */
[----:B------:R-:W-:-:S04]  /*0300*/  FFMA R0, R9, R0, -0.16684235632419586182 ;  /* 0xbe2ad8b909007423 */ /* 0x000fc80000000000 */
[----:B------:R-:W-:-:S04]  /*0310*/  FFMA R0, R9, R0, 0.20012299716472625732 ;  /* 0x3e4ced0b09007423 */ /* 0x000fc80000000000 */
[----:B------:R-:W-:-:S04]  /*0320*/  FFMA R0, R9, R0, -0.24999669194221496582 ;  /* 0xbe7fff2209007423 */ /* 0x000fc80000000000 */
[----:B------:R-:W-:-:S04]  /*0330*/  FFMA R0, R9, R0, 0.33333182334899902344 ;  /* 0x3eaaaa7809007423 */ /* 0x000fc80000000000 */
[----:B------:R-:W-:Y:S01]  /*0340*/  FFMA R10, R9, R0, -0.5 ;  /* 0xbf000000090a7423 */ /* 0x000fe20000000000 */
[----:B------:R-:W-:Y:S02]  /*0350*/  FSEL R0, RZ, -23, P0 ;  /* 0xc1b80000ff007808 */ /* 0x000fe40000000000 */
[----:B------:R-:W-:Y:S01]  /*0360*/  ISETP.GT.U32.AND P0, PT, R3, 0x7f7fffff, PT ;  /* 0x7f7fffff0300780c */ /* 0x000fe20003f04070 */
[----:B------:R-:W-:Y:S02]  /*0370*/  FMUL R10, R9, R10 ;  /* 0x0000000a090a7220 */ /* 0x000fe40000400000 */
[----:B------:R-:W-:Y:S02]  /*0380*/  FFMA R0, R7, 1.1920928955078125e-07, R0 ;  /* 0x3400000007007823 */ /* 0x000fe40000000000 */
[----:B------:R-:W-:-:S04]  /*0390*/  FFMA R9, R9, R10, R9 ;  /* 0x0000000a09097223 */ /* 0x000fc80000000009 */
[----:B------:R-:W-:-:S04]  /*03a0*/  FFMA R0, R0, 0.69314718246459960938, R9 ;  /* 0x3f31721800007823 */ /* 0x000fc80000000009 */
[C---:B------:R-:W-:Y:S01]  /*03b0*/  @P0 FFMA R0, R3.reuse, R8, +INF ;  /* 0x7f80000003000423 */ /* 0x040fe20000000008 */
[----:B------:R-:W-:-:S04]  /*03c0*/  FSETP.NEU.AND P0, PT, R3, RZ, PT ;  /* 0x000000ff0300720b */ /* 0x000fc80003f0d000 */
[----:B------:R-:W-:-:S05]  /*03d0*/  FSEL R3, R0, -INF , P0 ;  /* 0xff80000000037808 */ /* 0x000fca0000000000 */
[----:B------:R-:W-:-:S05]  /*03e0*/  FMUL R3, R3, -R6 ;  /* 0x8000000603037220 */ /* 0x000fca0000400000 */
[----:B------:R0:W-:Y:S02]  /*03f0*/  STS [R4], R3 ;  /* 0x0000000304007388 */ /* 0x0001e40000000800 */
.L_x_1:
[----:B------:R-:W-:Y:S05]  /*0400*/  BSYNC.RECONVERGENT B0 ;  /* 0x0000000000007941 */ /* 0x000fea0003800200 */
.L_x_0:
[----:B------:R-:W-:Y:S01]  /*0410*/  BAR.SYNC.DEFER_BLOCKING 0x0 ;  /* 0x0000000000007b1d */ /* 0x000fe20000010000 */
[----:B------:R-:W-:Y:S02]  /*0420*/  ISETP.GE.U32.AND P1, PT, R5, 0x2, PT ;  /* 0x000000020500780c */ /* 0x000fe40003f26070 */
[----:B------:R-:W-:-:S11]  /*0430*/  ISETP.NE.AND P0, PT, R2, RZ, PT ;  /* 0x000000ff0200720c */ /* 0x000fd60003f05270 */
[----:B------:R-:W-:Y:S05]  /*0440*/  @!P1 BRA `(.L_x_4) ;  /* 0x00000000002c9947 */ /* 0x000fea0003800000 */
.L_x_5:
[----:B------:R-:W-:-:S04]  /*0450*/  SHF.R.U32.HI R7, RZ, 0x1, R5 ;  /* 0x00000001ff077819 */ /* 0x000fc80000011605 */
[----:B------:R-:W-:-:S13]  /*0460*/  ISETP.GE.U32.AND P1, PT, R2, R7, PT ;  /* 0x000000070200720c */ /* 0x000fda0003f26070 */
[----:B------:R-:W-:Y:S01]  /*0470*/  @!P1 IMAD R0, R7, 0x4, R4 ;  /* 0x0000000407009824 */ /* 0x000fe200078e0204 */
[----:B0-----:R-:W-:Y:S05]  /*0480*/  @!P1 LDS R3, [R4] ;  /* 0x0000000004039984 */ /* 0x001fea0000000800 */
[----:B------:R-:W0:Y:S02]  /*0490*/  @!P1 LDS R0, [R0] ;  /* 0x0000000000009984 */ /* 0x000e240000000800 */
[----:B0-----:R-:W-:-:S05]  /*04a0*/  @!P1 FADD R3, R0, R3 ;  /* 0x0000000300039221 */ /* 0x001fca0000000000 */
[----:B------:R1:W-:Y:S01]  /*04b0*/  @!P1 STS [R4], R3 ;  /* 0x0000000304009388 */ /* 0x0003e20000000800 */
[----:B------:R-:W-:Y:S01]  /*04c0*/  BAR.SYNC.DEFER_BLOCKING 0x0 ;  /* 0x0000000000007b1d */ /* 0x000fe20000010000 */
[----:B------:R-:W-:Y:S01]  /*04d0*/  ISETP.GT.U32.AND P1, PT, R5, 0x3, PT ;  /* 0x000000030500780c */ /* 0x000fe20003f24070 */
[----:B------:R-:W-:-:S12]  /*04e0*/  IMAD.MOV.U32 R5, RZ, RZ, R7 ;  /* 0x000000ffff057224 */ /* 0x000fd800078e0007 */
[----:B-1----:R-:W-:Y:S05]  /*04f0*/  @P1 BRA `(.L_x_5) ;  /* 0xfffffffc00d41947 */ /* 0x002fea000383ffff */
.L_x_4:
[----:B------:R-:W-:Y:S05]  /*0500*/  @P0 EXIT ;  /* 0x000000000000094d */ /* 0x000fea0003800000 */
[----:B------:R-:W1:Y:S01]  /*0510*/  S2UR UR5, SR_CgaCtaId ;  /* 0x00000000000579c3 */ /* 0x000e620000008800 */
[----:B------:R-:W-:-:S07]  /*0520*/  UMOV UR4, 0x400 ;  /* 0x0000040000047882 */ /* 0x000fce0000000000 */
[----:B0-----:R-:W0:Y:S01]  /*0530*/  LDC.64 R2, c[0x0][0x388] ;  /* 0x0000e200ff027b82 */ /* 0x001e220000000a00 */
[----:B-1----:R-:W-:-:S09]  /*0540*/  ULEA UR4, UR5, UR4, 0x18 ;  /* 0x0000000405047291 */ /* 0x002fd2000f8ec0ff */
[----:B------:R-:W0:Y:S04]  /*0550*/  LDS R5, [UR4] ;  /* 0x00000004ff057984 */ /* 0x000e280008000800 */
[----:B0-----:R-:W-:Y:S01]  /*0560*/  REDG.E.ADD.F32.FTZ.RN.STRONG.GPU desc[UR6][R2.64], R5 ;  /* 0x00000005020079a6 */ /* 0x001fe2000c12f306 */
[----:B------:R-:W-:Y:S05]  /*0570*/  EXIT ;  /* 0x000000000000794d */ /* 0x000fea0003800000 */
        .weak           $__internal_0_$__cuda_sm3x_div_rn_noftz_f32_slowpath
        .type           $__internal_0_$__cuda_sm3x_div_rn_noftz_f32_slowpath,@function
        .size           $__internal_0_$__cuda_sm3x_div_rn_noftz_f32_slowpath,(.L_x_243 - $__internal_0_$__cuda_sm3x_div_rn_noftz_f32_slowpath)
$__internal_0_$__cuda_sm3x_div_rn_noftz_f32_slowpath:
[--C-:B------:R-:W-:Y:S01]  /*0580*/  SHF.R.U32.HI R8, RZ, 0x17, R3.reuse ;  /* 0x00000017ff087819 */ /* 0x100fe20000011603 */
[----:B------:R-:W-:Y:S01]  /*0590*/  BSSY.RECONVERGENT B2, `(.L_x_6) ;  /* 0x0000064000027945 */ /* 0x000fe20003800200 */
[--C-:B------:R-:W-:Y:S01]  /*05a0*/  SHF.R.U32.HI R7, RZ, 0x17, R0.reuse ;  /* 0x00000017ff077819 */ /* 0x100fe20000011600 */
[----:B------:R-:W-:Y:S01]  /*05b0*/  IMAD.MOV.U32 R10, RZ, RZ, R0 ;  /* 0x000000ffff0a7224 */ /* 0x000fe200078e0000 */
[----:B------:R-:W-:Y:S01]  /*05c0*/  LOP3.LUT R9, R8, 0xff, RZ, 0xc0, !PT ;  /* 0x000000ff08097812 */ /* 0x000fe200078ec0ff */
[----:B------:R-:W-:Y:S01]  /*05d0*/  IMAD.MOV.U32 R11, RZ, RZ, R3 ;  /* 0x000000ffff0b7224 */ /* 0x000fe200078e0003 */
[----:B------:R-:W-:-:S03]  /*05e0*/  LOP3.LUT R8, R7, 0xff, RZ, 0xc0, !PT ;  /* 0x000000ff07087812 */ /* 0x000fc600078ec0ff */
[----:B------:R-:W-:Y:S02]  /*05f0*/  VIADD R13, R9, 0xffffffff ;  /* 0xffffffff090d7836 */ /* 0x000fe40000000000 */
[----:B------:R-:W-:-:S03]  /*0600*/  VIADD R12, R8, 0xffffffff ;  /* 0xffffffff080c7836 */ /* 0x000fc60000000000 */
[----:B------:R-:W-:-:S04]  /*0610*/  ISETP.GT.U32.AND P0, PT, R13, 0xfd, PT ;  /* 0x000000fd0d00780c */ /* 0x000fc80003f04070 */
[----:B------:R-:W-:-:S13]  /*0620*/  ISETP.GT.U32.OR P0, PT, R12, 0xfd, P0 ;  /* 0x000000fd0c00780c */ /* 0x000fda0000704470 */
[----:B------:R-:W-:Y:S01]  /*0630*/  @!P0 IMAD.MOV.U32 R7, RZ, RZ, RZ ;  /* 0x000000ffff078224 */ /* 0x000fe200078e00ff */
[----:B------:R-:W-:Y:S06]  /*0640*/  @!P0 BRA `(.L_x_7) ;  /* 0x00000000005c8947 */ /* 0x000fec0003800000 */
[----:B------:R-:W-:Y:S02]  /*0650*/  FSETP.GTU.FTZ.AND P0, PT, |R0|, +INF , PT ;  /* 0x7f8000000000780b */ /* 0x000fe40003f1c200 */
[----:B------:R-:W-:-:S04]  /*0660*/  FSETP.GTU.FTZ.AND P1, PT, |R3|, +INF , PT ;  /* 0x7f8000000300780b */ /* 0x000fc80003f3c200 */
[----:B------:R-:W-:-:S13]  /*0670*/  PLOP3.LUT P0, PT, P0, P1, PT, 0xf8, 0x8f ;  /* 0x00000000008f781c */ /* 0x000fda0000703f70 */
[----:B------:R-:W-:Y:S05]  /*0680*/  @P0 BRA `(.L_x_8) ;  /* 0x00000004004c0947 */ /* 0x000fea0003800000 */
[----:B------:R-:W-:-:S13]  /*0690*/  LOP3.LUT P0, RZ, R11, 0x7fffffff, R10, 0xc8, !PT ;  /* 0x7fffffff0bff7812 */ /* 0x000fda000780c80a */
[----:B------:R-:W-:Y:S05]  /*06a0*/  @!P0 BRA `(.L_x_9) ;  /* 0x00000004003c8947 */ /* 0x000fea0003800000 */
[C---:B------:R-:W-:Y:S02]  /*06b0*/  FSETP.NEU.FTZ.AND P2, PT, |R0|.reuse, +INF , PT ;  /* 0x7f8000000000780b */ /* 0x040fe40003f5d200 */
[----:B------:R-:W-:Y:S02]  /*06c0*/  FSETP.NEU.FTZ.AND P1, PT, |R3|, +INF , PT ;  /* 0x7f8000000300780b */ /* 0x000fe40003f3d200 */
[----:B------:R-:W-:-:S11]  /*06d0*/  FSETP.NEU.FTZ.AND P0, PT, |R0|, +INF , PT ;  /* 0x7f8000000000780b */ /* 0x000fd60003f1d200 */
[----:B------:R-:W-:Y:S05]  /*06e0*/  @!P1 BRA !P2, `(.L_x_9) ;  /* 0x00000004002c9947 */ /* 0x000fea0005000000 */
[----:B------:R-:W-:-:S04]  /*06f0*/  LOP3.LUT P2, RZ, R10, 0x7fffffff, RZ, 0xc0, !PT ;  /* 0x7fffffff0aff7812 */ /* 0x000fc8000784c0ff */
[----:B------:R-:W-:-:S13]  /*0700*/  PLOP3.LUT P1, PT, P1, P2, PT, 0x2f, 0xf2 ;  /* 0x0000000000f2781c */ /* 0x000fda0000f24577 */
[----:B------:R-:W-:Y:S05]  /*0710*/  @P1 BRA `(.L_x_10) ;  /* 0x0000000400181947 */ /* 0x000fea0003800000 */
[----:B------:R-:W-:-:S04]  /*0720*/  LOP3.LUT P1, RZ, R11, 0x7fffffff, RZ, 0xc0, !PT ;  /* 0x7fffffff0bff7812 */ /* 0x000fc8000782c0ff */
[----:B------:R-:W-:-:S13]  /*0730*/  PLOP3.LUT P0, PT, P0, P1, PT, 0x2f, 0xf2 ;  /* 0x0000000000f2781c */ /* 0x000fda0000702577 */
[----:B------:R-:W-:Y:S05]  /*0740*/  @P0 BRA `(.L_x_11) ;  /* 0x0000000400000947 */ /* 0x000fea0003800000 */
[----:B------:R-:W-:Y:S02]  /*0750*/  ISETP.GE.AND P0, PT, R12, RZ, PT ;  /* 0x000000ff0c00720c */ /* 0x000fe40003f06270 */
[----:B------:R-:W-:-:S11]  /*0760*/  ISETP.GE.AND P1, PT, R13, RZ, PT ;  /* 0x000000ff0d00720c */ /* 0x000fd60003f26270 */
[----:B------:R-:W-:Y:S02]  /*0770*/  @P0 IMAD.MOV.U32 R7, RZ, RZ, RZ ;  /* 0x000000ffff070224 */ /* 0x000fe400078e00ff */
[----:B------:R-:W-:Y:S01]  /*0780*/  @!P0 FFMA R10, R0, 1.84467440737095516160e+19, RZ ;  /* 0x5f800000000a8823 */ /* 0x000fe200000000ff */
[----:B------:R-:W-:Y:S02]  /*0790*/  @!P0 IMAD.MOV.U32 R7, RZ, RZ, -0x40 ;  /* 0xffffffc0ff078424 */ /* 0x000fe400078e00ff */
[----:B------:R-:W-:Y:S02]  /*07a0*/  @!P1 FFMA R11, R3, 1.84467440737095516160e+19, RZ ;  /* 0x5f800000030b9823 */ /* 0x000fe400000000ff */
[----:B------:R-:W-:-:S07]  /*07b0*/  @!P1 VIADD R7, R7, 0x40 ;  /* 0x0000004007079836 */ /* 0x000fce0000000000 */
.L_x_7:
[----:B------:R-:W-:Y:S01]  /*07c0*/  LEA R0, R9, 0xc0800000, 0x17 ;  /* 0xc080000009007811 */ /* 0x000fe200078eb8ff */
[----:B------:R-:W-:Y:S01]  /*07d0*/  VIADD R8, R8, 0xffffff81 ;  /* 0xffffff8108087836 */ /* 0x000fe20000000000 */
[----:B------:R-:W-:Y:S03]  /*07e0*/  BSSY.RECONVERGENT B3, `(.L_x_12) ;  /* 0x0000035000037945 */ /* 0x000fe60003800200 */
[----:B------:R-:W-:Y:S02]  /*07f0*/  IMAD.IADD R11, R11, 0x1, -R0 ;  /* 0x000000010b0b7824 */ /* 0x000fe400078e0a00 */
[C---:B------:R-:W-:Y:S01]  /*0800*/  IMAD R0, R8.reuse, -0x800000, R10 ;  /* 0xff80000008007824 */ /* 0x040fe200078e020a */
[----:B------:R-:W-:Y:S01]  /*0810*/  IADD3 R8, PT, PT, R8, 0x7f, -R9 ;  /* 0x0000007f08087810 */ /* 0x000fe20007ffe809 */
[----:B------:R-:W0:Y:S01]  /*0820*/  MUFU.RCP R3, R11 ;  /* 0x0000000b00037308 */ /* 0x000e220000001000 */
[----:B------:R-:W-:-:S03]  /*0830*/  FADD.FTZ R13, -R11, -RZ ;  /* 0x800000ff0b0d7221 */ /* 0x000fc60000010100 */
[----:B------:R-:W-:Y:S02]  /*0840*/  IMAD.IADD R8, R8, 0x1, R7 ;  /* 0x0000000108087824 */ /* 0x000fe400078e0207 */
[----:B0-----:R-:W-:-:S04]  /*0850*/  FFMA R12, R3, R13, 1 ;  /* 0x3f800000030c7423 */ /* 0x001fc8000000000d */
[----:B------:R-:W-:-:S04]  /*0860*/  FFMA R12, R3, R12, R3 ;  /* 0x0000000c030c7223 */ /* 0x000fc80000000003 */
[----:B------:R-:W-:-:S04]  /*0870*/  FFMA R3, R0, R12, RZ ;  /* 0x0000000c00037223 */ /* 0x000fc800000000ff */
[----:B------:R-:W-:-:S04]  /*0880*/  FFMA R10, R13, R3, R0 ;  /* 0x000000030d0a7223 */ /* 0x000fc80000000000 */
[----:B------:R-:W-:-:S04]  /*0890*/  FFMA R15, R12, R10, R3 ;  /* 0x0000000a0c0f7223 */ /* 0x000fc80000000003 */
[----:B------:R-:W-:-:S04]  /*08a0*/  FFMA R10, R13, R15, R0 ;  /* 0x0000000f0d0a7223 */ /* 0x000fc80000000000 */
[----:B------:R-:W-:-:S05]  /*08b0*/  FFMA R0, R12, R10, R15 ;  /* 0x0000000a0c007223 */ /* 0x000fca000000000f */
[----:B------:R-:W-:-:S04]  /*08c0*/  SHF.R.U32.HI R3, RZ, 0x17, R0 ;  /* 0x00000017ff037819 */ /* 0x000fc80000011600 */
[----:B------:R-:W-:-:S05]  /*08d0*/  LOP3.LUT R3, R3, 0xff, RZ, 0xc0, !PT ;  /* 0x000000ff03037812 */ /* 0x000fca00078ec0ff */
[----:B------:R-:W-:-:S04]  /*08e0*/  IMAD.IADD R9, R3, 0x1, R8 ;  /* 0x0000000103097824 */ /* 0x000fc800078e0208 */
[----:B------:R-:W-:-:S05]  /*08f0*/  VIADD R3, R9, 0xffffffff ;  /* 0xffffffff09037836 */ /* 0x000fca0000000000 */
[----:B------:R-:W-:-:S13]  /*0900*/  ISETP.GE.U32.AND P0, PT, R3, 0xfe, PT ;  /* 0x000000fe0300780c */ /* 0x000fda0003f06070 */
[----:B------:R-:W-:Y:S05]  /*0910*/  @!P0 BRA `(.L_x_13) ;  /* 0x0000000000808947 */ /* 0x000fea0003800000 */
[----:B------:R-:W-:-:S13]  /*0920*/  ISETP.GT.AND P0, PT, R9, 0xfe, PT ;  /* 0x000000fe0900780c */ /* 0x000fda0003f04270 */
[----:B------:R-:W-:Y:S05]  /*0930*/  @P0 BRA `(.L_x_14) ;  /* 0x00000000006c0947 */ /* 0x000fea0003800000 */
[----:B------:R-:W-:-:S13]  /*0940*/  ISETP.GE.AND P0, PT, R9, 0x1, PT ;  /* 0x000000010900780c */ /* 0x000fda0003f06270 */
[----:B------:R-:W-:Y:S05]  /*0950*/  @P0 BRA `(.L_x_15) ;  /* 0x0000000000740947 */ /* 0x000fea0003800000 */
[----:B------:R-:W-:Y:S02]  /*0960*/  ISETP.GE.AND P0, PT, R9, -0x18, PT ;  /* 0xffffffe80900780c */ /* 0x000fe40003f06270 */
[----:B------:R-:W-:-:S11]  /*0970*/  LOP3.LUT R0, R0, 0x80000000, RZ, 0xc0, !PT ;  /* 0x8000000000007812 */ /* 0x000fd600078ec0ff */
[----:B------:R-:W-:Y:S05]  /*0980*/  @!P0 BRA `(.L_x_15) ;  /* 0x0000000000688947 */ /* 0x000fea0003800000 */
[CCC-:B------:R-:W-:Y:S01]  /*0990*/  FFMA.RZ R3, R12.reuse, R10.reuse, R15.reuse ;  /* 0x0000000a0c037223 */ /* 0x1c0fe2000000c00f */
[CCC-:B------:R-:W-:Y:S01]  /*09a0*/  FFMA.RM R8, R12.reuse, R10.reuse, R15.reuse ;  /* 0x0000000a0c087223 */ /* 0x1c0fe2000000400f */
[C---:B------:R-:W-:Y:S02]  /*09b0*/  ISETP.NE.AND P2, PT, R9.reuse, RZ, PT ;  /* 0x000000ff0900720c */ /* 0x040fe40003f45270 */
[----:B------:R-:W-:Y:S02]  /*09c0*/  ISETP.NE.AND P1, PT, R9, RZ, PT ;  /* 0x000000ff0900720c */ /* 0x000fe40003f25270 */
[----:B------:R-:W-:Y:S01]  /*09d0*/  LOP3.LUT R7, R3, 0x7fffff, RZ, 0xc0, !PT ;  /* 0x007fffff03077812 */ /* 0x000fe200078ec0ff */
[----:B------:R-:W-:Y:S01]  /*09e0*/  FFMA.RP R3, R12, R10, R15 ;  /* 0x0000000a0c037223 */ /* 0x000fe2000000800f */
[----:B------:R-:W-:Y:S02]  /*09f0*/  VIADD R10, R9, 0x20 ;  /* 0x00000020090a7836 */ /* 0x000fe40000000000 */
[----:B------:R-:W-:Y:S01]  /*0a00*/  LOP3.LUT R7, R7, 0x800000, RZ, 0xfc, !PT ;  /* 0x0080000007077812 */ /* 0x000fe200078efcff */
[----:B------:R-:W-:Y:S01]  /*0a10*/  IMAD.MOV R9, RZ, RZ, -R9 ;  /* 0x000000ffff097224 */ /* 0x000fe200078e0a09 */
[----:B------:R-:W-:-:S02]  /*0a20*/  FSETP.NEU.FTZ.AND P0, PT, R3, R8, PT ;  /* 0x000000080300720b */ /* 0x000fc40003f1d000 */
[----:B------:R-:W-:Y:S02]  /*0a30*/  SHF.L.U32 R10, R7, R10, RZ ;  /* 0x0000000a070a7219 */ /* 0x000fe400000006ff */
[----:B------:R-:W-:Y:S02]  /*0a40*/  SEL R8, R9, RZ, P2 ;  /* 0x000000ff09087207 */ /* 0x000fe40001000000 */
[----:B------:R-:W-:Y:S02]  /*0a50*/  ISETP.NE.AND P1, PT, R10, RZ, P1 ;  /* 0x000000ff0a00720c */ /* 0x000fe40000f25270 */
[----:B------:R-:W-:Y:S02]  /*0a60*/  SHF.R.U32.HI R8, RZ, R8, R7 ;  /* 0x00000008ff087219 */ /* 0x000fe40000011607 */
[----:B------:R-:W-:Y:S02]  /*0a70*/  PLOP3.LUT P0, PT, P0, P1, PT, 0xf8, 0x8f ;  /* 0x00000000008f781c */ /* 0x000fe40000703f70 */
[----:B------:R-:W-:-:S02]  /*0a80*/  SHF.R.U32.HI R10, RZ, 0x1, R8 ;  /* 0x00000001ff0a7819 */ /* 0x000fc40000011608 */
[----:B------:R-:W-:-:S04]  /*0a90*/  SEL R3, RZ, 0x1, !P0 ;  /* 0x00000001ff037807 */ /* 0x000fc80004000000 */
[----:B------:R-:W-:-:S04]  /*0aa0*/  LOP3.LUT R3, R3, 0x1, R10, 0xf8, !PT ;  /* 0x0000000103037812 */ /* 0x000fc800078ef80a */
[----:B------:R-:W-:-:S05]  /*0ab0*/  LOP3.LUT R3, R3, R8, RZ, 0xc0, !PT ;  /* 0x0000000803037212 */ /* 0x000fca00078ec0ff */
[----:B------:R-:W-:-:S05]  /*0ac0*/  IMAD.IADD R3, R10, 0x1, R3 ;  /* 0x000000010a037824 */ /* 0x000fca00078e0203 */
[----:B------:R-:W-:Y:S01]  /*0ad0*/  LOP3.LUT R0, R3, R0, RZ, 0xfc, !PT ;  /* 0x0000000003007212 */ /* 0x000fe200078efcff */
[----:B------:R-:W-:Y:S06]  /*0ae0*/  BRA `(.L_x_15) ;  /* 0x0000000000107947 */ /* 0x000fec0003800000 */
.L_x_14:
[----:B------:R-:W-:-:S04]  /*0af0*/  LOP3.LUT R0, R0, 0x80000000, RZ, 0xc0, !PT ;  /* 0x8000000000007812 */ /* 0x000fc800078ec0ff */
[----:B------:R-:W-:Y:S01]  /*0b00*/  LOP3.LUT R0, R0, 0x7f800000, RZ, 0xfc, !PT ;  /* 0x7f80000000007812 */ /* 0x000fe200078efcff */
[----:B------:R-:W-:Y:S06]  /*0b10*/  BRA `(.L_x_15) ;  /* 0x0000000000047947 */ /* 0x000fec0003800000 */
.L_x_13:
[----:B------:R-:W-:-:S07]  /*0b20*/  IMAD R0, R8, 0x800000, R0 ;  /* 0x0080000008007824 */ /* 0x000fce00078e0200 */
.L_x_15:
[----:B------:R-:W-:Y:S05]  /*0b30*/  BSYNC.RECONVERGENT B3 ;  /* 0x0000000000037941 */ /* 0x000fea0003800200 */
.L_x_12:
[----:B------:R-:W-:Y:S05]  /*0b40*/  BRA `(.L_x_16) ;  /* 0x0000000000207947 */ /* 0x000fea0003800000 */
.L_x_11:
[----:B------:R-:W-:-:S04]  /*0b50*/  LOP3.LUT R0, R11, 0x80000000, R10, 0x48, !PT ;  /* 0x800000000b007812 */ /* 0x000fc800078e480a */
[----:B------:R-:W-:Y:S01]  /*0b60*/  LOP3.LUT R0, R0, 0x7f800000, RZ, 0xfc, !PT ;  /* 0x7f80000000007812 */ /* 0x000fe200078efcff */
[----:B------:R-:W-:Y:S06]  /*0b70*/  BRA `(.L_x_16) ;  /* 0x0000000000147947 */ /* 0x000fec0003800000 */
.L_x_10:
[----:B------:R-:W-:Y:S01]  /*0b80*/  LOP3.LUT R0, R11, 0x80000000, R10, 0x48, !PT ;  /* 0x800000000b007812 */ /* 0x000fe200078e480a */
[----:B------:R-:W-:Y:S06]  /*0b90*/  BRA `(.L_x_16) ;  /* 0x00000000000c7947 */ /* 0x000fec0003800000 */
.L_x_9:
[----:B------:R-:W0:Y:S01]  /*0ba0*/  MUFU.RSQ R0, -QNAN ;  /* 0xffc0000000007908 */ /* 0x000e220000001400 */
[----:B------:R-:W-:Y:S05]  /*0bb0*/  BRA `(.L_x_16) ;  /* 0x0000000000047947 */ /* 0x000fea0003800000 */
.L_x_8:
[----:B------:R-:W-:-:S07]  /*0bc0*/  FADD.FTZ R0, R0, R3 ;  /* 0x0000000300007221 */ /* 0x000fce0000010000 */
.L_x_16:
[----:B------:R-:W-:Y:S05]  /*0bd0*/  BSYNC.RECONVERGENT B2 ;  /* 0x0000000000027941 */ /* 0x000fea0003800200 */
.L_x_6:
[----:B------:R-:W-:-:S04]  /*0be0*/  IMAD.MOV.U32 R7, RZ, RZ, 0x0 ;  /* 0x00000000ff077424 */ /* 0x000fc800078e00ff */
[----:B0-----:R-:W-:Y:S05]  /*0bf0*/  RET.REL.NODEC R6 `(mutual_information_kernel) ;  /* 0xfffffff406007950 */ /* 0x001fea0003c3ffff */
.L_x_17:
[----:B------:R-:W-:-:S00]  /*0c00*/  BRA `(.L_x_17) ;  /* 0xfffffffc00fc7947 */ /* 0x000fc0000383ffff */
[----:B------:R-:W-:-:S00]  /*0c10*/  NOP ;  /* 0x0000000000007918 */ /* 0x000fc00000000000 */
        /* <DEDUP_REMOVED lines=14> */
.L_x_243:


//--------------------- .text.fluctuation_dissipation_ft_kernel --------------------------
	.section	.text.fluctuation_dissipation_ft_kernel,"ax",@progbits
	.align	128
        .global         fluctuation_dissipation_ft_kernel
        .type           fluctuation_dissipation_ft_kernel,@function
        .size           fluctuation_dissipation_ft_kernel,(.L_x_252 - fluctuation_dissipation_ft_kernel)
        .other          fluctuation_dissipation_ft_kernel,@"STO_CUDA_ENTRY STV_DEFAULT"
fluctuation_dissipation_ft_kernel:
.text.fluctuation_dissipation_ft_kernel:
[----:B------:R-:W-:Y:S01]  /*0000*/  LDC R1, c[0x0][0x37c] ;  /* 0x0000df00ff017b82 */ /* 0x000fe20000000800 */
[----:B------:R-:W0:Y:S07]  /*0010*/  S2R R8, SR_TID.X ;  /* 0x0000000000087919 */ /* 0x000e2e0000002100 */
[----:B------:R-:W1:Y:S01]  /*0020*/  S2UR UR6, SR_CgaCtaId ;  /* 0x00000000000679c3 */ /* 0x000e620000008800 */
[----:B------:R-:W-:Y:S01]  /*0030*/  UMOV UR4, 0x400 ;  /* 0x0000040000047882 */ /* 0x000fe20000000000 */
[----:B------:R-:W2:Y:S01]  /*0040*/  LDCU UR9, c[0x0][0x3a8] ;  /* 0x00007500ff0977ac */ /* 0x000ea20008000800 */
[----:B------:R-:W-:Y:S01]  /*0050*/  BSSY.RECONVERGENT B0, `(.L_x_18) ;  /* 0x000010c000007945 */ /* 0x000fe20003800200 */
[----:B------:R-:W-:-:S04]  /*0060*/  UIADD3 UR5, UPT, UPT, UR4, 0x400, URZ ;  /* 0x0000040004057890 */ /* 0x000fc8000fffe0ff */
[----:B------:R-:W3:Y:S08]  /*0070*/  S2UR UR8, SR_CTAID.X ;  /* 0x00000000000879c3 */ /* 0x000ef00000002500 */
[----:B------:R-:W3:Y:S01]  /*0080*/  LDC R7, c[0x0][0x360] ;  /* 0x0000d800ff077b82 */ /* 0x000ee20000000800 */
[----:B-1----:R-:W-:Y:S02]  /*0090*/  ULEA UR4, UR6, UR4, 0x18 ;  /* 0x0000000406047291 */ /* 0x002fe4000f8ec0ff */
[----:B------:R-:W-:Y:S01]  /*00a0*/  ULEA UR5, UR6, UR5, 0x18 ;  /* 0x0000000506057291 */ /* 0x000fe2000f8ec0ff */
[----:B------:R-:W1:Y:S03]  /*00b0*/  LDCU.64 UR6, c[0x0][0x358] ;  /* 0x00006b00ff0677ac */ /* 0x000e660008000a00 */
[----:B0-----:R-:W-:-:S02]  /*00c0*/  LEA R6, R8, UR4, 0x2 ;  /* 0x0000000408067c11 */ /* 0x001fc4000f8e10ff */
[----:B------:R-:W-:-:S03]  /*00d0*/  LEA R5, R8, UR5, 0x2 ;  /* 0x0000000508057c11 */ /* 0x000fc6000f8e10ff */
[----:B------:R0:W-:Y:S04]  /*00e0*/  STS [R6], RZ ;  /* 0x000000ff06007388 */ /* 0x0001e80000000800 */
[----:B------:R0:W-:Y:S01]  /*00f0*/  STS [R5], RZ ;  /* 0x000000ff05007388 */ /* 0x0001e20000000800 */
[----:B---3--:R-:W-:-:S05]  /*0100*/  IMAD R9, R7, UR8, R8 ;  /* 0x0000000807097c24 */ /* 0x008fca000f8e0208 */
[----:B--2---:R-:W-:-:S13]  /*0110*/  ISETP.GE.AND P0, PT, R9, UR9, PT ;  /* 0x0000000909007c0c */ /* 0x004fda000bf06270 */
[----:B01----:R-:W-:Y:S05]  /*0120*/  @P0 BRA `(.L_x_19) ;  /* 0x0000000c00f80947 */ /* 0x003fea0003800000 */
[----:B------:R-:W0:Y:S08]  /*0130*/  LDC.64 R10, c[0x0][0x380] ;  /* 0x0000e000ff0a7b82 */ /* 0x000e300000000a00 */
[----:B------:R-:W1:Y:S01]  /*0140*/  LDC.64 R2, c[0x0][0x388] ;  /* 0x0000e200ff027b82 */ /* 0x000e620000000a00 */
[----:B0-----:R-:W-:Y:S01]  /*0150*/  IMAD.WIDE R10, R9, 0x4, R10 ;  /* 0x00000004090a7825 */ /* 0x001fe200078e020a */
[----:B------:R-:W-:Y:S01]  /*0160*/  I2FP.F32.S32 R9, R9 ;  /* 0x0000000900097245 */ /* 0x000fe20000201400 */
[----:B------:R-:W-:Y:S03]  /*0170*/  BSSY.RECONVERGENT B1, `(.L_x_20) ;  /* 0x000006f000017945 */ /* 0x000fe60003800200 */
[----:B------:R0:W5:Y:S01]  /*0180*/  LDG.E R4, desc[UR6][R10.64] ;  /* 0x000000060a047981 */ /* 0x000162000c1e1900 */
[----:B-1----:R-:W-:-:S04]  /*0190*/  FMUL R0, R9, R2 ;  /* 0x0000000209007220 */ /* 0x002fc80000400000 */
[----:B------:R-:W-:-:S04]  /*01a0*/  FMUL R3, R0, R3 ;  /* 0x0000000300037220 */ /* 0x000fc80000400000 */
[C---:B------:R-:W-:Y:S01]  /*01b0*/  FMUL R0, R3.reuse, 0.63661974668502807617 ;  /* 0x3f22f98303007820 */ /* 0x040fe20000400000 */
[----:B------:R-:W-:-:S04]  /*01c0*/  FSETP.GE.AND P0, PT, |R3|, 105615, PT ;  /* 0x47ce47800300780b */ /* 0x000fc80003f06200 */
[----:B------:R-:W-:Y:S01]  /*01d0*/  P2R R23, PR, RZ, 0x1 ;  /* 0x00000001ff177803 */ /* 0x000fe20000000000 */
[----:B------:R-:W1:Y:S02]  /*01e0*/  F2I.NTZ R0, R0 ;  /* 0x0000000000007305 */ /* 0x000e640000203100 */
[----:B-1----:R-:W-:Y:S01]  /*01f0*/  I2FP.F32.S32 R14, R0 ;  /* 0x00000000000e7245 */ /* 0x002fe20000201400 */
[----:B------:R-:W-:-:S04]  /*0200*/  IMAD.MOV.U32 R20, RZ, RZ, R0 ;  /* 0x000000ffff147224 */ /* 0x000fc800078e0000 */
[----:B------:R-:W-:-:S04]  /*0210*/  FFMA R9, R14, -1.5707962512969970703, R3 ;  /* 0xbfc90fda0e097823 */ /* 0x000fc80000000003 */
[----:B------:R-:W-:-:S04]  /*0220*/  FFMA R9, R14, -7.5497894158615963534e-08, R9 ;  /* 0xb3a221680e097823 */ /* 0x000fc80000000009 */
[----:B------:R-:W-:-:S04]  /*0230*/  FFMA R14, R14, -5.3903029534742383927e-15, R9 ;  /* 0xa7c234c50e0e7823 */ /* 0x000fc80000000009 */
[----:B0-----:R-:W-:Y:S01]  /*0240*/  IMAD.MOV.U32 R11, RZ, RZ, R14 ;  /* 0x000000ffff0b7224 */ /* 0x001fe200078e000e */
[----:B------:R-:W-:Y:S06]  /*0250*/  @!P0 BRA `(.L_x_21) ;  /* 0x0000000400808947 */ /* 0x000fec0003800000 */
[----:B------:R-:W-:-:S13]  /*0260*/  FSETP.NEU.AND P0, PT, |R3|, +INF , PT ;  /* 0x7f8000000300780b */ /* 0x000fda0003f0d200 */
[----:B------:R-:W-:Y:S01]  /*0270*/  @!P0 FMUL R11, RZ, R3 ;  /* 0x00000003ff0b8220 */ /* 0x000fe20000400000 */
[----:B------:R-:W-:Y:S01]  /*0280*/  @!P0 IMAD.MOV.U32 R0, RZ, RZ, RZ ;  /* 0x000000ffff008224 */ /* 0x000fe200078e00ff */
[----:B------:R-:W-:Y:S06]  /*0290*/  @!P0 BRA `(.L_x_21) ;  /* 0x0000000400708947 */ /* 0x000fec0003800000 */
[----:B------:R-:W-:Y:S01]  /*02a0*/  IMAD.SHL.U32 R0, R3, 0x100, RZ ;  /* 0x0000010003007824 */ /* 0x000fe200078e00ff */
[----:B------:R-:W0:Y:S01]  /*02b0*/  LDCU.64 UR8, c[0x4][0x40] ;  /* 0x01000800ff0877ac */ /* 0x000e220008000a00 */
[----:B------:R-:W-:Y:S02]  /*02c0*/  IMAD.MOV.U32 R21, RZ, RZ, RZ ;  /* 0x000000ffff157224 */ /* 0x000fe400078e00ff */
[----:B------:R-:W-:Y:S01]  /*02d0*/  IMAD.MOV.U32 R22, RZ, RZ, RZ ;  /* 0x000000ffff167224 */ /* 0x000fe200078e00ff */
[----:B------:R-:W-:Y:S01]  /*02e0*/  LOP3.LUT R0, R0, 0x80000000, RZ, 0xfc, !PT ;  /* 0x8000000000007812 */ /* 0x000fe200078efcff */
[----:B------:R-:W-:Y:S01]  /*02f0*/  UMOV UR5, URZ ;  /* 0x000000ff00057c82 */ /* 0x000fe20008000000 */
[----:B------:R-:W-:-:S05]  /*0300*/  UMOV UR4, URZ ;  /* 0x000000ff00047c82 */ /* 0x000fca0008000000 */
.L_x_22:
[----:B0-----:R-:W-:Y:S01]  /*0310*/  IMAD.U32 R11, RZ, RZ, UR9 ;  /* 0x00000009ff0b7e24 */ /* 0x001fe2000f8e00ff */
[----:B------:R-:W-:-:S05]  /*0320*/  MOV R10, UR8 ;  /* 0x00000008000a7c02 */ /* 0x000fca0008000f00 */
[----:B------:R-:W2:Y:S01]  /*0330*/  LDG.E.CONSTANT R11, desc[UR6][R10.64] ;  /* 0x000000060a0b7981 */ /* 0x000ea2000c1e9900 */
[----:B------:R-:W-:Y:S01]  /*0340*/  UIADD3 UR4, UPT, UPT, UR4, 0x1, URZ ;  /* 0x0000000104047890 */ /* 0x000fe2000fffe0ff */
[C---:B------:R-:W-:Y:S01]  /*0350*/  ISETP.EQ.AND P0, PT, R22.reuse, RZ, PT ;  /* 0x000000ff1600720c */ /* 0x040fe20003f02270 */
[----:B------:R-:W-:Y:S01]  /*0360*/  UIADD3 UR8, UP1, UPT, UR8, 0x4, URZ ;  /* 0x0000000408087890 */ /* 0x000fe2000ff3e0ff */
[C---:B------:R-:W-:Y:S01]  /*0370*/  ISETP.EQ.AND P1, PT, R22.reuse, 0x4, PT ;  /* 0x000000041600780c */ /* 0x040fe20003f22270 */
[----:B------:R-:W-:Y:S01]  /*0380*/  UISETP.NE.AND UP0, UPT, UR4, 0x6, UPT ;  /* 0x000000060400788c */ /* 0x000fe2000bf05270 */
[C---:B------:R-:W-:Y:S01]  /*0390*/  ISETP.EQ.AND P3, PT, R22.reuse, 0xc, PT ;  /* 0x0000000c1600780c */ /* 0x040fe20003f62270 */
[----:B------:R-:W-:Y:S01]  /*03a0*/  UIADD3.X UR9, UPT, UPT, URZ, UR9, URZ, UP1, !UPT ;  /* 0x00000009ff097290 */ /* 0x000fe20008ffe4ff */
[C---:B------:R-:W-:Y:S02]  /*03b0*/  ISETP.EQ.AND P4, PT, R22.reuse, 0x10, PT ;  /* 0x000000101600780c */ /* 0x040fe40003f82270 */
[----:B------:R-:W-:Y:S01]  /*03c0*/  ISETP.EQ.AND P5, PT, R22, 0x14, PT ;  /* 0x000000141600780c */ /* 0x000fe20003fa2270 */
[----:B--2---:R-:W-:-:S03]  /*03d0*/  IMAD.WIDE.U32 R12, R11, R0, RZ ;  /* 0x000000000b0c7225 */ /* 0x004fc600078e00ff */
[----:B------:R-:W-:-:S04]  /*03e0*/  IADD3 R12, P2, PT, R12, R21, RZ ;  /* 0x000000150c0c7210 */ /* 0x000fc80007f5e0ff */
[----:B------:R-:W-:Y:S01]  /*03f0*/  IADD3.X R21, PT, PT, R13, UR5, RZ, P2, !PT ;  /* 0x000000050d157c10 */ /* 0x000fe200097fe4ff */
[--C-:B------:R-:W-:Y:S01]  /*0400*/  @P0 IMAD.MOV.U32 R9, RZ, RZ, R12.reuse ;  /* 0x000000ffff090224 */ /* 0x100fe200078e000c */
[C---:B------:R-:W-:Y:S01]  /*0410*/  ISETP.EQ.AND P2, PT, R22.reuse, 0x8, PT ;  /* 0x000000081600780c */ /* 0x040fe20003f42270 */
[--C-:B------:R-:W-:Y:S02]  /*0420*/  @P1 IMAD.MOV.U32 R15, RZ, RZ, R12.reuse ;  /* 0x000000ffff0f1224 */ /* 0x100fe400078e000c */
[----:B------:R-:W-:Y:S01]  /*0430*/  @P5 MOV R19, R12 ;  /* 0x0000000c00135202 */ /* 0x000fe20000000f00 */
[--C-:B------:R-:W-:Y:S02]  /*0440*/  @P3 IMAD.MOV.U32 R17, RZ, RZ, R12.reuse ;  /* 0x000000ffff113224 */ /* 0x100fe400078e000c */
[----:B------:R-:W-:Y:S02]  /*0450*/  @P4 IMAD.MOV.U32 R18, RZ, RZ, R12 ;  /* 0x000000ffff124224 */ /* 0x000fe400078e000c */
[----:B------:R-:W-:-:S05]  /*0460*/  VIADD R22, R22, 0x4 ;  /* 0x0000000416167836 */ /* 0x000fca0000000000 */
[----:B------:R-:W-:Y:S01]  /*0470*/  @P2 IMAD.MOV.U32 R16, RZ, RZ, R12 ;  /* 0x000000ffff102224 */ /* 0x000fe200078e000c */
[----:B------:R-:W-:Y:S06]  /*0480*/  BRA.U UP0, `(.L_x_22) ;  /* 0xfffffffd00a07547 */ /* 0x000fec000b83ffff */
[----:B------:R-:W-:Y:S01]  /*0490*/  SHF.R.U32.HI R10, RZ, 0x17, R3 ;  /* 0x00000017ff0a7819 */ /* 0x000fe20000011603 */
[----:B------:R-:W-:Y:S03]  /*04a0*/  BSSY.RECONVERGENT B2, `(.L_x_23) ;  /* 0x0000029000027945 */ /* 0x000fe60003800200 */
[C---:B------:R-:W-:Y:S02]  /*04b0*/  LOP3.LUT R0, R10.reuse, 0xe0, RZ, 0xc0, !PT ;  /* 0x000000e00a007812 */ /* 0x040fe400078ec0ff */
[----:B------:R-:W-:-:S03]  /*04c0*/  LOP3.LUT P6, RZ, R10, 0x1f, RZ, 0xc0, !PT ;  /* 0x0000001f0aff7812 */ /* 0x000fc600078cc0ff */
[----:B------:R-:W-:-:S05]  /*04d0*/  VIADD R0, R0, 0xffffff80 ;  /* 0xffffff8000007836 */ /* 0x000fca0000000000 */
[----:B------:R-:W-:-:S05]  /*04e0*/  SHF.R.U32.HI R0, RZ, 0x5, R0 ;  /* 0x00000005ff007819 */ /* 0x000fca0000011600 */
[----:B------:R-:W-:-:S05]  /*04f0*/  IMAD.U32 R22, R0, -0x4, RZ ;  /* 0xfffffffc00167824 */ /* 0x000fca00078e00ff */
[C---:B------:R-:W-:Y:S02]  /*0500*/  ISETP.EQ.AND P3, PT, R22.reuse, -0x18, PT ;  /* 0xffffffe81600780c */ /* 0x040fe40003f62270 */
[C---:B------:R-:W-:Y:S02]  /*0510*/  ISETP.EQ.AND P4, PT, R22.reuse, -0x14, PT ;  /* 0xffffffec1600780c */ /* 0x040fe40003f82270 */
[C---:B------:R-:W-:Y:S02]  /*0520*/  ISETP.EQ.AND P0, PT, R22.reuse, -0x10, PT ;  /* 0xfffffff01600780c */ /* 0x040fe40003f02270 */
[C---:B------:R-:W-:Y:S02]  /*0530*/  ISETP.EQ.AND P1, PT, R22.reuse, -0xc, PT ;  /* 0xfffffff41600780c */ /* 0x040fe40003f22270 */
[C---:B------:R-:W-:Y:S02]  /*0540*/  ISETP.EQ.AND P2, PT, R22.reuse, -0x8, PT ;  /* 0xfffffff81600780c */ /* 0x040fe40003f42270 */
[----:B------:R-:W-:-:S03]  /*0550*/  ISETP.EQ.AND P5, PT, R22, 0x4, PT ;  /* 0x000000041600780c */ /* 0x000fc60003fa2270 */
[--C-:B------:R-:W-:Y:S01]  /*0560*/  @P3 IMAD.MOV.U32 R0, RZ, RZ, R9.reuse ;  /* 0x000000ffff003224 */ /* 0x100fe200078e0009 */
[C---:B------:R-:W-:Y:S01]  /*0570*/  ISETP.EQ.AND P3, PT, R22.reuse, -0x4, PT ;  /* 0xfffffffc1600780c */ /* 0x040fe20003f62270 */
[----:B------:R-:W-:Y:S02]  /*0580*/  @P4 IMAD.MOV.U32 R11, RZ, RZ, R9 ;  /* 0x000000ffff0b4224 */ /* 0x000fe400078e0009 */
[----:B------:R-:W-:Y:S01]  /*0590*/  @P4 IMAD.MOV.U32 R0, RZ, RZ, R15 ;  /* 0x000000ffff004224 */ /* 0x000fe200078e000f */
[----:B------:R-:W-:Y:S01]  /*05a0*/  ISETP.EQ.AND P4, PT, R22, RZ, PT ;  /* 0x000000ff1600720c */ /* 0x000fe20003f82270 */
[--C-:B------:R-:W-:Y:S01]  /*05b0*/  @P0 IMAD.MOV.U32 R0, RZ, RZ, R16.reuse ;  /* 0x000000ffff000224 */ /* 0x100fe200078e0010 */
[----:B------:R-:W-:Y:S01]  /*05c0*/  @P0 MOV R11, R15 ;  /* 0x0000000f000b0202 */ /* 0x000fe20000000f00 */
[----:B------:R-:W-:Y:S02]  /*05d0*/  @P1 IMAD.MOV.U32 R11, RZ, RZ, R16 ;  /* 0x000000ffff0b1224 */ /* 0x000fe400078e0010 */
[----:B------:R-:W-:-:S02]  /*05e0*/  @P2 IMAD.MOV.U32 R11, RZ, RZ, R17 ;  /* 0x000000ffff0b2224 */ /* 0x000fc400078e0011 */
[----:B------:R-:W-:Y:S02]  /*05f0*/  @P1 IMAD.MOV.U32 R0, RZ, RZ, R17 ;  /* 0x000000ffff001224 */ /* 0x000fe400078e0011 */
[--C-:B------:R-:W-:Y:S02]  /*0600*/  @P3 IMAD.MOV.U32 R11, RZ, RZ, R18.reuse ;  /* 0x000000ffff0b3224 */ /* 0x100fe400078e0012 */
[----:B------:R-:W-:Y:S01]  /*0610*/  @P2 IMAD.MOV.U32 R0, RZ, RZ, R18 ;  /* 0x000000ffff002224 */ /* 0x000fe200078e0012 */
[----:B------:R-:W-:Y:S01]  /*0620*/  @P3 MOV R0, R19 ;  /* 0x0000001300003202 */ /* 0x000fe20000000f00 */
[----:B------:R-:W-:Y:S02]  /*0630*/  @P4 IMAD.MOV.U32 R11, RZ, RZ, R19 ;  /* 0x000000ffff0b4224 */ /* 0x000fe400078e0013 */
[--C-:B------:R-:W-:Y:S02]  /*0640*/  @P5 IMAD.MOV.U32 R11, RZ, RZ, R21.reuse ;  /* 0x000000ffff0b5224 */ /* 0x100fe400078e0015 */
[----:B------:R-:W-:-:S02]  /*0650*/  @P4 IMAD.MOV.U32 R0, RZ, RZ, R21 ;  /* 0x000000ffff004224 */ /* 0x000fc400078e0015 */
[----:B------:R-:W-:Y:S01]  /*0660*/  IMAD.MOV.U32 R12, RZ, RZ, R11 ;  /* 0x000000ffff0c7224 */ /* 0x000fe200078e000b */
[----:B------:R-:W-:Y:S06]  /*0670*/  @!P6 BRA `(.L_x_24) ;  /* 0x00000000002ce947 */ /* 0x000fec0003800000 */
[----:B------:R-:W-:Y:S01]  /*0680*/  @P0 IMAD.MOV.U32 R13, RZ, RZ, R9 ;  /* 0x000000ffff0d0224 */ /* 0x000fe200078e0009 */
[----:B------:R-:W-:Y:S01]  /*0690*/  ISETP.EQ.AND P0, PT, R22, 0x8, PT ;  /* 0x000000081600780c */ /* 0x000fe20003f02270 */
[----:B------:R-:W-:Y:S01]  /*06a0*/  @P1 IMAD.MOV.U32 R13, RZ, RZ, R15 ;  /* 0x000000ffff0d1224 */ /* 0x000fe200078e000f */
[----:B------:R-:W-:Y:S01]  /*06b0*/  @P2 MOV R13, R16 ;  /* 0x00000010000d2202 */ /* 0x000fe20000000f00 */
[----:B------:R-:W-:Y:S01]  /*06c0*/  @P3 IMAD.MOV.U32 R13, RZ, RZ, R17 ;  /* 0x000000ffff0d3224 */ /* 0x000fe200078e0011 */
[----:B------:R-:W-:Y:S01]  /*06d0*/  LOP3.LUT R11, R10, 0x1f, RZ, 0xc0, !PT ;  /* 0x0000001f0a0b7812 */ /* 0x000fe200078ec0ff */
[----:B------:R-:W-:Y:S02]  /*06e0*/  @P4 IMAD.MOV.U32 R13, RZ, RZ, R18 ;  /* 0x000000ffff0d4224 */ /* 0x000fe400078e0012 */
[----:B------:R-:W-:Y:S01]  /*06f0*/  @P5 IMAD.MOV.U32 R13, RZ, RZ, R19 ;  /* 0x000000ffff0d5224 */ /* 0x000fe200078e0013 */
[----:B------:R-:W-:-:S05]  /*0700*/  SHF.L.W.U32.HI R0, R12, R11, R0 ;  /* 0x0000000b0c007219 */ /* 0x000fca0000010e00 */
[----:B------:R-:W-:-:S05]  /*0710*/  @P0 IMAD.MOV.U32 R13, RZ, RZ, R21 ;  /* 0x000000ffff0d0224 */ /* 0x000fca00078e0015 */
[----:B------:R-:W-:-:S07]  /*0720*/  SHF.L.W.U32.HI R12, R13, R11, R12 ;  /* 0x0000000b0d0c7219 */ /* 0x000fce0000010e0c */
.L_x_24:
[----:B------:R-:W-:Y:S05]  /*0730*/  BSYNC.RECONVERGENT B2 ;  /* 0x0000000000027941 */ /* 0x000fea0003800200 */
.L_x_23:
[C---:B------:R-:W-:Y:S01]  /*0740*/  SHF.L.W.U32.HI R22, R12.reuse, 0x2, R0 ;  /* 0x000000020c167819 */ /* 0x040fe20000010e00 */
[----:B------:R-:W-:Y:S01]  /*0750*/  IMAD.SHL.U32 R10, R12, 0x4, RZ ;  /* 0x000000040c0a7824 */ /* 0x000fe200078e00ff */
[----:B------:R-:W-:Y:S01]  /*0760*/  UMOV UR4, 0x54442d19 ;  /* 0x54442d1900047882 */ /* 0x000fe20000000000 */
[----:B------:R-:W-:Y:S01]  /*0770*/  UMOV UR5, 0x3bf921fb ;  /* 0x3bf921fb00057882 */ /* 0x000fe20000000000 */
[----:B------:R-:W-:Y:S02]  /*0780*/  SHF.R.S32.HI R11, RZ, 0x1f, R22 ;  /* 0x0000001fff0b7819 */ /* 0x000fe40000011416 */
[----:B------:R-:W-:Y:S02]  /*0790*/  SHF.R.U32.HI R21, RZ, 0x1e, R0 ;  /* 0x0000001eff157819 */ /* 0x000fe40000011600 */
[C---:B------:R-:W-:Y:S02]  /*07a0*/  LOP3.LUT R10, R11.reuse, R10, RZ, 0x3c, !PT ;  /* 0x0000000a0b0a7212 */ /* 0x040fe400078e3cff */
[----:B------:R-:W-:-:S02]  /*07b0*/  LOP3.LUT R11, R11, R22, RZ, 0x3c, !PT ;  /* 0x000000160b0b7212 */ /* 0x000fc400078e3cff */
[----:B------:R-:W-:Y:S02]  /*07c0*/  ISETP.GE.AND P0, PT, R3, RZ, PT ;  /* 0x000000ff0300720c */ /* 0x000fe40003f06270 */
[C---:B------:R-:W-:Y:S02]  /*07d0*/  LEA.HI R0, R22.reuse, R21, RZ, 0x1 ;  /* 0x0000001516007211 */ /* 0x040fe400078f08ff */
[----:B------:R-:W0:Y:S01]  /*07e0*/  I2F.F64.S64 R10, R10 ;  /* 0x0000000a000a7312 */ /* 0x000e220000301c00 */
[----:B------:R-:W-:Y:S02]  /*07f0*/  LOP3.LUT R24, R22, R3, RZ, 0x3c, !PT ;  /* 0x0000000316187212 */ /* 0x000fe400078e3cff */
[----:B------:R-:W-:Y:S02]  /*0800*/  IMAD.MOV R21, RZ, RZ, -R0 ;  /* 0x000000ffff157224 */ /* 0x000fe400078e0a00 */
[----:B------:R-:W-:-:S04]  /*0810*/  ISETP.GE.AND P1, PT, R24, RZ, PT ;  /* 0x000000ff1800720c */ /* 0x000fc80003f26270 */
[----:B------:R-:W-:Y:S01]  /*0820*/  @!P0 MOV R0, R21 ;  /* 0x0000001500008202 */ /* 0x000fe20000000f00 */
[----:B0-----:R-:W-:-:S10]  /*0830*/  DMUL R12, R10, UR4 ;  /* 0x000000040a0c7c28 */ /* 0x001fd40008000000 */
[----:B------:R-:W0:Y:S02]  /*0840*/  F2F.F32.F64 R12, R12 ;  /* 0x0000000c000c7310 */ /* 0x000e240000301000 */
[----:B0-----:R-:W-:-:S07]  /*0850*/  FSEL R11, -R12, R12, !P1 ;  /* 0x0000000c0c0b7208 */ /* 0x001fce0004800100 */
.L_x_21:
[----:B------:R-:W-:Y:S05]  /*0860*/  BSYNC.RECONVERGENT B1 ;  /* 0x0000000000017941 */ /* 0x000fea0003800200 */
.L_x_20:
[----:B------:R-:W-:Y:S02]  /*0870*/  IMAD.MOV.U32 R21, RZ, RZ, 0x37cbac00 ;  /* 0x37cbac00ff157424 */ /* 0x000fe400078e00ff */
[----:B------:R-:W-:Y:S01]  /*0880*/  FMUL R10, R11, R11 ;  /* 0x0000000b0b0a7220 */ /* 0x000fe20000400000 */
[C---:B------:R-:W-:Y:S01]  /*0890*/  LOP3.LUT R13, R0.reuse, 0x1, RZ, 0xc0, !PT ;  /* 0x00000001000d7812 */ /* 0x040fe200078ec0ff */
[----:B------:R-:W-:Y:S01]  /*08a0*/  VIADD R0, R0, 0x1 ;  /* 0x0000000100007836 */ /* 0x000fe20000000000 */
[----:B------:R-:W-:Y:S01]  /*08b0*/  ISETP.NE.AND P2, PT, R23, RZ, PT ;  /* 0x000000ff1700720c */ /* 0x000fe20003f45270 */
[----:B------:R-:W-:Y:S01]  /*08c0*/  FFMA R12, R10, R21, -0.0013887860113754868507 ;  /* 0xbab607ed0a0c7423 */ /* 0x000fe20000000015 */
[----:B------:R-:W-:Y:S01]  /*08d0*/  IMAD.MOV.U32 R23, RZ, RZ, 0x3c0885e4 ;  /* 0x3c0885e4ff177424 */ /* 0x000fe200078e00ff */
[----:B------:R-:W-:Y:S01]  /*08e0*/  ISETP.NE.U32.AND P0, PT, R13, 0x1, PT ;  /* 0x000000010d00780c */ /* 0x000fe20003f05070 */
[----:B------:R-:W-:Y:S01]  /*08f0*/  IMAD.MOV.U32 R22, RZ, RZ, 0x3e2aaaa8 ;  /* 0x3e2aaaa8ff167424 */ /* 0x000fe200078e00ff */
[----:B------:R-:W-:Y:S01]  /*0900*/  LOP3.LUT P1, RZ, R0, 0x2, RZ, 0xc0, !PT ;  /* 0x0000000200ff7812 */ /* 0x000fe2000782c0ff */
[----:B------:R-:W-:Y:S01]  /*0910*/  BSSY.RECONVERGENT B1, `(.L_x_25) ;  /* 0x000006c000017945 */ /* 0x000fe20003800200 */
[----:B------:R-:W-:-:S02]  /*0920*/  FSEL R13, R12, -0.00019574658654164522886, P0 ;  /* 0xb94d41530c0d7808 */ /* 0x000fc40000000000 */
[----:B------:R-:W-:Y:S02]  /*0930*/  FSEL R23, R23, 0.041666727513074874878, !P0 ;  /* 0x3d2aaabb17177808 */ /* 0x000fe40004000000 */
[----:B------:R-:W-:Y:S02]  /*0940*/  FSEL R0, R11, 1, !P0 ;  /* 0x3f8000000b007808 */ /* 0x000fe40004000000 */
[----:B------:R-:W-:Y:S01]  /*0950*/  FSEL R12, -R22, -0.4999999701976776123, !P0 ;  /* 0xbeffffff160c7808 */ /* 0x000fe20004000100 */
[C---:B------:R-:W-:Y:S02]  /*0960*/  FFMA R13, R10.reuse, R13, R23 ;  /* 0x0000000d0a0d7223 */ /* 0x040fe40000000017 */
[C---:B------:R-:W-:Y:S02]  /*0970*/  FFMA R11, R10.reuse, R0, RZ ;  /* 0x000000000a0b7223 */ /* 0x040fe400000000ff */
[----:B------:R-:W-:-:S04]  /*0980*/  FFMA R12, R10, R13, R12 ;  /* 0x0000000d0a0c7223 */ /* 0x000fc8000000000c */
[----:B------:R-:W-:-:S04]  /*0990*/  FFMA R11, R11, R12, R0 ;  /* 0x0000000c0b0b7223 */ /* 0x000fc80000000000 */
[----:B------:R-:W-:-:S04]  /*09a0*/  @P1 FADD R11, RZ, -R11 ;  /* 0x8000000bff0b1221 */ /* 0x000fc80000000000 */
[----:B-----5:R-:W-:-:S04]  /*09b0*/  FMUL R11, R4, R11 ;  /* 0x0000000b040b7220 */ /* 0x020fc80000400000 */
[----:B------:R-:W-:-:S05]  /*09c0*/  FMUL R11, R11, R2 ;  /* 0x000000020b0b7220 */ /* 0x000fca0000400000 */
[----:B------:R0:W-:Y:S01]  /*09d0*/  STS [R6], R11 ;  /* 0x0000000b06007388 */ /* 0x0001e20000000800 */
[----:B------:R-:W-:Y:S05]  /*09e0*/  @!P2 BRA `(.L_x_26) ;  /* 0x000000040078a947 */ /* 0x000fea0003800000 */
[----:B------:R-:W-:-:S13]  /*09f0*/  FSETP.NEU.AND P0, PT, |R3|, +INF , PT ;  /* 0x7f8000000300780b */ /* 0x000fda0003f0d200 */
[----:B------:R-:W-:Y:S01]  /*0a00*/  @!P0 FMUL R14, RZ, R3 ;  /* 0x00000003ff0e8220 */ /* 0x000fe20000400000 */
[----:B------:R-:W-:Y:S01]  /*0a10*/  @!P0 IMAD.MOV.U32 R20, RZ, RZ, RZ ;  /* 0x000000ffff148224 */ /* 0x000fe200078e00ff */
[----:B------:R-:W-:Y:S06]  /*0a20*/  @!P0 BRA `(.L_x_26) ;  /* 0x0000000400688947 */ /* 0x000fec0003800000 */
[----:B------:R-:W-:Y:S02]  /*0a30*/  IMAD.SHL.U32 R0, R3, 0x100, RZ ;  /* 0x0000010003007824 */ /* 0x000fe400078e00ff */
[----:B------:R-:W-:Y:S02]  /*0a40*/  HFMA2 R23, -RZ, RZ, 0, 0 ;  /* 0x00000000ff177431 */ /* 0x000fe400000001ff */
[----:B------:R-:W-:Y:S01]  /*0a50*/  IMAD.MOV.U32 R14, RZ, RZ, RZ ;  /* 0x000000ffff0e7224 */ /* 0x000fe200078e00ff */
[----:B------:R-:W1:Y:S01]  /*0a60*/  LDCU.64 UR8, c[0x4][0x40] ;  /* 0x01000800ff0877ac */ /* 0x000e620008000a00 */
[----:B------:R-:W-:Y:S01]  /*0a70*/  LOP3.LUT R25, R0, 0x80000000, RZ, 0xfc, !PT ;  /* 0x8000000000197812 */ /* 0x000fe200078efcff */
[----:B------:R-:W-:Y:S01]  /*0a80*/  UMOV UR5, URZ ;  /* 0x000000ff00057c82 */ /* 0x000fe20008000000 */
[----:B------:R-:W-:-:S05]  /*0a90*/  UMOV UR4, URZ ;  /* 0x000000ff00047c82 */ /* 0x000fca0008000000 */
.L_x_27:
[----:B-1----:R-:W-:Y:S02]  /*0aa0*/  IMAD.U32 R10, RZ, RZ, UR8 ;  /* 0x00000008ff0a7e24 */ /* 0x002fe4000f8e00ff */
[----:B0-----:R-:W-:-:S05]  /*0ab0*/  IMAD.U32 R11, RZ, RZ, UR9 ;  /* 0x00000009ff0b7e24 */ /* 0x001fca000f8e00ff */
        /* <DEDUP_REMOVED lines=9> */
[----:B------:R-:W-:-:S02]  /*0b50*/  ISETP.EQ.AND P4, PT, R14, 0x10, PT ;  /* 0x000000100e00780c */ /* 0x000fc40003f82270 */
[C---:B------:R-:W-:Y:S01]  /*0b60*/  ISETP.EQ.AND P5, PT, R14.reuse, 0x14, PT ;  /* 0x000000140e00780c */ /* 0x040fe20003fa2270 */
[----:B------:R-:W-:Y:S02]  /*0b70*/  VIADD R14, R14, 0x4 ;  /* 0x000000040e0e7836 */ /* 0x000fe40000000000 */
[----:B--2---:R-:W-:-:S03]  /*0b80*/  IMAD.WIDE.U32 R12, R10, R25, RZ ;  /* 0x000000190a0c7225 */ /* 0x004fc600078e00ff */
[----:B------:R-:W-:-:S04]  /*0b90*/  IADD3 R0, P6, PT, R12, R23, RZ ;  /* 0x000000170c007210 */ /* 0x000fc80007fde0ff */
[----:B------:R-:W-:Y:S01]  /*0ba0*/  IADD3.X R23, PT, PT, R13, UR5, RZ, P6, !PT ;  /* 0x000000050d177c10 */ /* 0x000fe2000b7fe4ff */
[--C-:B------:R-:W-:Y:S01]  /*0bb0*/  @P0 IMAD.MOV.U32 R9, RZ, RZ, R0.reuse ;  /* 0x000000ffff090224 */ /* 0x100fe200078e0000 */
[----:B------:R-:W-:Y:S01]  /*0bc0*/  @P2 MOV R16, R0 ;  /* 0x0000000000102202 */ /* 0x000fe20000000f00 */
[--C-:B------:R-:W-:Y:S02]  /*0bd0*/  @P1 IMAD.MOV.U32 R15, RZ, RZ, R0.reuse ;  /* 0x000000ffff0f1224 */ /* 0x100fe400078e0000 */
[--C-:B------:R-:W-:Y:S02]  /*0be0*/  @P3 IMAD.MOV.U32 R17, RZ, RZ, R0.reuse ;  /* 0x000000ffff113224 */ /* 0x100fe400078e0000 */
[--C-:B------:R-:W-:Y:S02]  /*0bf0*/  @P4 IMAD.MOV.U32 R18, RZ, RZ, R0.reuse ;  /* 0x000000ffff124224 */ /* 0x100fe400078e0000 */
[----:B------:R-:W-:Y:S01]  /*0c00*/  @P5 IMAD.MOV.U32 R19, RZ, RZ, R0 ;  /* 0x000000ffff135224 */ /* 0x000fe200078e0000 */
[----:B------:R-:W-:Y:S06]  /*0c10*/  BRA.U UP0, `(.L_x_27) ;  /* 0xfffffffd00a07547 */ /* 0x000fec000b83ffff */
[----:B------:R-:W-:Y:S01]  /*0c20*/  SHF.R.U32.HI R11, RZ, 0x17, R3 ;  /* 0x00000017ff0b7819 */ /* 0x000fe20000011603 */
[----:B------:R-:W-:Y:S03]  /*0c30*/  BSSY.RECONVERGENT B2, `(.L_x_28) ;  /* 0x0000027000027945 */ /* 0x000fe60003800200 */
[C---:B------:R-:W-:Y:S02]  /*0c40*/  LOP3.LUT R0, R11.reuse, 0xe0, RZ, 0xc0, !PT ;  /* 0x000000e00b007812 */ /* 0x040fe400078ec0ff */
[----:B------:R-:W-:-:S03]  /*0c50*/  LOP3.LUT P6, RZ, R11, 0x1f, RZ, 0xc0, !PT ;  /* 0x0000001f0bff7812 */ /* 0x000fc600078cc0ff */
[----:B------:R-:W-:-:S05]  /*0c60*/  VIADD R0, R0, 0xffffff80 ;  /* 0xffffff8000007836 */ /* 0x000fca0000000000 */
[----:B------:R-:W-:-:S04]  /*0c70*/  SHF.R.U32.HI R0, RZ, 0x5, R0 ;  /* 0x00000005ff007819 */ /* 0x000fc80000011600 */
[----:B------:R-:W-:-:S04]  /*0c80*/  LEA R12, -R0, RZ, 0x2 ;  /* 0x000000ff000c7211 */ /* 0x000fc800078e11ff */
[C---:B------:R-:W-:Y:S02]  /*0c90*/  ISETP.EQ.AND P3, PT, R12.reuse, -0x18, PT ;  /* 0xffffffe80c00780c */ /* 0x040fe40003f62270 */
[C---:B------:R-:W-:Y:S02]  /*0ca0*/  ISETP.EQ.AND P4, PT, R12.reuse, -0x14, PT ;  /* 0xffffffec0c00780c */ /* 0x040fe40003f82270 */
[C---:B------:R-:W-:Y:S02]  /*0cb0*/  ISETP.EQ.AND P2, PT, R12.reuse, -0x10, PT ;  /* 0xfffffff00c00780c */ /* 0x040fe40003f42270 */
[C---:B------:R-:W-:Y:S02]  /*0cc0*/  ISETP.EQ.AND P1, PT, R12.reuse, -0xc, PT ;  /* 0xfffffff40c00780c */ /* 0x040fe40003f22270 */
[C---:B------:R-:W-:Y:S02]  /*0cd0*/  ISETP.EQ.AND P0, PT, R12.reuse, -0x8, PT ;  /* 0xfffffff80c00780c */ /* 0x040fe40003f02270 */
[----:B------:R-:W-:-:S03]  /*0ce0*/  ISETP.EQ.AND P5, PT, R12, RZ, PT ;  /* 0x000000ff0c00720c */ /* 0x000fc60003fa2270 */
[--C-:B------:R-:W-:Y:S01]  /*0cf0*/  @P3 IMAD.MOV.U32 R0, RZ, RZ, R9.reuse ;  /* 0x000000ffff003224 */ /* 0x100fe200078e0009 */
[C---:B------:R-:W-:Y:S01]  /*0d00*/  ISETP.EQ.AND P3, PT, R12.reuse, -0x4, PT ;  /* 0xfffffffc0c00780c */ /* 0x040fe20003f62270 */
[----:B------:R-:W-:Y:S02]  /*0d10*/  @P4 IMAD.MOV.U32 R10, RZ, RZ, R9 ;  /* 0x000000ffff0a4224 */ /* 0x000fe400078e0009 */
[--C-:B------:R-:W-:Y:S01]  /*0d20*/  @P4 IMAD.MOV.U32 R0, RZ, RZ, R15.reuse ;  /* 0x000000ffff004224 */ /* 0x100fe200078e000f */
[----:B------:R-:W-:Y:S01]  /*0d30*/  ISETP.EQ.AND P4, PT, R12, 0x4, PT ;  /* 0x000000040c00780c */ /* 0x000fe20003f82270 */
[----:B------:R-:W-:Y:S01]  /*0d40*/  @P2 IMAD.MOV.U32 R10, RZ, RZ, R15 ;  /* 0x000000ffff0a2224 */ /* 0x000fe200078e000f */
        /* <DEDUP_REMOVED lines=9> */
[----:B------:R-:W-:Y:S01]  /*0de0*/  @P4 IMAD.MOV.U32 R10, RZ, RZ, R23 ;  /* 0x000000ffff0a4224 */ /* 0x000fe200078e0017 */
[----:B------:R-:W-:Y:S06]  /*0df0*/  @!P6 BRA `(.L_x_29) ;  /* 0x000000000028e947 */ /* 0x000fec0003800000 */
[----:B------:R-:W-:Y:S01]  /*0e00*/  @P1 IMAD.MOV.U32 R9, RZ, RZ, R15 ;  /* 0x000000ffff091224 */ /* 0x000fe200078e000f */
[----:B------:R-:W-:Y:S01]  /*0e10*/  LOP3.LUT R11, R11, 0x1f, RZ, 0xc0, !PT ;  /* 0x0000001f0b0b7812 */ /* 0x000fe200078ec0ff */
[----:B------:R-:W-:Y:S01]  /*0e20*/  @P0 IMAD.MOV.U32 R9, RZ, RZ, R16 ;  /* 0x000000ffff090224 */ /* 0x000fe200078e0010 */
[----:B------:R-:W-:Y:S01]  /*0e30*/  ISETP.EQ.AND P0, PT, R12, 0x8, PT ;  /* 0x000000080c00780c */ /* 0x000fe20003f02270 */
[----:B------:R-:W-:Y:S01]  /*0e40*/  @P3 IMAD.MOV.U32 R9, RZ, RZ, R17 ;  /* 0x000000ffff093224 */ /* 0x000fe200078e0011 */
[----:B------:R-:W-:Y:S01]  /*0e50*/  @P5 MOV R9, R18 ;  /* 0x0000001200095202 */ /* 0x000fe20000000f00 */
[----:B------:R-:W-:Y:S01]  /*0e60*/  @P4 IMAD.MOV.U32 R9, RZ, RZ, R19 ;  /* 0x000000ffff094224 */ /* 0x000fe200078e0013 */
[----:B------:R-:W-:-:S09]  /*0e70*/  SHF.L.W.U32.HI R0, R10, R11, R0 ;  /* 0x0000000b0a007219 */ /* 0x000fd20000010e00 */
[----:B------:R-:W-:-:S05]  /*0e80*/  @P0 IMAD.MOV.U32 R9, RZ, RZ, R23 ;  /* 0x000000ffff090224 */ /* 0x000fca00078e0017 */
[----:B------:R-:W-:-:S07]  /*0e90*/  SHF.L.W.U32.HI R10, R9, R11, R10 ;  /* 0x0000000b090a7219 */ /* 0x000fce0000010e0a */
.L_x_29:
[----:B------:R-:W-:Y:S05]  /*0ea0*/  BSYNC.RECONVERGENT B2 ;  /* 0x0000000000027941 */ /* 0x000fea0003800200 */
.L_x_28:
[C---:B------:R-:W-:Y:S01]  /*0eb0*/  SHF.L.W.U32.HI R20, R10.reuse, 0x2, R0 ;  /* 0x000000020a147819 */ /* 0x040fe20000010e00 */
[----:B------:R-:W-:Y:S01]  /*0ec0*/  IMAD.SHL.U32 R10, R10, 0x4, RZ ;  /* 0x000000040a0a7824 */ /* 0x000fe200078e00ff */
[----:B------:R-:W-:Y:S01]  /*0ed0*/  UMOV UR4, 0x54442d19 ;  /* 0x54442d1900047882 */ /* 0x000fe20000000000 */
[----:B------:R-:W-:Y:S01]  /*0ee0*/  UMOV UR5, 0x3bf921fb ;  /* 0x3bf921fb00057882 */ /* 0x000fe20000000000 */
[----:B------:R-:W-:Y:S02]  /*0ef0*/  SHF.R.S32.HI R9, RZ, 0x1f, R20 ;  /* 0x0000001fff097819 */ /* 0x000fe40000011414 */
[----:B------:R-:W-:Y:S02]  /*0f00*/  ISETP.GE.AND P1, PT, R3, RZ, PT ;  /* 0x000000ff0300720c */ /* 0x000fe40003f26270 */
[C---:B------:R-:W-:Y:S02]  /*0f10*/  LOP3.LUT R12, R9.reuse, R10, RZ, 0x3c, !PT ;  /* 0x0000000a090c7212 */ /* 0x040fe400078e3cff */
[----:B------:R-:W-:-:S02]  /*0f20*/  LOP3.LUT R13, R9, R20, RZ, 0x3c, !PT ;  /* 0x00000014090d7212 */ /* 0x000fc400078e3cff */
[----:B------:R-:W-:Y:S02]  /*0f30*/  SHF.R.U32.HI R0, RZ, 0x1e, R0 ;  /* 0x0000001eff007819 */ /* 0x000fe40000011600 */
[----:B------:R-:W0:Y:S01]  /*0f40*/  I2F.F64.S64 R10, R12 ;  /* 0x0000000c000a7312 */ /* 0x000e220000301c00 */
[C---:B------:R-:W-:Y:S02]  /*0f50*/  LOP3.LUT R3, R20.reuse, R3, RZ, 0x3c, !PT ;  /* 0x0000000314037212 */ /* 0x040fe400078e3cff */
[----:B------:R-:W-:Y:S02]  /*0f60*/  LEA.HI R20, R20, R0, RZ, 0x1 ;  /* 0x0000000014147211 */ /* 0x000fe400078f08ff */
[----:B------:R-:W-:-:S03]  /*0f70*/  ISETP.GE.AND P0, PT, R3, RZ, PT ;  /* 0x000000ff0300720c */ /* 0x000fc60003f06270 */
[----:B------:R-:W-:-:S04]  /*0f80*/  IMAD.MOV R0, RZ, RZ, -R20 ;  /* 0x000000ffff007224 */ /* 0x000fc800078e0a14 */
[----:B------:R-:W-:Y:S01]  /*0f90*/  @!P1 IMAD.MOV.U32 R20, RZ, RZ, R0 ;  /* 0x000000ffff149224 */ /* 0x000fe200078e0000 */
[----:B0-----:R-:W-:-:S10]  /*0fa0*/  DMUL R10, R10, UR4 ;  /* 0x000000040a0a7c28 */ /* 0x001fd40008000000 */
[----:B------:R-:W0:Y:S02]  /*0fb0*/  F2F.F32.F64 R10, R10 ;  /* 0x0000000a000a7310 */ /* 0x000e240000301000 */
[----:B0-----:R-:W-:-:S07]  /*0fc0*/  FSEL R14, -R10, R10, !P0 ;  /* 0x0000000a0a0e7208 */ /* 0x001fce0004000100 */
.L_x_26:
[----:B------:R-:W-:Y:S05]  /*0fd0*/  BSYNC.RECONVERGENT B1 ;  /* 0x0000000000017941 */ /* 0x000fea0003800200 */
.L_x_25:
[----:B------:R-:W-:Y:S01]  /*0fe0*/  FMUL R3, R14, R14 ;  /* 0x0000000e0e037220 */ /* 0x000fe20000400000 */
[----:B------:R-:W-:Y:S01]  /*0ff0*/  LOP3.LUT R0, R20, 0x1, RZ, 0xc0, !PT ;  /* 0x0000000114007812 */ /* 0x000fe200078ec0ff */
[----:B0-----:R-:W-:Y:S01]  /*1000*/  IMAD.MOV.U32 R11, RZ, RZ, 0x3effffff ;  /* 0x3effffffff0b7424 */ /* 0x001fe200078e00ff */
[----:B------:R-:W-:Y:S01]  /*1010*/  MOV R12, 0x3d2aaabb ;  /* 0x3d2aaabb000c7802 */ /* 0x000fe20000000f00 */
[----:B------:R-:W-:Y:S01]  /*1020*/  FFMA R21, R3, R21, -0.0013887860113754868507 ;  /* 0xbab607ed03157423 */ /* 0x000fe20000000015 */
[----:B------:R-:W-:Y:S02]  /*1030*/  ISETP.NE.U32.AND P0, PT, R0, 0x1, PT ;  /* 0x000000010000780c */ /* 0x000fe40003f05070 */
[----:B------:R-:W-:Y:S02]  /*1040*/  LOP3.LUT P1, RZ, R20, 0x2, RZ, 0xc0, !PT ;  /* 0x0000000214ff7812 */ /* 0x000fe4000782c0ff */
[----:B------:R-:W-:Y:S02]  /*1050*/  FSEL R10, R21, -0.00019574658654164522886, !P0 ;  /* 0xb94d4153150a7808 */ /* 0x000fe40004000000 */
[----:B------:R-:W-:-:S02]  /*1060*/  FSEL R12, R12, 0.0083327032625675201416, !P0 ;  /* 0x3c0885e40c0c7808 */ /* 0x000fc40004000000 */
[----:B------:R-:W-:Y:S02]  /*1070*/  FSEL R0, R14, 1, P0 ;  /* 0x3f8000000e007808 */ /* 0x000fe40000000000 */
[----:B------:R-:W-:Y:S01]  /*1080*/  FSEL R11, -R11, -0.16666662693023681641, !P0 ;  /* 0xbe2aaaa80b0b7808 */ /* 0x000fe20004000100 */
[C---:B------:R-:W-:Y:S02]  /*1090*/  FFMA R10, R3.reuse, R10, R12 ;  /* 0x0000000a030a7223 */ /* 0x040fe4000000000c */
[C---:B------:R-:W-:Y:S02]  /*10a0*/  FFMA R9, R3.reuse, R0, RZ ;  /* 0x0000000003097223 */ /* 0x040fe400000000ff */
[----:B------:R-:W-:-:S04]  /*10b0*/  FFMA R10, R3, R10, R11 ;  /* 0x0000000a030a7223 */ /* 0x000fc8000000000b */
[----:B------:R-:W-:-:S04]  /*10c0*/  FFMA R9, R9, R10, R0 ;  /* 0x0000000a09097223 */ /* 0x000fc80000000000 */
[----:B------:R-:W-:-:S04]  /*10d0*/  @P1 FADD R9, RZ, -R9 ;  /* 0x80000009ff091221 */ /* 0x000fc80000000000 */
[----:B------:R-:W-:-:S04]  /*10e0*/  FMUL R9, R4, R9 ;  /* 0x0000000904097220 */ /* 0x000fc80000400000 */
[----:B------:R-:W-:-:S05]  /*10f0*/  FMUL R2, R9, R2 ;  /* 0x0000000209027220 */ /* 0x000fca0000400000 */
[----:B------:R0:W-:Y:S02]  /*1100*/  STS [R5], R2 ;  /* 0x0000000205007388 */ /* 0x0001e40000000800 */
.L_x_19:
[----:B------:R-:W-:Y:S05]  /*1110*/  BSYNC.RECONVERGENT B0 ;  /* 0x0000000000007941 */ /* 0x000fea0003800200 */
.L_x_18:
[----:B------:R-:W-:Y:S01]  /*1120*/  BAR.SYNC.DEFER_BLOCKING 0x0 ;  /* 0x0000000000007b1d */ /* 0x000fe20000010000 */
[----:B------:R-:W-:-:S13]  /*1130*/  ISETP.GE.U32.AND P0, PT, R7, 0x2, PT ;  /* 0x000000020700780c */ /* 0x000fda0003f06070 */
[----:B------:R-:W-:Y:S05]  /*1140*/  @!P0 BRA `(.L_x_30) ;  /* 0x00000000004c8947 */ /* 0x000fea0003800000 */
.L_x_33:
[----:B------:R-:W-:Y:S01]  /*1150*/  SHF.R.U32.HI R11, RZ, 0x1, R7 ;  /* 0x00000001ff0b7819 */ /* 0x000fe20000011607 */
[----:B------:R-:W-:Y:S03]  /*1160*/  BSSY.RECONVERGENT B0, `(.L_x_31) ;  /* 0x000000d000007945 */ /* 0x000fe60003800200 */
[----:B------:R-:W-:-:S13]  /*1170*/  ISETP.GE.U32.AND P0, PT, R8, R11, PT ;  /* 0x0000000b0800720c */ /* 0x000fda0003f06070 */
[----:B-1----:R-:W-:Y:S05]  /*1180*/  @P0 BRA `(.L_x_32) ;  /* 0x0000000000280947 */ /* 0x002fea0003800000 */
[C---:B------:R-:W-:Y:S01]  /*1190*/  IMAD R0, R11.reuse, 0x4, R6 ;  /* 0x000000040b007824 */ /* 0x040fe200078e0206 */
[----:B------:R-:W-:Y:S01]  /*11a0*/  LDS R3, [R6] ;  /* 0x0000000006037984 */ /* 0x000fe20000000800 */
[----:B0-----:R-:W-:-:S04]  /*11b0*/  IMAD R2, R11, 0x4, R5 ;  /* 0x000000040b027824 */ /* 0x001fc800078e0205 */
[----:B------:R-:W0:Y:S02]  /*11c0*/  LDS R0, [R0] ;  /* 0x0000000000007984 */ /* 0x000e240000000800 */
[----:B0-----:R-:W-:-:S05]  /*11d0*/  FADD R3, R0, R3 ;  /* 0x0000000300037221 */ /* 0x001fca0000000000 */
[----:B------:R-:W-:Y:S04]  /*11e0*/  STS [R6], R3 ;  /* 0x0000000306007388 */ /* 0x000fe80000000800 */
[----:B------:R-:W-:Y:S04]  /*11f0*/  LDS R2, [R2] ;  /* 0x0000000002027984 */ /* 0x000fe80000000800 */
[----:B------:R-:W0:Y:S02]  /*1200*/  LDS R9, [R5] ;  /* 0x0000000005097984 */ /* 0x000e240000000800 */
[----:B0-----:R-:W-:-:S05]  /*1210*/  FADD R4, R2, R9 ;  /* 0x0000000902047221 */ /* 0x001fca0000000000 */
[----:B------:R1:W-:Y:S02]  /*1220*/  STS [R5], R4 ;  /* 0x0000000405007388 */ /* 0x0003e40000000800 */
.L_x_32:
[----:B------:R-:W-:Y:S05]  /*1230*/  BSYNC.RECONVERGENT B0 ;  /* 0x0000000000007941 */ /* 0x000fea0003800200 */
.L_x_31:
[----:B------:R-:W-:Y:S01]  /*1240*/  BAR.SYNC.DEFER_BLOCKING 0x0 ;  /* 0x0000000000007b1d */ /* 0x000fe20000010000 */
[----:B------:R-:W-:Y:S01]  /*1250*/  ISETP.GT.U32.AND P0, PT, R7, 0x3, PT ;  /* 0x000000030700780c */ /* 0x000fe20003f04070 */
[----:B------:R-:W-:-:S12]  /*1260*/  IMAD.MOV.U32 R7, RZ, RZ, R11 ;  /* 0x000000ffff077224 */ /* 0x000fd800078e000b */
[----:B------:R-:W-:Y:S05]  /*1270*/  @P0 BRA `(.L_x_33) ;  /* 0xfffffffc00b40947 */ /* 0x000fea000383ffff */
.L_x_30:
[----:B------:R-:W-:-:S13]  /*1280*/  ISETP.NE.AND P0, PT, R8, RZ, PT ;  /* 0x000000ff0800720c */ /* 0x000fda0003f05270 */
[----:B------:R-:W-:Y:S05]  /*1290*/  @P0 EXIT ;  /* 0x000000000000094d */ /* 0x000fea0003800000 */
[----:B------:R-:W2:Y:S01]  /*12a0*/  S2UR UR5, SR_CgaCtaId ;  /* 0x00000000000579c3 */ /* 0x000ea20000008800 */
[----:B------:R-:W-:-:S07]  /*12b0*/  UMOV UR4, 0x400 ;  /* 0x0000040000047882 */ /* 0x000fce0000000000 */
[----:B0-----:R-:W0:Y:S08]  /*12c0*/  LDC.64 R2, c[0x0][0x398] ;  /* 0x0000e600ff027b82 */ /* 0x001e300000000a00 */
[----:B-1----:R-:W1:Y:S01]  /*12d0*/  LDC.64 R4, c[0x0][0x3a0] ;  /* 0x0000e800ff047b82 */ /* 0x002e620000000a00 */
[----:B--2---:R-:W-:-:S09]  /*12e0*/  ULEA UR4, UR5, UR4, 0x18 ;  /* 0x0000000405047291 */ /* 0x004fd2000f8ec0ff */
[----:B------:R-:W2:Y:S04]  /*12f0*/  LDS R0, [UR4] ;  /* 0x00000004ff007984 */ /* 0x000ea80008000800 */
[----:B------:R-:W3:Y:S01]  /*1300*/  LDS R6, [UR4+0x400] ;  /* 0x00040004ff067984 */ /* 0x000ee20008000800 */
[----:B------:R-:W2:Y:S02]  /*1310*/  LDCU UR4, c[0x0][0x390] ;  /* 0x00007200ff0477ac */ /* 0x000ea40008000800 */
[----:B--2---:R-:W-:Y:S01]  /*1320*/  FMUL R7, R0, UR4 ;  /* 0x0000000400077c20 */ /* 0x004fe20008400000 */
[----:B---3--:R-:W-:-:S04]  /*1330*/  FMUL R9, R6, UR4 ;  /* 0x0000000406097c20 */ /* 0x008fc80008400000 */
[----:B0-----:R-:W-:Y:S04]  /*1340*/  REDG.E.ADD.F32.FTZ.RN.STRONG.GPU desc[UR6][R2.64], R7 ;  /* 0x00000007020079a6 */ /* 0x001fe8000c12f306 */
[----:B-1----:R-:W-:Y:S01]  /*1350*/  REDG.E.ADD.F32.FTZ.RN.STRONG.GPU desc[UR6][R4.64], R9 ;  /* 0x00000009040079a6 */ /* 0x002fe2000c12f306 */
[----:B------:R-:W-:Y:S05]  /*1360*/  EXIT ;  /* 0x000000000000794d */ /* 0x000fea0003800000 */
.L_x_34:
        /* <DEDUP_REMOVED lines=9> */
.L_x_252:


//--------------------- .text.trapezoidal_integration_kernel --------------------------
	.section	.text.trapezoidal_integration_kernel,"ax",@progbits
	.align	128
        .global         trapezoidal_integration_kernel
        .type           trapezoidal_integration_kernel,@function
        .size           trapezoidal_integration_kernel,(.L_x_253 - trapezoidal_integration_kernel)
        .other          trapezoidal_integration_kernel,@"STO_CUDA_ENTRY STV_DEFAULT"
trapezoidal_integration_kernel:
.text.trapezoidal_integration_kernel:
[----:B------:R-:W-:Y:S01]  /*0000*/  LDC R1, c[0x0][0x37c] ;  /* 0x0000df00ff017b82 */ /* 0x000fe20000000800 */
[----:B------:R-:W0:Y:S07]  /*0010*/  S2R R7, SR_TID.X ;  /* 0x0000000000077919 */ /* 0x000e2e0000002100 */
[----:B------:R-:W0:Y:S01]  /*0020*/  S2UR UR5, SR_CTAID.X ;  /* 0x00000000000579c3 */ /* 0x000e220000002500 */
[----:B------:R-:W1:Y:S01]  /*0030*/  LDCU UR4, c[0x0][0x398] ;  /* 0x00007300ff0477ac */ /* 0x000e620008000800 */
[----:B------:R-:W2:Y:S06]  /*0040*/  LDCU.64 UR6, c[0x0][0x358] ;  /* 0x00006b00ff0677ac */ /* 0x000eac0008000a00 */
[----:B------:R-:W0:Y:S01]  /*0050*/  LDC R4, c[0x0][0x360] ;  /* 0x0000d800ff047b82 */ /* 0x000e220000000800 */
[----:B-1----:R-:W-:Y:S01]  /*0060*/  UIADD3 UR4, UPT, UPT, UR4, -0x1, URZ ;  /* 0xffffffff04047890 */ /* 0x002fe2000fffe0ff */
[----:B0-----:R-:W-:-:S05]  /*0070*/  IMAD R5, R4, UR5, R7 ;  /* 0x0000000504057c24 */ /* 0x001fca000f8e0207 */
[----:B------:R-:W-:-:S13]  /*0080*/  ISETP.GE.AND P1, PT, R5, UR4, PT ;  /* 0x0000000405007c0c */ /* 0x000fda000bf26270 */
[----:B------:R-:W0:Y:S08]  /*0090*/  @!P1 LDC.64 R2, c[0x0][0x380] ;  /* 0x0000e000ff029b82 */ /* 0x000e300000000a00 */
[----:B------:R-:W1:Y:S08]  /*00a0*/  S2UR UR5, SR_CgaCtaId ;  /* 0x00000000000579c3 */ /* 0x000e700000008800 */
[----:B------:R-:W3:Y:S01]  /*00b0*/  @!P1 LDC R9, c[0x0][0x388] ;  /* 0x0000e200ff099b82 */ /* 0x000ee20000000800 */
[----:B0-----:R-:W-:-:S05]  /*00c0*/  @!P1 IMAD.WIDE R2, R5, 0x4, R2 ;  /* 0x0000000405029825 */ /* 0x001fca00078e0202 */
[----:B--2---:R-:W2:Y:S04]  /*00d0*/  @!P1 LDG.E R0, desc[UR6][R2.64] ;  /* 0x0000000602009981 */ /* 0x004ea8000c1e1900 */
[----:B------:R-:W2:Y:S01]  /*00e0*/  @!P1 LDG.E R5, desc[UR6][R2.64+0x4] ;  /* 0x0000040602059981 */ /* 0x000ea2000c1e1900 */
[----:B------:R-:W-:Y:S01]  /*00f0*/  UMOV UR4, 0x400 ;  /* 0x0000040000047882 */ /* 0x000fe20000000000 */
[----:B------:R-:W-:Y:S01]  /*0100*/  ISETP.GE.U32.AND P0, PT, R4, 0x2, PT ;  /* 0x000000020400780c */ /* 0x000fe20003f06070 */
[----:B-1----:R-:W-:Y:S01]  /*0110*/  ULEA UR4, UR5, UR4, 0x18 ;  /* 0x0000000405047291 */ /* 0x002fe2000f8ec0ff */
[----:B--2---:R-:W-:Y:S01]  /*0120*/  @!P1 FADD R0, R0, R5 ;  /* 0x0000000500009221 */ /* 0x004fe20000000000 */
[----:B------:R-:W-:-:S03]  /*0130*/  IMAD.MOV.U32 R5, RZ, RZ, RZ ;  /* 0x000000ffff057224 */ /* 0x000fc600078e00ff */
[----:B------:R-:W-:-:S04]  /*0140*/  @!P1 FMUL R0, R0, 0.5 ;  /* 0x3f00000000009820 */ /* 0x000fc80000400000 */
[----:B---3--:R-:W-:Y:S01]  /*0150*/  @!P1 FMUL R5, R0, R9 ;  /* 0x0000000900059220 */ /* 0x008fe20000400000 */
[C---:B------:R-:W-:Y:S02]  /*0160*/  LEA R0, R7.reuse, UR4, 0x2 ;  /* 0x0000000407007c11 */ /* 0x040fe4000f8e10ff */
[----:B------:R-:W-:-:S03]  /*0170*/  ISETP.NE.AND P1, PT, R7, RZ, PT ;  /* 0x000000ff0700720c */ /* 0x000fc60003f25270 */
[----:B------:R0:W-:Y:S01]  /*0180*/  STS [R0], R5 ;  /* 0x0000000500007388 */ /* 0x0001e20000000800 */
[----:B------:R-:W-:Y:S06]  /*0190*/  BAR.SYNC.DEFER_BLOCKING 0x0 ;  /* 0x0000000000007b1d */ /* 0x000fec0000010000 */
[----:B------:R-:W-:Y:S05]  /*01a0*/  @!P0 BRA `(.L_x_35) ;  /* 0x00000000002c8947 */ /* 0x000fea0003800000 */
.L_x_36:
[----:B0-----:R-:W-:-:S04]  /*01b0*/  SHF.R.U32.HI R5, RZ, 0x1, R4 ;  /* 0x00000001ff057819 */ /* 0x001fc80000011604 */
[----:B------:R-:W-:-:S13]  /*01c0*/  ISETP.GE.U32.AND P0, PT, R7, R5, PT ;  /* 0x000000050700720c */ /* 0x000fda0003f06070 */
[----:B------:R-:W-:Y:S01]  /*01d0*/  @!P0 LEA R2, R5, R0, 0x2 ;  /* 0x0000000005028211 */ /* 0x000fe200078e10ff */
[----:B------:R-:W-:Y:S05]  /*01e0*/  @!P0 LDS R3, [R0] ;  /* 0x0000000000038984 */ /* 0x000fea0000000800 */
[----:B------:R-:W0:Y:S02]  /*01f0*/  @!P0 LDS R2, [R2] ;  /* 0x0000000002028984 */ /* 0x000e240000000800 */
[----:B0-----:R-:W-:-:S05]  /*0200*/  @!P0 FADD R3, R2, R3 ;  /* 0x0000000302038221 */ /* 0x001fca0000000000 */
[----:B------:R1:W-:Y:S01]  /*0210*/  @!P0 STS [R0], R3 ;  /* 0x0000000300008388 */ /* 0x0003e20000000800 */
[----:B------:R-:W-:Y:S01]  /*0220*/  BAR.SYNC.DEFER_BLOCKING 0x0 ;  /* 0x0000000000007b1d */ /* 0x000fe20000010000 */
[----:B------:R-:W-:Y:S01]  /*0230*/  ISETP.GT.U32.AND P0, PT, R4, 0x3, PT ;  /* 0x000000030400780c */ /* 0x000fe20003f04070 */
[----:B------:R-:W-:-:S12]  /*0240*/  IMAD.MOV.U32 R4, RZ, RZ, R5 ;  /* 0x000000ffff047224 */ /* 0x000fd800078e0005 */
[----:B-1----:R-:W-:Y:S05]  /*0250*/  @P0 BRA `(.L_x_36) ;  /* 0xfffffffc00d40947 */ /* 0x002fea000383ffff */
.L_x_35:
[----:B------:R-:W-:Y:S05]  /*0260*/  @P1 EXIT ;  /* 0x000000000000194d */ /* 0x000fea0003800000 */
[----:B------:R-:W1:Y:S01]  /*0270*/  S2UR UR5, SR_CgaCtaId ;  /* 0x00000000000579c3 */ /* 0x000e620000008800 */
[----:B------:R-:W-:-:S07]  /*0280*/  UMOV UR4, 0x400 ;  /* 0x0000040000047882 */ /* 0x000fce0000000000 */
[----:B------:R-:W2:Y:S01]  /*0290*/  LDC.64 R2, c[0x0][0x390] ;  /* 0x0000e400ff027b82 */ /* 0x000ea20000000a00 */
[----:B-1----:R-:W-:-:S09]  /*02a0*/  ULEA UR4, UR5, UR4, 0x18 ;  /* 0x0000000405047291 */ /* 0x002fd2000f8ec0ff */
[----:B0-----:R-:W2:Y:S04]  /*02b0*/  LDS R5, [UR4] ;  /* 0x00000004ff057984 */ /* 0x001ea80008000800 */
[----:B--2---:R-:W-:Y:S01]  /*02c0*/  REDG.E.ADD.F32.FTZ.RN.STRONG.GPU desc[UR6][R2.64], R5 ;  /* 0x00000005020079a6 */ /* 0x004fe2000c12f306 */
[----:B------:R-:W-:Y:S05]  /*02d0*/  EXIT ;  /* 0x000000000000794d */ /* 0x000fea0003800000 */
.L_x_37:
        /* <DEDUP_REMOVED lines=10> */
.L_x_253:


//--------------------- .text.current_correlation_kernel --------------------------
	.section	.text.current_correlation_kernel,"ax",@progbits
	.align	128
        .global         current_correlation_kernel
        .type           current_correlation_kernel,@function
        .size           current_correlation_kernel,(.L_x_244 - current_correlation_kernel)
        .other          current_correlation_kernel,@"STO_CUDA_ENTRY STV_DEFAULT"
current_correlation_kernel:
.text.current_correlation_kernel:
[----:B------:R-:W-:Y:S01]  /*0000*/  LDC R1, c[0x0][0x37c] ;  /* 0x0000df00ff017b82 */ /* 0x000fe20000000800 */
[----:B------:R-:W0:Y:S07]  /*0010*/  S2R R3, SR_TID.X ;  /* 0x0000000000037919 */ /* 0x000e2e0000002100 */
[----:B------:R-:W0:Y:S08]  /*0020*/  S2UR UR4, SR_CTAID.X ;  /* 0x00000000000479c3 */ /* 0x000e300000002500 */
[----:B------:R-:W0:Y:S08]  /*0030*/  LDC R2, c[0x0][0x360] ;  /* 0x0000d800ff027b82 */ /* 0x000e300000000800 */
[----:B------:R-:W1:Y:S01]  /*0040*/  LDC R0, c[0x0][0x394] ;  /* 0x0000e500ff007b82 */ /* 0x000e620000000800 */
[----:B0-----:R-:W-:-:S05]  /*0050*/  IMAD R2, R2, UR4, R3 ;  /* 0x0000000402027c24 */ /* 0x001fca000f8e0203 */
[----:B-1----:R-:W-:-:S13]  /*0060*/  ISETP.GE.AND P0, PT, R2, R0, PT ;  /* 0x000000000200720c */ /* 0x002fda0003f06270 */
[----:B------:R-:W-:Y:S05]  /*0070*/  @P0 EXIT ;  /* 0x000000000000094d */ /* 0x000fea0003800000 */
[----:B------:R-:W0:Y:S01]  /*0080*/  LDC R3, c[0x0][0x390] ;  /* 0x0000e400ff037b82 */ /* 0x000e220000000800 */
[----:B------:R-:W1:Y:S01]  /*0090*/  LDCU.64 UR4, c[0x0][0x358] ;  /* 0x00006b00ff0477ac */ /* 0x000e620008000a00 */
[----:B------:R-:W-:Y:S01]  /*00a0*/  HFMA2 R25, -RZ, RZ, 0, 0 ;  /* 0x00000000ff197431 */ /* 0x000fe200000001ff */
[----:B0-----:R-:W-:-:S13]  /*00b0*/  ISETP.GE.AND P0, PT, R3, 0x1, PT ;  /* 0x000000010300780c */ /* 0x001fda0003f06270 */
[----:B-1----:R-:W-:Y:S05]  /*00c0*/  @!P0 BRA `(.L_x_38) ;  /* 0x0000000800e08947 */ /* 0x002fea0003800000 */
[C---:B------:R-:W-:Y:S02]  /*00d0*/  ISETP.GE.U32.AND P0, PT, R3.reuse, 0x10, PT ;  /* 0x000000100300780c */ /* 0x040fe40003f06070 */
[----:B------:R-:W-:Y:S02]  /*00e0*/  LOP3.LUT R5, R3, 0xf, RZ, 0xc0, !PT ;  /* 0x0000000f03057812 */ /* 0x000fe400078ec0ff */
[----:B------:R-:W-:Y:S02]  /*00f0*/  MOV R25, RZ ;  /* 0x000000ff00197202 */ /* 0x000fe40000000f00 */
[----:B------:R-:W-:Y:S02]  /*0100*/  ISETP.NE.AND P1, PT, R5, RZ, PT ;  /* 0x000000ff0500720c */ /* 0x000fe40003f25270 */
[----:B------:R-:W-:-:S05]  /*0110*/  MOV R6, RZ ;  /* 0x000000ff00067202 */ /* 0x000fca0000000f00 */
[----:B------:R-:W-:Y:S06]  /*0120*/  @!P0 BRA `(.L_x_39) ;  /* 0x0000000400648947 */ /* 0x000fec0003800000 */
[----:B------:R-:W-:Y:S01]  /*0130*/  LOP3.LUT R6, R3, 0x7ffffff0, RZ, 0xc0, !PT ;  /* 0x7ffffff003067812 */ /* 0x000fe200078ec0ff */
[----:B------:R-:W-:Y:S01]  /*0140*/  HFMA2 R7, -RZ, RZ, 0, 0 ;  /* 0x00000000ff077431 */ /* 0x000fe200000001ff */
[----:B------:R-:W-:Y:S02]  /*0150*/  MOV R25, RZ ;  /* 0x000000ff00197202 */ /* 0x000fe40000000f00 */
[----:B------:R-:W-:-:S07]  /*0160*/  IADD3 R4, PT, PT, -R6, RZ, RZ ;  /* 0x000000ff06047210 */ /* 0x000fce0007ffe1ff */
.L_x_40:
[----:B------:R-:W0:Y:S02]  /*0170*/  LDC.64 R14, c[0x0][0x380] ;  /* 0x0000e000ff0e7b82 */ /* 0x000e240000000a00 */
[----:B0-----:R-:W-:-:S05]  /*0180*/  IMAD.WIDE R14, R7, 0x4, R14 ;  /* 0x00000004070e7825 */ /* 0x001fca00078e020e */
[----:B------:R0:W2:Y:S01]  /*0190*/  LDG.E R27, desc[UR4][R14.64] ;  /* 0x000000040e1b7981 */ /* 0x0000a2000c1e1900 */
[----:B------:R-:W-:-:S04]  /*01a0*/  IMAD.WIDE R18, R0, 0x4, R14 ;  /* 0x0000000400127825 */ /* 0x000fc800078e020e */
[----:B------:R-:W-:Y:S01]  /*01b0*/  IMAD.WIDE R20, R2, 0x4, R14 ;  /* 0x0000000402147825 */ /* 0x000fe200078e020e */
[----:B------:R-:W3:Y:S03]  /*01c0*/  LDG.E R22, desc[UR4][R18.64] ;  /* 0x0000000412167981 */ /* 0x000ee6000c1e1900 */
[--C-:B------:R-:W-:Y:S01]  /*01d0*/  IMAD.WIDE R10, R0, 0x4, R18.reuse ;  /* 0x00000004000a7825 */ /* 0x100fe200078e0212 */
[----:B------:R-:W2:Y:S03]  /*01e0*/  LDG.E R24, desc[UR4][R20.64] ;  /* 0x0000000414187981 */ /* 0x000ea6000c1e1900 */
[----:B------:R-:W-:-:S04]  /*01f0*/  IMAD.WIDE R28, R2, 0x4, R18 ;  /* 0x00000004021c7825 */ /* 0x000fc800078e0212 */
[--C-:B------:R-:W-:Y:S01]  /*0200*/  IMAD.WIDE R16, R0, 0x4, R10.reuse ;  /* 0x0000000400107825 */ /* 0x100fe200078e020a */
[----:B------:R-:W3:Y:S03]  /*0210*/  LDG.E R23, desc[UR4][R28.64] ;  /* 0x000000041c177981 */ /* 0x000ee6000c1e1900 */
[C---:B------:R-:W-:Y:S02]  /*0220*/  IMAD.WIDE R8, R2.reuse, 0x4, R10 ;  /* 0x0000000402087825 */ /* 0x040fe400078e020a */
[----:B------:R-:W4:Y:S02]  /*0230*/  LDG.E R10, desc[UR4][R10.64] ;  /* 0x000000040a0a7981 */ /* 0x000f24000c1e1900 */
[--C-:B------:R-:W-:Y:S02]  /*0240*/  IMAD.WIDE R12, R2, 0x4, R16.reuse ;  /* 0x00000004020c7825 */ /* 0x100fe400078e0210 */
[----:B------:R-:W4:Y:S02]  /*0250*/  LDG.E R9, desc[UR4][R8.64] ;  /* 0x0000000408097981 */ /* 0x000f24000c1e1900 */
[----:B0-----:R-:W-:-:S02]  /*0260*/  IMAD.WIDE R14, R0, 0x4, R16 ;  /* 0x00000004000e7825 */ /* 0x001fc400078e0210 */
[----:B------:R0:W5:Y:S04]  /*0270*/  LDG.E R21, desc[UR4][R12.64] ;  /* 0x000000040c157981 */ /* 0x000168000c1e1900 */
[----:B------:R-:W5:Y:S04]  /*0280*/  LDG.E R20, desc[UR4][R14.64] ;  /* 0x000000040e147981 */ /* 0x000f68000c1e1900 */
[----:B------:R1:W5:Y:S01]  /*0290*/  LDG.E R8, desc[UR4][R16.64] ;  /* 0x0000000410087981 */ /* 0x000362000c1e1900 */
[----:B0-----:R-:W-:-:S05]  /*02a0*/  IMAD.WIDE R12, R2, 0x4, R14 ;  /* 0x00000004020c7825 */ /* 0x001fca00078e020e */
[----:B------:R0:W5:Y:S01]  /*02b0*/  LDG.E R19, desc[UR4][R12.64] ;  /* 0x000000040c137981 */ /* 0x000162000c1e1900 */
[----:B-1----:R-:W-:-:S05]  /*02c0*/  IMAD.WIDE R16, R0, 0x4, R14 ;  /* 0x0000000400107825 */ /* 0x002fca00078e020e */
[----:B------:R1:W5:Y:S01]  /*02d0*/  LDG.E R18, desc[UR4][R16.64] ;  /* 0x0000000410127981 */ /* 0x000362000c1e1900 */
[----:B0-----:R-:W-:-:S04]  /*02e0*/  IMAD.WIDE R12, R0, 0x4, R16 ;  /* 0x00000004000c7825 */ /* 0x001fc800078e0210 */
[----:B------:R-:W-:Y:S01]  /*02f0*/  IMAD.WIDE R14, R2, 0x4, R16 ;  /* 0x00000004020e7825 */ /* 0x000fe200078e0210 */
[----:B------:R-:W5:Y:S03]  /*0300*/  LDG.E R26, desc[UR4][R12.64] ;  /* 0x000000040c1a7981 */ /* 0x000f66000c1e1900 */
[--C-:B-1----:R-:W-:Y:S01]  /*0310*/  IMAD.WIDE R16, R0, 0x4, R12.reuse ;  /* 0x0000000400107825 */ /* 0x102fe200078e020c */
[----:B------:R0:W5:Y:S03]  /*0320*/  LDG.E R11, desc[UR4][R14.64] ;  /* 0x000000040e0b7981 */ /* 0x000166000c1e1900 */
[----:B0-----:R-:W-:-:S04]  /*0330*/  IMAD.WIDE R14, R2, 0x4, R12 ;  /* 0x00000004020e7825 */ /* 0x001fc800078e020c */
[--C-:B------:R-:W-:Y:S02]  /*0340*/  IMAD.WIDE R12, R2, 0x4, R16.reuse ;  /* 0x00000004020c7825 */ /* 0x100fe400078e0210 */
[----:B------:R-:W5:Y:S04]  /*0350*/  LDG.E R14, desc[UR4][R14.64] ;  /* 0x000000040e0e7981 */ /* 0x000f68000c1e1900 */
[----:B------:R-:W5:Y:S04]  /*0360*/  LDG.E R12, desc[UR4][R12.64] ;  /* 0x000000040c0c7981 */ /* 0x000f68000c1e1900 */
[----:B------:R0:W5:Y:S02]  /*0370*/  LDG.E R13, desc[UR4][R16.64] ;  /* 0x00000004100d7981 */ /* 0x000164000c1e1900 */
[----:B0-----:R-:W-:-:S05]  /*0380*/  IMAD.WIDE R16, R0, 0x4, R16 ;  /* 0x0000000400107825 */ /* 0x001fca00078e0210 */
[----:B------:R0:W5:Y:S01]  /*0390*/  LDG.E R15, desc[UR4][R16.64] ;  /* 0x00000004100f7981 */ /* 0x000162000c1e1900 */
[----:B--2---:R-:W-:Y:S01]  /*03a0*/  FFMA R27, R27, R24, R25 ;  /* 0x000000181b1b7223 */ /* 0x004fe20000000019 */
[----:B------:R-:W-:-:S04]  /*03b0*/  IMAD.WIDE R24, R2, 0x4, R16 ;  /* 0x0000000402187825 */ /* 0x000fc800078e0210 */
[----:B---3--:R-:W-:Y:S01]  /*03c0*/  FFMA R29, R22, R23, R27 ;  /* 0x00000017161d7223 */ /* 0x008fe2000000001b */
[C---:B------:R-:W-:Y:S01]  /*03d0*/  IMAD.WIDE R22, R0.reuse, 0x4, R16 ;  /* 0x0000000400167825 */ /* 0x040fe200078e0210 */
[----:B------:R1:W2:Y:S03]  /*03e0*/  LDG.E R27, desc[UR4][R24.64] ;  /* 0x00000004181b7981 */ /* 0x0002a6000c1e1900 */
[----:B0-----:R-:W-:-:S04]  /*03f0*/  IMAD.WIDE R16, R0, 0x4, R22 ;  /* 0x0000000400107825 */ /* 0x001fc800078e0216 */
[----:B----4-:R-:W-:Y:S02]  /*0400*/  FFMA R9, R10, R9, R29 ;  /* 0x000000090a097223 */ /* 0x010fe4000000001d */
[----:B------:R0:W3:Y:S01]  /*0410*/  LDG.E R10, desc[UR4][R22.64] ;  /* 0x00000004160a7981 */ /* 0x0000e2000c1e1900 */
[----:B-1----:R-:W-:-:S06]  /*0420*/  IMAD.WIDE R24, R2, 0x4, R22 ;  /* 0x0000000402187825 */ /* 0x002fcc00078e0216 */
[----:B------:R-:W3:Y:S01]  /*0430*/  LDG.E R24, desc[UR4][R24.64] ;  /* 0x0000000418187981 */ /* 0x000ee2000c1e1900 */
[----:B-----5:R-:W-:Y:S01]  /*0440*/  FFMA R21, R8, R21, R9 ;  /* 0x0000001508157223 */ /* 0x020fe20000000009 */
[----:B------:R-:W-:-:S04]  /*0450*/  IMAD.WIDE R8, R0, 0x4, R16 ;  /* 0x0000000400087825 */ /* 0x000fc800078e0210 */
[----:B0-----:R-:W-:Y:S01]  /*0460*/  IMAD.WIDE R22, R2, 0x4, R16 ;  /* 0x0000000402167825 */ /* 0x001fe200078e0210 */
[----:B------:R0:W4:Y:S03]  /*0470*/  LDG.E R25, desc[UR4][R16.64] ;  /* 0x0000000410197981 */ /* 0x000126000c1e1900 */
[----:B------:R-:W-:Y:S01]  /*0480*/  FFMA R19, R20, R19, R21 ;  /* 0x0000001314137223 */ /* 0x000fe20000000015 */
[--C-:B------:R-:W-:Y:S01]  /*0490*/  IMAD.WIDE R20, R2, 0x4, R8.reuse ;  /* 0x0000000402147825 */ /* 0x100fe200078e0208 */
[----:B------:R-:W4:Y:S05]  /*04a0*/  LDG.E R22, desc[UR4][R22.64] ;  /* 0x0000000416167981 */ /* 0x000f2a000c1e1900 */
[----:B------:R-:W5:Y:S01]  /*04b0*/  LDG.E R20, desc[UR4][R20.64] ;  /* 0x0000000414147981 */ /* 0x000f62000c1e1900 */
[----:B0-----:R-:W-:-:S03]  /*04c0*/  IMAD.WIDE R16, R0, 0x4, R8 ;  /* 0x0000000400107825 */ /* 0x001fc600078e0208 */
[----:B------:R0:W5:Y:S01]  /*04d0*/  LDG.E R23, desc[UR4][R8.64] ;  /* 0x0000000408177981 */ /* 0x000162000c1e1900 */
[----:B------:R-:W-:Y:S01]  /*04e0*/  FFMA R29, R18, R11, R19 ;  /* 0x0000000b121d7223 */ /* 0x000fe20000000013 */
[--C-:B0-----:R-:W-:Y:S02]  /*04f0*/  IMAD.WIDE R8, R0, 0x4, R16.reuse ;  /* 0x0000000400087825 */ /* 0x101fe400078e0210 */
[----:B------:R0:W5:Y:S02]  /*0500*/  LDG.E R11, desc[UR4][R16.64] ;  /* 0x00000004100b7981 */ /* 0x000164000c1e1900 */
[----:B------:R-:W-:-:S05]  /*0510*/  IMAD.WIDE R18, R2, 0x4, R16 ;  /* 0x0000000402127825 */ /* 0x000fca00078e0210 */
[----:B------:R1:W5:Y:S01]  /*0520*/  LDG.E R21, desc[UR4][R18.64] ;  /* 0x0000000412157981 */ /* 0x000362000c1e1900 */
[----:B0-----:R-:W-:-:S04]  /*0530*/  IMAD.WIDE R16, R0, 0x4, R8 ;  /* 0x0000000400107825 */ /* 0x001fc800078e0208 */
[----:B------:R-:W-:Y:S02]  /*0540*/  FFMA R26, R26, R14, R29 ;  /* 0x0000000e1a1a7223 */ /* 0x000fe4000000001d */
[----:B------:R0:W5:Y:S04]  /*0550*/  LDG.E R14, desc[UR4][R8.64] ;  /* 0x00000004080e7981 */ /* 0x000168000c1e1900 */
[----:B------:R-:W5:Y:S01]  /*0560*/  LDG.E R28, desc[UR4][R16.64] ;  /* 0x00000004101c7981 */ /* 0x000f62000c1e1900 */
[----:B-1----:R-:W-:-:S04]  /*0570*/  IMAD.WIDE R18, R2, 0x4, R8 ;  /* 0x0000000402127825 */ /* 0x002fc800078e0208 */
[----:B0-----:R-:W-:-:S04]  /*0580*/  IMAD.WIDE R8, R0, 0x4, R16 ;  /* 0x0000000400087825 */ /* 0x001fc800078e0210 */
[----:B------:R-:W-:Y:S01]  /*0590*/  FFMA R26, R13, R12, R26 ;  /* 0x0000000c0d1a7223 */ /* 0x000fe2000000001a */
[----:B------:R-:W5:Y:S01]  /*05a0*/  LDG.E R29, desc[UR4][R18.64] ;  /* 0x00000004121d7981 */ /* 0x000f62000c1e1900 */
[----:B------:R-:W-:-:S05]  /*05b0*/  IMAD.WIDE R12, R2, 0x4, R16 ;  /* 0x00000004020c7825 */ /* 0x000fca00078e0210 */
[----:B------:R0:W5:Y:S02]  /*05c0*/  LDG.E R17, desc[UR4][R12.64] ;  /* 0x000000040c117981 */ /* 0x000164000c1e1900 */
[----:B0-----:R-:W-:Y:S02]  /*05d0*/  IMAD.WIDE R12, R2, 0x4, R8 ;  /* 0x00000004020c7825 */ /* 0x001fe400078e0208 */
[----:B------:R-:W5:Y:S04]  /*05e0*/  LDG.E R8, desc[UR4][R8.64] ;  /* 0x0000000408087981 */ /* 0x000f68000c1e1900 */
[----:B------:R-:W5:Y:S01]  /*05f0*/  LDG.E R13, desc[UR4][R12.64] ;  /* 0x000000040c0d7981 */ /* 0x000f62000c1e1900 */
[----:B------:R-:W-:-:S04]  /*0600*/  IADD3 R4, PT, PT, R4, 0x10, RZ ;  /* 0x0000001004047810 */ /* 0x000fc80007ffe0ff */
[----:B------:R-:W-:Y:S02]  /*0610*/  ISETP.NE.AND P0, PT, R4, RZ, PT ;  /* 0x000000ff0400720c */ /* 0x000fe40003f05270 */
[----:B------:R-:W-:Y:S01]  /*0620*/  LEA R7, R0, R7, 0x4 ;  /* 0x0000000700077211 */ /* 0x000fe200078e20ff */
[----:B--2---:R-:W-:-:S04]  /*0630*/  FFMA R15, R15, R27, R26 ;  /* 0x0000001b0f0f7223 */ /* 0x004fc8000000001a */
[----:B---3--:R-:W-:-:S04]  /*0640*/  FFMA R10, R10, R24, R15 ;  /* 0x000000180a0a7223 */ /* 0x008fc8000000000f */
[----:B----4-:R-:W-:-:S04]  /*0650*/  FFMA R10, R25, R22, R10 ;  /* 0x00000016190a7223 */ /* 0x010fc8000000000a */
[----:B-----5:R-:W-:-:S04]  /*0660*/  FFMA R10, R23, R20, R10 ;  /* 0x00000014170a7223 */ /* 0x020fc8000000000a */
[----:B------:R-:W-:-:S04]  /*0670*/  FFMA R11, R11, R21, R10 ;  /* 0x000000150b0b7223 */ /* 0x000fc8000000000a */
[----:B------:R-:W-:-:S04]  /*0680*/  FFMA R11, R14, R29, R11 ;  /* 0x0000001d0e0b7223 */ /* 0x000fc8000000000b */
[----:B------:R-:W-:-:S04]  /*0690*/  FFMA R11, R28, R17, R11 ;  /* 0x000000111c0b7223 */ /* 0x000fc8000000000b */
[----:B------:R-:W-:Y:S01]  /*06a0*/  FFMA R25, R8, R13, R11 ;  /* 0x0000000d08197223 */ /* 0x000fe2000000000b */
[----:B------:R-:W-:Y:S06]  /*06b0*/  @P0 BRA `(.L_x_40) ;  /* 0xfffffff800ac0947 */ /* 0x000fec000383ffff */
.L_x_39:
[----:B------:R-:W-:Y:S05]  /*06c0*/  @!P1 BRA `(.L_x_38) ;  /* 0x0000000400609947 */ /* 0x000fea0003800000 */
[----:B------:R-:W-:Y:S02]  /*06d0*/  ISETP.GE.U32.AND P0, PT, R5, 0x8, PT ;  /* 0x000000080500780c */ /* 0x000fe40003f06070 */
[----:B------:R-:W-:-:S04]  /*06e0*/  LOP3.LUT R4, R3, 0x7, RZ, 0xc0, !PT ;  /* 0x0000000703047812 */ /* 0x000fc800078ec0ff */
[----:B------:R-:W-:-:S07]  /*06f0*/  ISETP.NE.AND P1, PT, R4, RZ, PT ;  /* 0x000000ff0400720c */ /* 0x000fce0003f25270 */
[----:B------:R-:W-:Y:S06]  /*0700*/  @!P0 BRA `(.L_x_41) ;  /* 0x0000000000ac8947 */ /* 0x000fec0003800000 */
[----:B------:R-:W0:Y:S01]  /*0710*/  LDC.64 R10, c[0x0][0x380] ;  /* 0x0000e000ff0a7b82 */ /* 0x000e220000000a00 */
[----:B------:R-:W-:-:S04]  /*0720*/  IMAD R5, R6, R0, RZ ;  /* 0x0000000006057224 */ /* 0x000fc800078e02ff */
[----:B0-----:R-:W-:-:S05]  /*0730*/  IMAD.WIDE R10, R5, 0x4, R10 ;  /* 0x00000004050a7825 */ /* 0x001fca00078e020a */
[----:B------:R-:W2:Y:S01]  /*0740*/  LDG.E R5, desc[UR4][R10.64] ;  /* 0x000000040a057981 */ /* 0x000ea2000c1e1900 */
[----:B------:R-:W-:-:S04]  /*0750*/  IMAD.WIDE R28, R0, 0x4, R10 ;  /* 0x00000004001c7825 */ /* 0x000fc800078e020a */
[----:B------:R-:W-:Y:S01]  /*0760*/  IMAD.WIDE R16, R2, 0x4, R10 ;  /* 0x0000000402107825 */ /* 0x000fe200078e020a */
[----:B------:R-:W3:Y:S03]  /*0770*/  LDG.E R20, desc[UR4][R28.64] ;  /* 0x000000041c147981 */ /* 0x000ee6000c1e1900 */
[--C-:B------:R-:W-:Y:S01]  /*0780*/  IMAD.WIDE R8, R0, 0x4, R28.reuse ;  /* 0x0000000400087825 */ /* 0x100fe200078e021c */
[----:B------:R0:W2:Y:S03]  /*0790*/  LDG.E R7, desc[UR4][R16.64] ;  /* 0x0000000410077981 */ /* 0x0000a6000c1e1900 */
[----:B------:R-:W-:-:S04]  /*07a0*/  IMAD.WIDE R26, R2, 0x4, R28 ;  /* 0x00000004021a7825 */ /* 0x000fc800078e021c */
[--C-:B------:R-:W-:Y:S01]  /*07b0*/  IMAD.WIDE R18, R0, 0x4, R8.reuse ;  /* 0x0000000400127825 */ /* 0x100fe200078e0208 */
[----:B------:R-:W3:Y:S03]  /*07c0*/  LDG.E R21, desc[UR4][R26.64] ;  /* 0x000000041a157981 */ /* 0x000ee6000c1e1900 */
[----:B------:R-:W-:Y:S01]  /*07d0*/  IMAD.WIDE R12, R2, 0x4, R8 ;  /* 0x00000004020c7825 */ /* 0x000fe200078e0208 */
[----:B------:R1:W4:Y:S03]  /*07e0*/  LDG.E R22, desc[UR4][R18.64] ;  /* 0x0000000412167981 */ /* 0x000326000c1e1900 */
[--C-:B------:R-:W-:Y:S01]  /*07f0*/  IMAD.WIDE R14, R0, 0x4, R18.reuse ;  /* 0x00000004000e7825 */ /* 0x100fe200078e0212 */
[----:B------:R-:W5:Y:S03]  /*0800*/  LDG.E R8, desc[UR4][R8.64] ;  /* 0x0000000408087981 */ /* 0x000f66000c1e1900 */
[----:B0-----:R-:W-:Y:S01]  /*0810*/  IMAD.WIDE R16, R2, 0x4, R18 ;  /* 0x0000000402107825 */ /* 0x001fe200078e0212 */
[----:B------:R-:W4:Y:S03]  /*0820*/  LDG.E R23, desc[UR4][R14.64] ;  /* 0x000000040e177981 */ /* 0x000f26000c1e1900 */
[----:B------:R-:W-:-:S02]  /*0830*/  IMAD.WIDE R10, R0, 0x4, R14 ;  /* 0x00000004000a7825 */ /* 0x000fc400078e020e */
[----:B------:R-:W4:Y:S04]  /*0840*/  LDG.E R16, desc[UR4][R16.64] ;  /* 0x0000000410107981 */ /* 0x000f28000c1e1900 */
[----:B------:R0:W5:Y:S01]  /*0850*/  LDG.E R9, desc[UR4][R12.64] ;  /* 0x000000040c097981 */ /* 0x000162000c1e1900 */
[----:B-1----:R-:W-:-:S03]  /*0860*/  IMAD.WIDE R18, R0, 0x4, R10 ;  /* 0x0000000400127825 */ /* 0x002fc600078e020a */
[----:B------:R1:W4:Y:S04]  /*0870*/  LDG.E R24, desc[UR4][R10.64] ;  /* 0x000000040a187981 */ /* 0x000328000c1e1900 */
[----:B------:R-:W4:Y:S01]  /*0880*/  LDG.E R26, desc[UR4][R18.64] ;  /* 0x00000004121a7981 */ /* 0x000f22000c1e1900 */
[----:B0-----:R-:W-:-:S04]  /*0890*/  IMAD.WIDE R12, R2, 0x4, R14 ;  /* 0x00000004020c7825 */ /* 0x001fc800078e020e */
[C---:B------:R-:W-:Y:S01]  /*08a0*/  IMAD.WIDE R14, R2.reuse, 0x4, R10 ;  /* 0x00000004020e7825 */ /* 0x040fe200078e020a */
[----:B------:R0:W4:Y:S03]  /*08b0*/  LDG.E R28, desc[UR4][R12.64] ;  /* 0x000000040c1c7981 */ /* 0x000126000c1e1900 */
[--C-:B-1----:R-:W-:Y:S01]  /*08c0*/  IMAD.WIDE R10, R2, 0x4, R18.reuse ;  /* 0x00000004020a7825 */ /* 0x102fe200078e0212 */
[----:B------:R-:W4:Y:S04]  /*08d0*/  LDG.E R27, desc[UR4][R14.64] ;  /* 0x000000040e1b7981 */ /* 0x000f28000c1e1900 */
[----:B------:R1:W4:Y:S01]  /*08e0*/  LDG.E R29, desc[UR4][R10.64] ;  /* 0x000000040a1d7981 */ /* 0x000322000c1e1900 */
[----:B0-----:R-:W-:-:S05]  /*08f0*/  IMAD.WIDE R12, R0, 0x4, R18 ;  /* 0x00000004000c7825 */ /* 0x001fca00078e0212 */
[----:B------:R-:W4:Y:S01]  /*0900*/  LDG.E R17, desc[UR4][R12.64] ;  /* 0x000000040c117981 */ /* 0x000f22000c1e1900 */
[----:B-1----:R-:W-:-:S05]  /*0910*/  IMAD.WIDE R10, R2, 0x4, R12 ;  /* 0x00000004020a7825 */ /* 0x002fca00078e020c */
[----:B------:R-:W4:Y:S01]  /*0920*/  LDG.E R14, desc[UR4][R10.64] ;  /* 0x000000040a0e7981 */ /* 0x000f22000c1e1900 */
[----:B------:R-:W-:Y:S01]  /*0930*/  IADD3 R6, PT, PT, R6, 0x8, RZ ;  /* 0x0000000806067810 */ /* 0x000fe20007ffe0ff */
[----:B--2---:R-:W-:-:S04]  /*0940*/  FFMA R5, R5, R7, R25 ;  /* 0x0000000705057223 */ /* 0x004fc80000000019 */
[----:B---3--:R-:W-:-:S04]  /*0950*/  FFMA R5, R20, R21, R5 ;  /* 0x0000001514057223 */ /* 0x008fc80000000005 */
[----:B-----5:R-:W-:-:S04]  /*0960*/  FFMA R5, R8, R9, R5 ;  /* 0x0000000908057223 */ /* 0x020fc80000000005 */
[----:B----4-:R-:W-:-:S04]  /*0970*/  FFMA R16, R22, R16, R5 ;  /* 0x0000001016107223 */ /* 0x010fc80000000005 */
[----:B------:R-:W-:-:S04]  /*0980*/  FFMA R23, R23, R28, R16 ;  /* 0x0000001c17177223 */ /* 0x000fc80000000010 */
[----:B------:R-:W-:-:S04]  /*0990*/  FFMA R23, R24, R27, R23 ;  /* 0x0000001b18177223 */ /* 0x000fc80000000017 */
[----:B------:R-:W-:-:S04]  /*09a0*/  FFMA R26, R26, R29, R23 ;  /* 0x0000001d1a1a7223 */ /* 0x000fc80000000017 */
[----:B------:R-:W-:-:S07]  /*09b0*/  FFMA R25, R17, R14, R26 ;  /* 0x0000000e11197223 */ /* 0x000fce000000001a */
.L_x_41:
[----:B------:R-:W-:Y:S05]  /*09c0*/  @!P1 BRA `(.L_x_38) ;  /* 0x0000000000a09947 */ /* 0x000fea0003800000 */
[----:B------:R-:W-:Y:S02]  /*09d0*/  ISETP.GE.U32.AND P0, PT, R4, 0x4, PT ;  /* 0x000000040400780c */ /* 0x000fe40003f06070 */
[----:B------:R-:W-:-:S04]  /*09e0*/  LOP3.LUT R5, R3, 0x3, RZ, 0xc0, !PT ;  /* 0x0000000303057812 */ /* 0x000fc800078ec0ff */
[----:B------:R-:W-:-:S07]  /*09f0*/  ISETP.NE.AND P1, PT, R5, RZ, PT ;  /* 0x000000ff0500720c */ /* 0x000fce0003f25270 */
[----:B------:R-:W-:Y:S06]  /*0a00*/  @!P0 BRA `(.L_x_42) ;  /* 0x00000000005c8947 */ /* 0x000fec0003800000 */
[----:B------:R-:W0:Y:S01]  /*0a10*/  LDC.64 R8, c[0x0][0x380] ;  /* 0x0000e000ff087b82 */ /* 0x000e220000000a00 */
[----:B------:R-:W-:-:S04]  /*0a20*/  IMAD R19, R6, R0, RZ ;  /* 0x0000000006137224 */ /* 0x000fc800078e02ff */
[----:B0-----:R-:W-:-:S04]  /*0a30*/  IMAD.WIDE R18, R19, 0x4, R8 ;  /* 0x0000000413127825 */ /* 0x001fc800078e0208 */
[----:B------:R-:W-:-:S04]  /*0a40*/  IMAD.WIDE R22, R0, 0x4, R18 ;  /* 0x0000000400167825 */ /* 0x000fc800078e0212 */
[----:B------:R-:W-:Y:S02]  /*0a50*/  IMAD.WIDE R20, R2, 0x4, R18 ;  /* 0x0000000402147825 */ /* 0x000fe400078e0212 */
[----:B------:R-:W2:Y:S02]  /*0a60*/  LDG.E R18, desc[UR4][R18.64] ;  /* 0x0000000412127981 */ /* 0x000ea4000c1e1900 */
[--C-:B------:R-:W-:Y:S02]  /*0a70*/  IMAD.WIDE R8, R0, 0x4, R22.reuse ;  /* 0x0000000400087825 */ /* 0x100fe400078e0216 */
[----:B------:R-:W2:Y:S02]  /*0a80*/  LDG.E R20, desc[UR4][R20.64] ;  /* 0x0000000414147981 */ /* 0x000ea4000c1e1900 */
[----:B------:R-:W-:Y:S02]  /*0a90*/  IMAD.WIDE R10, R2, 0x4, R22 ;  /* 0x00000004020a7825 */ /* 0x000fe400078e0216 */
[----:B------:R-:W3:Y:S02]  /*0aa0*/  LDG.E R23, desc[UR4][R22.64] ;  /* 0x0000000416177981 */ /* 0x000ee4000c1e1900 */
[----:B------:R-:W-:-:S02]  /*0ab0*/  IMAD.WIDE R12, R0, 0x4, R8 ;  /* 0x00000004000c7825 */ /* 0x000fc400078e0208 */
[----:B------:R-:W3:Y:S02]  /*0ac0*/  LDG.E R10, desc[UR4][R10.64] ;  /* 0x000000040a0a7981 */ /* 0x000ee4000c1e1900 */
[C---:B------:R-:W-:Y:S02]  /*0ad0*/  IMAD.WIDE R14, R2.reuse, 0x4, R8 ;  /* 0x00000004020e7825 */ /* 0x040fe400078e0208 */
[----:B------:R-:W4:Y:S02]  /*0ae0*/  LDG.E R9, desc[UR4][R8.64] ;  /* 0x0000000408097981 */ /* 0x000f24000c1e1900 */
[----:B------:R-:W-:Y:S02]  /*0af0*/  IMAD.WIDE R16, R2, 0x4, R12 ;  /* 0x0000000402107825 */ /* 0x000fe400078e020c */
[----:B------:R-:W4:Y:S04]  /*0b00*/  LDG.E R14, desc[UR4][R14.64] ;  /* 0x000000040e0e7981 */ /* 0x000f28000c1e1900 */
[----:B------:R-:W5:Y:S04]  /*0b10*/  LDG.E R13, desc[UR4][R12.64] ;  /* 0x000000040c0d7981 */ /* 0x000f68000c1e1900 */
[----:B------:R-:W5:Y:S01]  /*0b20*/  LDG.E R16, desc[UR4][R16.64] ;  /* 0x0000000410107981 */ /* 0x000f62000c1e1900 */
[----:B------:R-:W-:Y:S01]  /*0b30*/  IADD3 R6, PT, PT, R6, 0x4, RZ ;  /* 0x0000000406067810 */ /* 0x000fe20007ffe0ff */
[----:B--2---:R-:W-:-:S04]  /*0b40*/  FFMA R18, R18, R20, R25 ;  /* 0x0000001412127223 */ /* 0x004fc80000000019 */
[----:B---3--:R-:W-:-:S04]  /*0b50*/  FFMA R18, R23, R10, R18 ;  /* 0x0000000a17127223 */ /* 0x008fc80000000012 */
[----:B----4-:R-:W-:-:S04]  /*0b60*/  FFMA R18, R9, R14, R18 ;  /* 0x0000000e09127223 */ /* 0x010fc80000000012 */
[----:B-----5:R-:W-:-:S07]  /*0b70*/  FFMA R25, R13, R16, R18 ;  /* 0x000000100d197223 */ /* 0x020fce0000000012 */
.L_x_42:
[----:B------:R-:W-:Y:S05]  /*0b80*/  @!P1 BRA `(.L_x_38) ;  /* 0x0000000000309947 */ /* 0x000fea0003800000 */
[----:B------:R-:W0:Y:S01]  /*0b90*/  LDC.64 R8, c[0x0][0x380] ;  /* 0x0000e000ff087b82 */ /* 0x000e220000000a00 */
[----:B------:R-:W-:Y:S01]  /*0ba0*/  IMAD R11, R6, R0, RZ ;  /* 0x00000000060b7224 */ /* 0x000fe200078e02ff */
[----:B------:R-:W-:-:S07]  /*0bb0*/  IADD3 R10, PT, PT, -R5, RZ, RZ ;  /* 0x000000ff050a7210 */ /* 0x000fce0007ffe1ff */
.L_x_43:
[----:B0-----:R-:W-:-:S04]  /*0bc0*/  IMAD.WIDE R4, R11, 0x4, R8 ;  /* 0x000000040b047825 */ /* 0x001fc800078e0208 */
[----:B------:R-:W-:Y:S02]  /*0bd0*/  IMAD.WIDE R6, R2, 0x4, R4 ;  /* 0x0000000402067825 */ /* 0x000fe400078e0204 */
[----:B------:R-:W2:Y:S04]  /*0be0*/  LDG.E R4, desc[UR4][R4.64] ;  /* 0x0000000404047981 */ /* 0x000ea8000c1e1900 */
[----:B------:R-:W2:Y:S01]  /*0bf0*/  LDG.E R6, desc[UR4][R6.64] ;  /* 0x0000000406067981 */ /* 0x000ea2000c1e1900 */
[----:B------:R-:W-:Y:S02]  /*0c00*/  IADD3 R10, PT, PT, R10, 0x1, RZ ;  /* 0x000000010a0a7810 */ /* 0x000fe40007ffe0ff */
[----:B------:R-:W-:Y:S02]  /*0c10*/  IADD3 R11, PT, PT, R11, R0, RZ ;  /* 0x000000000b0b7210 */ /* 0x000fe40007ffe0ff */
[----:B------:R-:W-:Y:S01]  /*0c20*/  ISETP.NE.AND P0, PT, R10, RZ, PT ;  /* 0x000000ff0a00720c */ /* 0x000fe20003f05270 */
[----:B--2---:R-:W-:-:S12]  /*0c30*/  FFMA R25, R4, R6, R25 ;  /* 0x0000000604197223 */ /* 0x004fd80000000019 */
[----:B------:R-:W-:Y:S05]  /*0c40*/  @P0 BRA `(.L_x_43) ;  /* 0xfffffffc00dc0947 */ /* 0x000fea000383ffff */
.L_x_38:
[----:B------:R-:W-:Y:S01]  /*0c50*/  I2FP.F32.S32 R6, R3 ;  /* 0x0000000300067245 */ /* 0x000fe20000201400 */
[----:B------:R-:W-:Y:S03]  /*0c60*/  BSSY.RECONVERGENT B0, `(.L_x_44) ;  /* 0x000000c000007945 */ /* 0x000fe60003800200 */
        /* <DEDUP_REMOVED lines=9> */
[----:B------:R-:W-:Y:S05]  /*0d00*/  CALL.REL.NOINC `($__internal_1_$__cuda_sm3x_div_rn_noftz_f32_slowpath) ;  /* 0x0000000000187944 */ /* 0x000fea0003c00000 */
[----:B------:R-:W-:-:S07]  /*0d10*/  MOV R7, R0 ;  /* 0x0000000000077202 */ /* 0x000fce0000000f00 */
.L_x_45:
[----:B------:R-:W-:Y:S05]  /*0d20*/  BSYNC.RECONVERGENT B0 ;  /* 0x0000000000007941 */ /* 0x000fea0003800200 */
.L_x_44:
[----:B------:R-:W0:Y:S02]  /*0d30*/  LDC.64 R4, c[0x0][0x388] ;  /* 0x0000e200ff047b82 */ /* 0x000e240000000a00 */
[----:B0-----:R-:W-:-:S05]  /*0d40*/  IMAD.WIDE R2, R2, 0x4, R4 ;  /* 0x0000000402027825 */ /* 0x001fca00078e0204 */
[----:B------:R-:W-:Y:S01]  /*0d50*/  STG.E desc[UR4][R2.64], R7 ;  /* 0x0000000702007986 */ /* 0x000fe2000c101904 */
[----:B------:R-:W-:Y:S05]  /*0d60*/  EXIT ;  /* 0x000000000000794d */ /* 0x000fea0003800000 */
        .weak           $__internal_1_$__cuda_sm3x_div_rn_noftz_f32_slowpath
        .type           $__internal_1_$__cuda_sm3x_div_rn_noftz_f32_slowpath,@function
        .size           $__internal_1_$__cuda_sm3x_div_rn_noftz_f32_slowpath,(.L_x_244 - $__internal_1_$__cuda_sm3x_div_rn_noftz_f32_slowpath)
$__internal_1_$__cuda_sm3x_div_rn_noftz_f32_slowpath:
[----:B------:R-:W-:Y:S01]  /*0d70*/  SHF.R.U32.HI R3, RZ, 0x17, R6 ;  /* 0x00000017ff037819 */ /* 0x000fe20000011606 */
[----:B------:R-:W-:Y:S01]  /*0d80*/  BSSY.RECONVERGENT B1, `(.L_x_46) ;  /* 0x0000063000017945 */ /* 0x000fe20003800200 */
[----:B------:R-:W-:Y:S02]  /*0d90*/  SHF.R.U32.HI R0, RZ, 0x17, R25 ;  /* 0x00000017ff007819 */ /* 0x000fe40000011619 */
[----:B------:R-:W-:Y:S02]  /*0da0*/  LOP3.LUT R3, R3, 0xff, RZ, 0xc0, !PT ;  /* 0x000000ff03037812 */ /* 0x000fe400078ec0ff */
[----:B------:R-:W-:Y:S02]  /*0db0*/  LOP3.LUT R10, R0, 0xff, RZ, 0xc0, !PT ;  /* 0x000000ff000a7812 */ /* 0x000fe400078ec0ff */
[----:B------:R-:W-:Y:S02]  /*0dc0*/  IADD3 R7, PT, PT, R3, -0x1, RZ ;  /* 0xffffffff03077810 */ /* 0x000fe40007ffe0ff */
[----:B------:R-:W-:-:S02]  /*0dd0*/  IADD3 R8, PT, PT, R10, -0x1, RZ ;  /* 0xffffffff0a087810 */ /* 0x000fc40007ffe0ff */
[----:B------:R-:W-:-:S04]  /*0de0*/  ISETP.GT.U32.AND P0, PT, R7, 0xfd, PT ;  /* 0x000000fd0700780c */ /* 0x000fc80003f04070 */
[----:B------:R-:W-:-:S13]  /*0df0*/  ISETP.GT.U32.OR P0, PT, R8, 0xfd, P0 ;  /* 0x000000fd0800780c */ /* 0x000fda0000704470 */
[----:B------:R-:W-:Y:S01]  /*0e00*/  @!P0 MOV R5, RZ ;  /* 0x000000ff00058202 */ /* 0x000fe20000000f00 */
[----:B------:R-:W-:Y:S06]  /*0e10*/  @!P0 BRA `(.L_x_47) ;  /* 0x0000000000608947 */ /* 0x000fec0003800000 */
[----:B------:R-:W-:Y:S02]  /*0e20*/  FSETP.GTU.FTZ.AND P0, PT, |R25|, +INF , PT ;  /* 0x7f8000001900780b */ /* 0x000fe40003f1c200 */
[----:B------:R-:W-:Y:S02]  /*0e30*/  FSETP.GTU.FTZ.AND P1, PT, |R6|, +INF , PT ;  /* 0x7f8000000600780b */ /* 0x000fe40003f3c200 */
[----:B------:R-:W-:Y:S02]  /*0e40*/  MOV R0, R6 ;  /* 0x0000000600007202 */ /* 0x000fe40000000f00 */
        /* <DEDUP_REMOVED lines=16> */
[----:B------:R-:W-:Y:S01]  /*0f50*/  @P0 MOV R5, RZ ;  /* 0x000000ff00050202 */ /* 0x000fe20000000f00 */
[----:B------:R-:W-:Y:S01]  /*0f60*/  @!P0 FFMA R25, R25, 1.84467440737095516160e+19, RZ ;  /* 0x5f80000019198823 */ /* 0x000fe200000000ff */
[----:B------:R-:W-:Y:S01]  /*0f70*/  @!P0 MOV R5, 0xffffffc0 ;  /* 0xffffffc000058802 */ /* 0x000fe20000000f00 */
[----:B------:R-:W-:-:S03]  /*0f80*/  @!P1 FFMA R6, R0, 1.84467440737095516160e+19, RZ ;  /* 0x5f80000000069823 */ /* 0x000fc600000000ff */
[----:B------:R-:W-:-:S07]  /*0f90*/  @!P1 IADD3 R5, PT, PT, R5, 0x40, RZ ;  /* 0x0000004005059810 */ /* 0x000fce0007ffe0ff */
.L_x_47:
[----:B------:R-:W-:Y:S01]  /*0fa0*/  LEA R7, R3, 0xc0800000, 0x17 ;  /* 0xc080000003077811 */ /* 0x000fe200078eb8ff */
[----:B------:R-:W-:Y:S03]  /*0fb0*/  BSSY.RECONVERGENT B2, `(.L_x_52) ;  /* 0x0000036000027945 */ /* 0x000fe60003800200 */
[----:B------:R-:W-:Y:S02]  /*0fc0*/  IADD3 R7, PT, PT, -R7, R6, RZ ;  /* 0x0000000607077210 */ /* 0x000fe40007ffe1ff */
[----:B------:R-:W-:Y:S02]  /*0fd0*/  IADD3 R6, PT, PT, R10, -0x7f, RZ ;  /* 0xffffff810a067810 */ /* 0x000fe40007ffe0ff */
[----:B------:R-:W0:Y:S01]  /*0fe0*/  MUFU.RCP R8, R7 ;  /* 0x0000000700087308 */ /* 0x000e220000001000 */
[----:B------:R-:W-:Y:S02]  /*0ff0*/  FADD.FTZ R9, -R7, -RZ ;  /* 0x800000ff07097221 */ /* 0x000fe40000010100 */
[C---:B------:R-:W-:Y:S01]  /*1000*/  IMAD R0, R6.reuse, -0x800000, R25 ;  /* 0xff80000006007824 */ /* 0x040fe200078e0219 */
[----:B------:R-:W-:-:S04]  /*1010*/  IADD3 R6, PT, PT, R6, 0x7f, -R3 ;  /* 0x0000007f06067810 */ /* 0x000fc80007ffe803 */
[----:B------:R-:W-:Y:S01]  /*1020*/  IADD3 R6, PT, PT, R6, R5, RZ ;  /* 0x0000000506067210 */ /* 0x000fe20007ffe0ff */
        /* <DEDUP_REMOVED lines=8> */
[----:B------:R-:W-:-:S04]  /*10b0*/  LOP3.LUT R3, R3, 0xff, RZ, 0xc0, !PT ;  /* 0x000000ff03037812 */ /* 0x000fc800078ec0ff */
[----:B------:R-:W-:-:S04]  /*10c0*/  IADD3 R7, PT, PT, R3, R6, RZ ;  /* 0x0000000603077210 */ /* 0x000fc80007ffe0ff */
[----:B------:R-:W-:-:S04]  /*10d0*/  IADD3 R3, PT, PT, R7, -0x1, RZ ;  /* 0xffffffff07037810 */ /* 0x000fc80007ffe0ff */
        /* <DEDUP_REMOVED lines=10> */
[-CC-:B------:R-:W-:Y:S01]  /*1180*/  FFMA.RM R6, R13, R9.reuse, R8.reuse ;  /* 0x000000090d067223 */ /* 0x180fe20000004008 */
[C---:B------:R-:W-:Y:S02]  /*1190*/  ISETP.NE.AND P2, PT, R7.reuse, RZ, PT ;  /* 0x000000ff0700720c */ /* 0x040fe40003f45270 */
[----:B------:R-:W-:Y:S02]  /*11a0*/  ISETP.NE.AND P1, PT, R7, RZ, PT ;  /* 0x000000ff0700720c */ /* 0x000fe40003f25270 */
[----:B------:R-:W-:Y:S01]  /*11b0*/  LOP3.LUT R5, R3, 0x7fffff, RZ, 0xc0, !PT ;  /* 0x007fffff03057812 */ /* 0x000fe200078ec0ff */
[----:B------:R-:W-:Y:S01]  /*11c0*/  FFMA.RP R3, R13, R9, R8 ;  /* 0x000000090d037223 */ /* 0x000fe20000008008 */
[----:B------:R-:W-:Y:S02]  /*11d0*/  IADD3 R8, PT, PT, R7, 0x20, RZ ;  /* 0x0000002007087810 */ /* 0x000fe40007ffe0ff */
[----:B------:R-:W-:-:S02]  /*11e0*/  LOP3.LUT R5, R5, 0x800000, RZ, 0xfc, !PT ;  /* 0x0080000005057812 */ /* 0x000fc400078efcff */
[----:B------:R-:W-:Y:S02]  /*11f0*/  IADD3 R7, PT, PT, -R7, RZ, RZ ;  /* 0x000000ff07077210 */ /* 0x000fe40007ffe1ff */
[----:B------:R-:W-:Y:S02]  /*1200*/  SHF.L.U32 R8, R5, R8, RZ ;  /* 0x0000000805087219 */ /* 0x000fe400000006ff */
[----:B------:R-:W-:Y:S02]  /*1210*/  FSETP.NEU.FTZ.AND P0, PT, R3, R6, PT ;  /* 0x000000060300720b */ /* 0x000fe40003f1d000 */
[----:B------:R-:W-:Y:S02]  /*1220*/  SEL R6, R7, RZ, P2 ;  /* 0x000000ff07067207 */ /* 0x000fe40001000000 */
[----:B------:R-:W-:Y:S02]  /*1230*/  ISETP.NE.AND P1, PT, R8, RZ, P1 ;  /* 0x000000ff0800720c */ /* 0x000fe40000f25270 */
[----:B------:R-:W-:-:S02]  /*1240*/  SHF.R.U32.HI R6, RZ, R6, R5 ;  /* 0x00000006ff067219 */ /* 0x000fc40000011605 */
[----:B------:R-:W-:Y:S02]  /*1250*/  PLOP3.LUT P0, PT, P0, P1, PT, 0xf8, 0x8f ;  /* 0x00000000008f781c */ /* 0x000fe40000703f70 */
[----:B------:R-:W-:Y:S02]  /*1260*/  SHF.R.U32.HI R8, RZ, 0x1, R6 ;  /* 0x00000001ff087819 */ /* 0x000fe40000011606 */
[----:B------:R-:W-:-:S04]  /*1270*/  SEL R3, RZ, 0x1, !P0 ;  /* 0x00000001ff037807 */ /* 0x000fc80004000000 */
[----:B------:R-:W-:-:S04]  /*1280*/  LOP3.LUT R3, R3, 0x1, R8, 0xf8, !PT ;  /* 0x0000000103037812 */ /* 0x000fc800078ef808 */
[----:B------:R-:W-:-:S04]  /*1290*/  LOP3.LUT R3, R3, R6, RZ, 0xc0, !PT ;  /* 0x0000000603037212 */ /* 0x000fc800078ec0ff */
[----:B------:R-:W-:-:S04]  /*12a0*/  IADD3 R3, PT, PT, R8, R3, RZ ;  /* 0x0000000308037210 */ /* 0x000fc80007ffe0ff */
[----:B------:R-:W-:Y:S01]  /*12b0*/  LOP3.LUT R0, R3, R0, RZ, 0xfc, !PT ;  /* 0x0000000003007212 */ /* 0x000fe200078efcff */
[----:B------:R-:W-:Y:S06]  /*12c0*/  BRA `(.L_x_55) ;  /* 0x0000000000107947 */ /* 0x000fec0003800000 */
.L_x_54:
[----:B------:R-:W-:-:S04]  /*12d0*/  LOP3.LUT R0, R0, 0x80000000, RZ, 0xc0, !PT ;  /* 0x8000000000007812 */ /* 0x000fc800078ec0ff */
[----:B------:R-:W-:Y:S01]  /*12e0*/  LOP3.LUT R0, R0, 0x7f800000, RZ, 0xfc, !PT ;  /* 0x7f80000000007812 */ /* 0x000fe200078efcff */
[----:B------:R-:W-:Y:S06]  /*12f0*/  BRA `(.L_x_55) ;  /* 0x0000000000047947 */ /* 0x000fec0003800000 */
.L_x_53:
[----:B------:R-:W-:-:S07]  /*1300*/  LEA R0, R6, R0, 0x17 ;  /* 0x0000000006007211 */ /* 0x000fce00078eb8ff */
.L_x_55:
[----:B------:R-:W-:Y:S05]  /*1310*/  BSYNC.RECONVERGENT B2 ;  /* 0x0000000000027941 */ /* 0x000fea0003800200 */
.L_x_52:
[----:B------:R-:W-:Y:S05]  /*1320*/  BRA `(.L_x_56) ;  /* 0x0000000000207947 */ /* 0x000fea0003800000 */
.L_x_51:
[----:B------:R-:W-:-:S04]  /*1330*/  LOP3.LUT R0, R6, 0x80000000, R25, 0x48, !PT ;  /* 0x8000000006007812 */ /* 0x000fc800078e4819 */
[----:B------:R-:W-:Y:S01]  /*1340*/  LOP3.LUT R0, R0, 0x7f800000, RZ, 0xfc, !PT ;  /* 0x7f80000000007812 */ /* 0x000fe200078efcff */
[----:B------:R-:W-:Y:S06]  /*1350*/  BRA `(.L_x_56) ;  /* 0x0000000000147947 */ /* 0x000fec0003800000 */
.L_x_50:
[----:B------:R-:W-:Y:S01]  /*1360*/  LOP3.LUT R0, R6, 0x80000000, R25, 0x48, !PT ;  /* 0x8000000006007812 */ /* 0x000fe200078e4819 */
[----:B------:R-:W-:Y:S06]  /*1370*/  BRA `(.L_x_56) ;  /* 0x00000000000c7947 */ /* 0x000fec0003800000 */
.L_x_49:
[----:B------:R-:W0:Y:S01]  /*1380*/  MUFU.RSQ R0, -QNAN ;  /* 0xffc0000000007908 */ /* 0x000e220000001400 */
[----:B------:R-:W-:Y:S05]  /*1390*/  BRA `(.L_x_56) ;  /* 0x0000000000047947 */ /* 0x000fea0003800000 */
.L_x_48:
[----:B------:R-:W-:-:S07]  /*13a0*/  FADD.FTZ R0, R25, R0 ;  /* 0x0000000019007221 */ /* 0x000fce0000010000 */
.L_x_56:
[----:B------:R-:W-:Y:S05]  /*13b0*/  BSYNC.RECONVERGENT B1 ;  /* 0x0000000000017941 */ /* 0x000fea0003800200 */
.L_x_46:
[----:B------:R-:W-:-:S04]  /*13c0*/  HFMA2 R5, -RZ, RZ, 0, 0 ;  /* 0x00000000ff057431 */ /* 0x000fc800000001ff */
[----:B0-----:R-:W-:Y:S05]  /*13d0*/  RET.REL.NODEC R4 `(current_correlation_kernel) ;  /* 0xffffffec04087950 */ /* 0x001fea0003c3ffff */
.L_x_57:
        /* <DEDUP_REMOVED lines=10> */
.L_x_244:


//--------------------- .text.vacf_kernel         --------------------------
	.section	.text.vacf_kernel,"ax",@progbits
	.align	128
        .global         vacf_kernel
        .type           vacf_kernel,@function
        .size           vacf_kernel,(.L_x_245 - vacf_kernel)
        .other          vacf_kernel,@"STO_CUDA_ENTRY STV_DEFAULT"
vacf_kernel:
.text.vacf_kernel:
[----:B------:R-:W-:Y:S01]  /*0000*/  LDC R1, c[0x0][0x37c] ;  /* 0x0000df00ff017b82 */ /* 0x000fe20000000800 */
[----:B------:R-:W0:Y:S07]  /*0010*/  S2R R3, SR_TID.X ;  /* 0x0000000000037919 */ /* 0x000e2e0000002100 */
[----:B------:R-:W0:Y:S01]  /*0020*/  S2UR UR4, SR_CTAID.X ;  /* 0x00000000000479c3 */ /* 0x000e220000002500 */
[----:B------:R-:W1:Y:S07]  /*0030*/  LDCU UR6, c[0x0][0x394] ;  /* 0x00007280ff0677ac */ /* 0x000e6e0008000800 */
[----:B------:R-:W0:Y:S02]  /*0040*/  LDC R2, c[0x0][0x360] ;  /* 0x0000d800ff027b82 */ /* 0x000e240000000800 */
[----:B0-----:R-:W-:-:S05]  /*0050*/  IMAD R2, R2, UR4, R3 ;  /* 0x0000000402027c24 */ /* 0x001fca000f8e0203 */
[----:B-1----:R-:W-:-:S13]  /*0060*/  ISETP.GE.AND P0, PT, R2, UR6, PT ;  /* 0x0000000602007c0c */ /* 0x002fda000bf06270 */
[----:B------:R-:W-:Y:S05]  /*0070*/  @P0 EXIT ;  /* 0x000000000000094d */ /* 0x000fea0003800000 */
[----:B------:R-:W0:Y:S01]  /*0080*/  LDCU UR4, c[0x0][0x398] ;  /* 0x00007300ff0477ac */ /* 0x000e220008000800 */
[----:B------:R-:W-:Y:S01]  /*0090*/  HFMA2 R19, -RZ, RZ, 0, 0 ;  /* 0x00000000ff137431 */ /* 0x000fe200000001ff */
[----:B------:R-:W1:Y:S01]  /*00a0*/  LDCU UR7, c[0x0][0x390] ;  /* 0x00007200ff0777ac */ /* 0x000e620008000800 */
[----:B0-----:R-:W-:Y:S01]  /*00b0*/  MOV R3, UR4 ;  /* 0x0000000400037c02 */ /* 0x001fe20008000f00 */
[----:B------:R-:W0:Y:S03]  /*00c0*/  LDCU.64 UR4, c[0x0][0x358] ;  /* 0x00006b00ff0477ac */ /* 0x000e260008000a00 */
[----:B-1----:R-:W-:-:S04]  /*00d0*/  VIMNMX R0, PT, PT, R3, UR7, PT ;  /* 0x0000000703007c48 */ /* 0x002fc8000bfe0100 */
[----:B------:R-:W-:-:S13]  /*00e0*/  ISETP.GE.AND P0, PT, R0, 0x1, PT ;  /* 0x000000010000780c */ /* 0x000fda0003f06270 */
[----:B0-----:R-:W-:Y:S05]  /*00f0*/  @!P0 BRA `(.L_x_58) ;  /* 0x0000000400e88947 */ /* 0x001fea0003800000 */
[C---:B------:R-:W-:Y:S01]  /*0100*/  LOP3.LUT R4, R3.reuse, 0x7, RZ, 0xc0, !PT ;  /* 0x0000000703047812 */ /* 0x040fe200078ec0ff */
[C---:B------:R-:W-:Y:S01]  /*0110*/  IMAD R7, R3.reuse, UR6, RZ ;  /* 0x0000000603077c24 */ /* 0x040fe2000f8e02ff */
[C---:B------:R-:W-:Y:S02]  /*0120*/  LOP3.LUT R6, R3.reuse, 0x7ffffff8, RZ, 0xc0, !PT ;  /* 0x7ffffff803067812 */ /* 0x040fe400078ec0ff */
[----:B------:R-:W-:Y:S01]  /*0130*/  LOP3.LUT R5, R3, 0x3, RZ, 0xc0, !PT ;  /* 0x0000000303057812 */ /* 0x000fe200078ec0ff */
[----:B------:R-:W-:Y:S01]  /*0140*/  VIADD R0, R4, 0xffffffff ;  /* 0xffffffff04007836 */ /* 0x000fe20000000000 */
[----:B------:R-:W-:Y:S01]  /*0150*/  MOV R19, RZ ;  /* 0x000000ff00137202 */ /* 0x000fe20000000f00 */
[----:B------:R-:W-:Y:S01]  /*0160*/  IMAD.MOV R9, RZ, RZ, -R6 ;  /* 0x000000ffff097224 */ /* 0x000fe200078e0a06 */
[----:B------:R-:W-:Y:S02]  /*0170*/  MOV R8, RZ ;  /* 0x000000ff00087202 */ /* 0x000fe40000000f00 */
[----:B------:R-:W-:-:S13]  /*0180*/  ISETP.GE.U32.AND P0, PT, R0, 0x3, PT ;  /* 0x000000030000780c */ /* 0x000fda0003f06070 */
.L_x_63:
[----:B------:R-:W0:Y:S01]  /*0190*/  LDC R3, c[0x0][0x398] ;  /* 0x0000e600ff037b82 */ /* 0x000e220000000800 */
[----:B------:R-:W-:Y:S02]  /*01a0*/  MOV R0, RZ ;  /* 0x000000ff00007202 */ /* 0x000fe40000000f00 */
[----:B0-----:R-:W-:-:S13]  /*01b0*/  ISETP.GE.U32.AND P1, PT, R3, 0x8, PT ;  /* 0x000000080300780c */ /* 0x001fda0003f26070 */
[----:B------:R-:W-:Y:S05]  /*01c0*/  @!P1 BRA `(.L_x_59) ;  /* 0x0000000000c49947 */ /* 0x000fea0003800000 */
[----:B------:R-:W-:Y:S01]  /*01d0*/  IMAD R10, R7, R8, RZ ;  /* 0x00000008070a7224 */ /* 0x000fe200078e02ff */
[----:B------:R-:W-:-:S07]  /*01e0*/  MOV R0, R9 ;  /* 0x0000000900007202 */ /* 0x000fce0000000f00 */
.L_x_60:
[----:B------:R-:W0:Y:S08]  /*01f0*/  LDC.64 R28, c[0x0][0x380] ;  /* 0x0000e000ff1c7b82 */ /* 0x000e300000000a00 */
[----:B------:R-:W1:Y:S01]  /*0200*/  LDC R23, c[0x0][0x394] ;  /* 0x0000e500ff177b82 */ /* 0x000e620000000800 */
[----:B0-----:R-:W-:-:S05]  /*0210*/  IMAD.WIDE R28, R10, 0x4, R28 ;  /* 0x000000040a1c7825 */ /* 0x001fca00078e021c */
[----:B------:R-:W2:Y:S01]  /*0220*/  LDG.E R16, desc[UR4][R28.64] ;  /* 0x000000041c107981 */ /* 0x000ea2000c1e1900 */
[----:B------:R-:W-:-:S05]  /*0230*/  IMAD.WIDE R20, R2, 0x4, R28 ;  /* 0x0000000402147825 */ /* 0x000fca00078e021c */
[----:B------:R-:W2:Y:S01]  /*0240*/  LDG.E R11, desc[UR4][R20.64] ;  /* 0x00000004140b7981 */ /* 0x000ea2000c1e1900 */
[----:B-1----:R-:W-:-:S04]  /*0250*/  IMAD.WIDE R14, R23, 0x4, R28 ;  /* 0x00000004170e7825 */ /* 0x002fc800078e021c */
[--C-:B------:R-:W-:Y:S01]  /*0260*/  IMAD.WIDE R12, R2, 0x4, R14.reuse ;  /* 0x00000004020c7825 */ /* 0x100fe200078e020e */
[----:B------:R0:W3:Y:S04]  /*0270*/  LDG.E R20, desc[UR4][R14.64] ;  /* 0x000000040e147981 */ /* 0x0000e8000c1e1900 */
[----:B------:R1:W3:Y:S01]  /*0280*/  LDG.E R18, desc[UR4][R12.64] ;  /* 0x000000040c127981 */ /* 0x0002e2000c1e1900 */
[----:B0-----:R-:W-:-:S05]  /*0290*/  IMAD.WIDE R14, R23, 0x4, R14 ;  /* 0x00000004170e7825 */ /* 0x001fca00078e020e */
[----:B------:R0:W4:Y:S01]  /*02a0*/  LDG.E R22, desc[UR4][R14.64] ;  /* 0x000000040e167981 */ /* 0x000122000c1e1900 */
[----:B-1----:R-:W-:-:S04]  /*02b0*/  IMAD.WIDE R12, R23, 0x4, R14 ;  /* 0x00000004170c7825 */ /* 0x002fc800078e020e */
[----:B------:R-:W-:Y:S01]  /*02c0*/  IMAD.WIDE R26, R2, 0x4, R14 ;  /* 0x00000004021a7825 */ /* 0x000fe200078e020e */
[----:B------:R1:W5:Y:S03]  /*02d0*/  LDG.E R28, desc[UR4][R12.64] ;  /* 0x000000040c1c7981 */ /* 0x000366000c1e1900 */
[C---:B------:R-:W-:Y:S02]  /*02e0*/  IMAD.WIDE R24, R23.reuse, 0x4, R12 ;  /* 0x0000000417187825 */ /* 0x040fe400078e020c */
[----:B------:R-:W4:Y:S02]  /*02f0*/  LDG.E R27, desc[UR4][R26.64] ;  /* 0x000000041a1b7981 */ /* 0x000f24000c1e1900 */
[----:B0-----:R-:W-:Y:S02]  /*0300*/  IMAD.WIDE R14, R23, 0x4, R24 ;  /* 0x00000004170e7825 */ /* 0x001fe400078e0218 */
[----:B------:R-:W5:Y:S02]  /*0310*/  LDG.E R26, desc[UR4][R24.64] ;  /* 0x00000004181a7981 */ /* 0x000f64000c1e1900 */
[----:B--2---:R-:W-:Y:S01]  /*0320*/  FFMA R19, R16, R11, R19 ;  /* 0x0000000b10137223 */ /* 0x004fe20000000013 */
[----:B------:R-:W-:-:S04]  /*0330*/  IMAD.WIDE R16, R2, 0x4, R12 ;  /* 0x0000000402107825 */ /* 0x000fc800078e020c */
[C---:B-1----:R-:W-:Y:S01]  /*0340*/  IMAD.WIDE R12, R2.reuse, 0x4, R24 ;  /* 0x00000004020c7825 */ /* 0x042fe200078e0218 */
[----:B------:R0:W5:Y:S04]  /*0350*/  LDG.E R11, desc[UR4][R16.64] ;  /* 0x00000004100b7981 */ /* 0x000168000c1e1900 */
[----:B------:R1:W2:Y:S01]  /*0360*/  LDG.E R29, desc[UR4][R12.64] ;  /* 0x000000040c1d7981 */ /* 0x0002a2000c1e1900 */
[----:B0-----:R-:W-:-:S04]  /*0370*/  IMAD.WIDE R16, R2, 0x4, R14 ;  /* 0x0000000402107825 */ /* 0x001fc800078e020e */
[C---:B-1----:R-:W-:Y:S02]  /*0380*/  IMAD.WIDE R12, R23.reuse, 0x4, R14 ;  /* 0x00000004170c7825 */ /* 0x042fe400078e020e */
[----:B------:R3:W2:Y:S04]  /*0390*/  LDG.E R14, desc[UR4][R14.64] ;  /* 0x000000040e0e7981 */ /* 0x0006a8000c1e1900 */
[----:B------:R-:W2:Y:S01]  /*03a0*/  LDG.E R17, desc[UR4][R16.64] ;  /* 0x0000000410117981 */ /* 0x000ea2000c1e1900 */
[----:B---3--:R-:W-:Y:S01]  /*03b0*/  FFMA R15, R20, R18, R19 ;  /* 0x00000012140f7223 */ /* 0x008fe20000000013 */
[----:B------:R-:W-:-:S04]  /*03c0*/  IMAD.WIDE R20, R23, 0x4, R12 ;  /* 0x0000000417147825 */ /* 0x000fc800078e020c */
[C---:B------:R-:W-:Y:S02]  /*03d0*/  IMAD.WIDE R18, R2.reuse, 0x4, R12 ;  /* 0x0000000402127825 */ /* 0x040fe400078e020c */
[----:B------:R-:W3:Y:S02]  /*03e0*/  LDG.E R12, desc[UR4][R12.64] ;  /* 0x000000040c0c7981 */ /* 0x000ee4000c1e1900 */
[----:B------:R-:W-:Y:S02]  /*03f0*/  IMAD.WIDE R24, R2, 0x4, R20 ;  /* 0x0000000402187825 */ /* 0x000fe400078e0214 */
[----:B------:R-:W3:Y:S04]  /*0400*/  LDG.E R19, desc[UR4][R18.64] ;  /* 0x0000000412137981 */ /* 0x000ee8000c1e1900 */
[----:B------:R-:W3:Y:S04]  /*0410*/  LDG.E R20, desc[UR4][R20.64] ;  /* 0x0000000414147981 */ /* 0x000ee8000c1e1900 */
[----:B------:R-:W3:Y:S01]  /*0420*/  LDG.E R24, desc[UR4][R24.64] ;  /* 0x0000000418187981 */ /* 0x000ee2000c1e1900 */
[----:B----4-:R-:W-:Y:S01]  /*0430*/  FFMA R27, R22, R27, R15 ;  /* 0x0000001b161b7223 */ /* 0x010fe2000000000f */
[----:B------:R-:W-:-:S05]  /*0440*/  VIADD R0, R0, 0x8 ;  /* 0x0000000800007836 */ /* 0x000fca0000000000 */
[----:B------:R-:W-:Y:S02]  /*0450*/  ISETP.NE.AND P1, PT, R0, RZ, PT ;  /* 0x000000ff0000720c */ /* 0x000fe40003f25270 */
[----:B------:R-:W-:Y:S01]  /*0460*/  LEA R10, R23, R10, 0x3 ;  /* 0x0000000a170a7211 */ /* 0x000fe200078e18ff */
[----:B-----5:R-:W-:-:S04]  /*0470*/  FFMA R11, R28, R11, R27 ;  /* 0x0000000b1c0b7223 */ /* 0x020fc8000000001b */
[----:B--2---:R-:W-:-:S04]  /*0480*/  FFMA R11, R26, R29, R11 ;  /* 0x0000001d1a0b7223 */ /* 0x004fc8000000000b */
[----:B------:R-:W-:-:S04]  /*0490*/  FFMA R11, R14, R17, R11 ;  /* 0x000000110e0b7223 */ /* 0x000fc8000000000b */
[----:B---3--:R-:W-:-:S04]  /*04a0*/  FFMA R11, R12, R19, R11 ;  /* 0x000000130c0b7223 */ /* 0x008fc8000000000b */
[----:B------:R-:W-:Y:S01]  /*04b0*/  FFMA R19, R20, R24, R11 ;  /* 0x0000001814137223 */ /* 0x000fe2000000000b */
[----:B------:R-:W-:Y:S06]  /*04c0*/  @P1 BRA `(.L_x_60) ;  /* 0xfffffffc00481947 */ /* 0x000fec000383ffff */
[----:B------:R-:W-:-:S07]  /*04d0*/  MOV R0, R6 ;  /* 0x0000000600007202 */ /* 0x000fce0000000f00 */
.L_x_59:
[----:B------:R-:W-:-:S13]  /*04e0*/  ISETP.NE.AND P1, PT, R4, RZ, PT ;  /* 0x000000ff0400720c */ /* 0x000fda0003f25270 */
[----:B------:R-:W-:Y:S05]  /*04f0*/  @!P1 BRA `(.L_x_61) ;  /* 0x0000000000d89947 */ /* 0x000fea0003800000 */
[----:B------:R-:W-:Y:S01]  /*0500*/  ISETP.NE.AND P1, PT, R5, RZ, PT ;  /* 0x000000ff0500720c */ /* 0x000fe20003f25270 */
[----:B------:R-:W-:-:S12]  /*0510*/  @!P0 BRA `(.L_x_62) ;  /* 0x0000000000648947 */ /* 0x000fd80003800000 */
[----:B------:R-:W0:Y:S01]  /*0520*/  LDC R17, c[0x0][0x394] ;  /* 0x0000e500ff117b82 */ /* 0x000e220000000800 */
[----:B------:R-:W-:-:S07]  /*0530*/  IMAD R10, R8, R3, R0 ;  /* 0x00000003080a7224 */ /* 0x000fce00078e0200 */
[----:B------:R-:W1:Y:S01]  /*0540*/  LDC.64 R26, c[0x0][0x380] ;  /* 0x0000e000ff1a7b82 */ /* 0x000e620000000a00 */
[----:B0-----:R-:W-:-:S04]  /*0550*/  IMAD R11, R10, R17, RZ ;  /* 0x000000110a0b7224 */ /* 0x001fc800078e02ff */
[----:B-1----:R-:W-:-:S05]  /*0560*/  IMAD.WIDE R26, R11, 0x4, R26 ;  /* 0x000000040b1a7825 */ /* 0x002fca00078e021a */
[----:B------:R-:W2:Y:S01]  /*0570*/  LDG.E R18, desc[UR4][R26.64] ;  /* 0x000000041a127981 */ /* 0x000ea2000c1e1900 */
[----:B------:R-:W-:-:S04]  /*0580*/  IMAD.WIDE R14, R17, 0x4, R26 ;  /* 0x00000004110e7825 */ /* 0x000fc800078e021a */
[----:B------:R-:W-:-:S04]  /*0590*/  IMAD.WIDE R22, R2, 0x4, R26 ;  /* 0x0000000402167825 */ /* 0x000fc800078e021a */
[C-C-:B------:R-:W-:Y:S02]  /*05a0*/  IMAD.WIDE R10, R17.reuse, 0x4, R14.reuse ;  /* 0x00000004110a7825 */ /* 0x140fe400078e020e */
[----:B------:R-:W2:Y:S02]  /*05b0*/  LDG.E R22, desc[UR4][R22.64] ;  /* 0x0000000416167981 */ /* 0x000ea4000c1e1900 */
[C---:B------:R-:W-:Y:S02]  /*05c0*/  IMAD.WIDE R12, R2.reuse, 0x4, R14 ;  /* 0x00000004020c7825 */ /* 0x040fe400078e020e */
[----:B------:R-:W3:Y:S02]  /*05d0*/  LDG.E R15, desc[UR4][R14.64] ;  /* 0x000000040e0f7981 */ /* 0x000ee4000c1e1900 */
[--C-:B------:R-:W-:Y:S02]  /*05e0*/  IMAD.WIDE R16, R17, 0x4, R10.reuse ;  /* 0x0000000411107825 */ /* 0x100fe400078e020a */
[----:B------:R-:W3:Y:S02]  /*05f0*/  LDG.E R12, desc[UR4][R12.64] ;  /* 0x000000040c0c7981 */ /* 0x000ee4000c1e1900 */
[----:B------:R-:W-:-:S02]  /*0600*/  IMAD.WIDE R20, R2, 0x4, R10 ;  /* 0x0000000402147825 */ /* 0x000fc400078e020a */
[----:B------:R-:W4:Y:S02]  /*0610*/  LDG.E R11, desc[UR4][R10.64] ;  /* 0x000000040a0b7981 */ /* 0x000f24000c1e1900 */
[----:B------:R-:W-:Y:S02]  /*0620*/  IMAD.WIDE R24, R2, 0x4, R16 ;  /* 0x0000000402187825 */ /* 0x000fe400078e0210 */
[----:B------:R-:W4:Y:S04]  /*0630*/  LDG.E R20, desc[UR4][R20.64] ;  /* 0x0000000414147981 */ /* 0x000f28000c1e1900 */
[----:B------:R-:W5:Y:S04]  /*0640*/  LDG.E R17, desc[UR4][R16.64] ;  /* 0x0000000410117981 */ /* 0x000f68000c1e1900 */
[----:B------:R-:W5:Y:S01]  /*0650*/  LDG.E R24, desc[UR4][R24.64] ;  /* 0x0000000418187981 */ /* 0x000f62000c1e1900 */
[----:B------:R-:W-:-:S02]  /*0660*/  VIADD R0, R0, 0x4 ;  /* 0x0000000400007836 */ /* 0x000fc40000000000 */
[----:B--2---:R-:W-:-:S04]  /*0670*/  FFMA R18, R18, R22, R19 ;  /* 0x0000001612127223 */ /* 0x004fc80000000013 */
[----:B---3--:R-:W-:-:S04]  /*0680*/  FFMA R18, R15, R12, R18 ;  /* 0x0000000c0f127223 */ /* 0x008fc80000000012 */
[----:B----4-:R-:W-:-:S04]  /*0690*/  FFMA R18, R11, R20, R18 ;  /* 0x000000140b127223 */ /* 0x010fc80000000012 */
[----:B-----5:R-:W-:-:S07]  /*06a0*/  FFMA R19, R17, R24, R18 ;  /* 0x0000001811137223 */ /* 0x020fce0000000012 */
.L_x_62:
[----:B------:R-:W-:Y:S05]  /*06b0*/  @!P1 BRA `(.L_x_61) ;  /* 0x0000000000689947 */ /* 0x000fea0003800000 */
[----:B------:R-:W-:Y:S02]  /*06c0*/  ISETP.NE.AND P1, PT, R5, 0x1, PT ;  /* 0x000000010500780c */ /* 0x000fe40003f25270 */
[----:B------:R-:W-:-:S11]  /*06d0*/  LOP3.LUT P2, RZ, R3, 0x1, RZ, 0xc0, !PT ;  /* 0x0000000103ff7812 */ /* 0x000fd6000784c0ff */
[----:B------:R-:W0:Y:S01]  /*06e0*/  @P1 LDC R15, c[0x0][0x394] ;  /* 0x0000e500ff0f1b82 */ /* 0x000e220000000800 */
[----:B------:R-:W-:Y:S01]  /*06f0*/  @P1 IMAD R14, R8, R3, R0 ;  /* 0x00000003080e1224 */ /* 0x000fe200078e0200 */
[----:B------:R-:W-:-:S05]  /*0700*/  @P1 IADD3 R0, PT, PT, R0, 0x2, RZ ;  /* 0x0000000200001810 */ /* 0x000fca0007ffe0ff */
[----:B------:R-:W-:Y:S01]  /*0710*/  @P2 IMAD R0, R8, R3, R0 ;  /* 0x0000000308002224 */ /* 0x000fe200078e0200 */
[----:B------:R-:W1:Y:S08]  /*0720*/  @P1 LDC.64 R10, c[0x0][0x380] ;  /* 0x0000e000ff0a1b82 */ /* 0x000e700000000a00 */
[----:B------:R-:W2:Y:S08]  /*0730*/  @P2 LDC R21, c[0x0][0x394] ;  /* 0x0000e500ff152b82 */ /* 0x000eb00000000800 */
[----:B------:R-:W3:Y:S01]  /*0740*/  @P2 LDC.64 R12, c[0x0][0x380] ;  /* 0x0000e000ff0c2b82 */ /* 0x000ee20000000a00 */
[----:B0-----:R-:W-:-:S04]  /*0750*/  @P1 IMAD R17, R14, R15, RZ ;  /* 0x0000000f0e111224 */ /* 0x001fc800078e02ff */
[----:B-1----:R-:W-:-:S04]  /*0760*/  @P1 IMAD.WIDE R10, R17, 0x4, R10 ;  /* 0x00000004110a1825 */ /* 0x002fc800078e020a */
[----:B------:R-:W-:-:S04]  /*0770*/  @P1 IMAD.WIDE R14, R15, 0x4, R10 ;  /* 0x000000040f0e1825 */ /* 0x000fc800078e020a */
[----:B--2---:R-:W-:Y:S02]  /*0780*/  @P2 IMAD R21, R0, R21, RZ ;  /* 0x0000001500152224 */ /* 0x004fe400078e02ff */
[C---:B------:R-:W-:Y:S02]  /*0790*/  @P1 IMAD.WIDE R16, R2.reuse, 0x4, R10 ;  /* 0x0000000402101825 */ /* 0x040fe400078e020a */
[----:B------:R-:W2:Y:S02]  /*07a0*/  @P1 LDG.E R10, desc[UR4][R10.64] ;  /* 0x000000040a0a1981 */ /* 0x000ea4000c1e1900 */
[----:B---3--:R-:W-:Y:S02]  /*07b0*/  @P2 IMAD.WIDE R12, R21, 0x4, R12 ;  /* 0x00000004150c2825 */ /* 0x008fe400078e020c */
[----:B------:R-:W2:Y:S02]  /*07c0*/  @P1 LDG.E R16, desc[UR4][R16.64] ;  /* 0x0000000410101981 */ /* 0x000ea4000c1e1900 */
[----:B------:R-:W-:-:S02]  /*07d0*/  @P1 IMAD.WIDE R20, R2, 0x4, R14 ;  /* 0x0000000402141825 */ /* 0x000fc400078e020e */
[----:B------:R-:W3:Y:S02]  /*07e0*/  @P1 LDG.E R15, desc[UR4][R14.64] ;  /* 0x000000040e0f1981 */ /* 0x000ee4000c1e1900 */
[----:B------:R-:W-:Y:S02]  /*07f0*/  @P2 IMAD.WIDE R22, R2, 0x4, R12 ;  /* 0x0000000402162825 */ /* 0x000fe400078e020c */
[----:B------:R-:W3:Y:S04]  /*0800*/  @P1 LDG.E R20, desc[UR4][R20.64] ;  /* 0x0000000414141981 */ /* 0x000ee8000c1e1900 */
[----:B------:R-:W4:Y:S04]  /*0810*/  @P2 LDG.E R12, desc[UR4][R12.64] ;  /* 0x000000040c0c2981 */ /* 0x000f28000c1e1900 */
[----:B------:R-:W4:Y:S01]  /*0820*/  @P2 LDG.E R22, desc[UR4][R22.64] ;  /* 0x0000000416162981 */ /* 0x000f22000c1e1900 */
[----:B--2---:R-:W-:-:S04]  /*0830*/  @P1 FFMA R0, R10, R16, R19 ;  /* 0x000000100a001223 */ /* 0x004fc80000000013 */
[----:B---3--:R-:W-:-:S04]  /*0840*/  @P1 FFMA R19, R15, R20, R0 ;  /* 0x000000140f131223 */ /* 0x008fc80000000000 */
[----:B----4-:R-:W-:-:S07]  /*0850*/  @P2 FFMA R19, R12, R22, R19 ;  /* 0x000000160c132223 */ /* 0x010fce0000000013 */
.L_x_61:
[----:B------:R-:W0:Y:S01]  /*0860*/  LDCU UR7, c[0x0][0x390] ;  /* 0x00007200ff0777ac */ /* 0x000e220008000800 */
[----:B------:R-:W-:-:S04]  /*0870*/  IADD3 R8, PT, PT, R8, 0x1, RZ ;  /* 0x0000000108087810 */ /* 0x000fc80007ffe0ff */
[----:B0-----:R-:W-:-:S13]  /*0880*/  ISETP.NE.AND P1, PT, R8, UR7, PT ;  /* 0x0000000708007c0c */ /* 0x001fda000bf25270 */
[----:B------:R-:W-:Y:S05]  /*0890*/  @P1 BRA `(.L_x_63) ;  /* 0xfffffff8003c1947 */ /* 0x000fea000383ffff */
.L_x_58:
[----:B------:R-:W-:Y:S01]  /*08a0*/  IMAD R3, R3, UR7, RZ ;  /* 0x0000000703037c24 */ /* 0x000fe2000f8e02ff */
[----:B------:R-:W-:Y:S04]  /*08b0*/  BSSY.RECONVERGENT B0, `(.L_x_64) ;  /* 0x000000d000007945 */ /* 0x000fe80003800200 */
[----:B------:R-:W-:-:S04]  /*08c0*/  I2FP.F32.S32 R6, R3 ;  /* 0x0000000300067245 */ /* 0x000fc80000201400 */
        /* <DEDUP_REMOVED lines=9> */
[----:B------:R-:W-:Y:S05]  /*0960*/  CALL.REL.NOINC `($__internal_2_$__cuda_sm3x_div_rn_noftz_f32_slowpath) ;  /* 0x0000000000187944 */ /* 0x000fea0003c00000 */
[----:B------:R-:W-:-:S07]  /*0970*/  IMAD.MOV.U32 R7, RZ, RZ, R0 ;  /* 0x000000ffff077224 */ /* 0x000fce00078e0000 */
.L_x_65:
[----:B------:R-:W-:Y:S05]  /*0980*/  BSYNC.RECONVERGENT B0 ;  /* 0x0000000000007941 */ /* 0x000fea0003800200 */
.L_x_64:
[----:B------:R-:W0:Y:S02]  /*0990*/  LDC.64 R4, c[0x0][0x388] ;  /* 0x0000e200ff047b82 */ /* 0x000e240000000a00 */
[----:B0-----:R-:W-:-:S05]  /*09a0*/  IMAD.WIDE R2, R2, 0x4, R4 ;  /* 0x0000000402027825 */ /* 0x001fca00078e0204 */
[----:B------:R-:W-:Y:S01]  /*09b0*/  STG.E desc[UR4][R2.64], R7 ;  /* 0x0000000702007986 */ /* 0x000fe2000c101904 */
[----:B------:R-:W-:Y:S05]  /*09c0*/  EXIT ;  /* 0x000000000000794d */ /* 0x000fea0003800000 */
        .weak           $__internal_2_$__cuda_sm3x_div_rn_noftz_f32_slowpath
        .type           $__internal_2_$__cuda_sm3x_div_rn_noftz_f32_slowpath,@function
        .size           $__internal_2_$__cuda_sm3x_div_rn_noftz_f32_slowpath,(.L_x_245 - $__internal_2_$__cuda_sm3x_div_rn_noftz_f32_slowpath)
$__internal_2_$__cuda_sm3x_div_rn_noftz_f32_slowpath:
        /* <DEDUP_REMOVED lines=9> */
[----:B------:R-:W-:Y:S01]  /*0a60*/  @!P0 IMAD.MOV.U32 R5, RZ, RZ, RZ ;  /* 0x000000ffff058224 */ /* 0x000fe200078e00ff */
        /* <DEDUP_REMOVED lines=21> */
[----:B------:R-:W-:Y:S02]  /*0bc0*/  @!P0 IMAD.MOV.U32 R5, RZ, RZ, -0x40 ;  /* 0xffffffc0ff058424 */ /* 0x000fe400078e00ff */
[----:B------:R-:W-:Y:S01]  /*0bd0*/  @!P0 FFMA R19, R19, 1.84467440737095516160e+19, RZ ;  /* 0x5f80000013138823 */ /* 0x000fe200000000ff */
[----:B------:R-:W-:Y:S02]  /*0be0*/  @!P1 FFMA R6, R0, 1.84467440737095516160e+19, RZ ;  /* 0x5f80000000069823 */ /* 0x000fe400000000ff */
[----:B------:R-:W-:-:S07]  /*0bf0*/  @!P1 IADD3 R5, PT, PT, R5, 0x40, RZ ;  /* 0x0000004005059810 */ /* 0x000fce0007ffe0ff */
.L_x_67:
[----:B------:R-:W-:Y:S01]  /*0c00*/  LEA R7, R3, 0xc0800000, 0x17 ;  /* 0xc080000003077811 */ /* 0x000fe200078eb8ff */
[----:B------:R-:W-:Y:S03]  /*0c10*/  BSSY.RECONVERGENT B2, `(.L_x_72) ;  /* 0x0000036000027945 */ /* 0x000fe60003800200 */
[----:B------:R-:W-:Y:S01]  /*0c20*/  IADD3 R7, PT, PT, -R7, R6, RZ ;  /* 0x0000000607077210 */ /* 0x000fe20007ffe1ff */
[----:B------:R-:W-:-:S03]  /*0c30*/  VIADD R6, R10, 0xffffff81 ;  /* 0xffffff810a067836 */ /* 0x000fc60000000000 */
[----:B------:R-:W0:Y:S01]  /*0c40*/  MUFU.RCP R8, R7 ;  /* 0x0000000700087308 */ /* 0x000e220000001000 */
[----:B------:R-:W-:Y:S01]  /*0c50*/  FADD.FTZ R9, -R7, -RZ ;  /* 0x800000ff07097221 */ /* 0x000fe20000010100 */
        /* <DEDUP_REMOVED lines=12> */
[----:B------:R-:W-:-:S05]  /*0d20*/  IADD3 R7, PT, PT, R3, R6, RZ ;  /* 0x0000000603077210 */ /* 0x000fca0007ffe0ff */
        /* <DEDUP_REMOVED lines=28> */
[----:B------:R-:W-:-:S05]  /*0ef0*/  LOP3.LUT R3, R3, R6, RZ, 0xc0, !PT ;  /* 0x0000000603037212 */ /* 0x000fca00078ec0ff */
[----:B------:R-:W-:-:S05]  /*0f00*/  IMAD.IADD R3, R8, 0x1, R3 ;  /* 0x0000000108037824 */ /* 0x000fca00078e0203 */
[----:B------:R-:W-:Y:S01]  /*0f10*/  LOP3.LUT R0, R3, R0, RZ, 0xfc, !PT ;  /* 0x0000000003007212 */ /* 0x000fe200078efcff */
[----:B------:R-:W-:Y:S06]  /*0f20*/  BRA `(.L_x_75) ;  /* 0x0000000000107947 */ /* 0x000fec0003800000 */
.L_x_74:
[----:B------:R-:W-:-:S04]  /*0f30*/  LOP3.LUT R0, R0, 0x80000000, RZ, 0xc0, !PT ;  /* 0x8000000000007812 */ /* 0x000fc800078ec0ff */
[----:B------:R-:W-:Y:S01]  /*0f40*/  LOP3.LUT R0, R0, 0x7f800000, RZ, 0xfc, !PT ;  /* 0x7f80000000007812 */ /* 0x000fe200078efcff */
[----:B------:R-:W-:Y:S06]  /*0f50*/  BRA `(.L_x_75) ;  /* 0x0000000000047947 */ /* 0x000fec0003800000 */
.L_x_73:
[----:B------:R-:W-:-:S07]  /*0f60*/  LEA R0, R6, R0, 0x17 ;  /* 0x0000000006007211 */ /* 0x000fce00078eb8ff */
.L_x_75:
[----:B------:R-:W-:Y:S05]  /*0f70*/  BSYNC.RECONVERGENT B2 ;  /* 0x0000000000027941 */ /* 0x000fea0003800200 */
.L_x_72:
[----:B------:R-:W-:Y:S05]  /*0f80*/  BRA `(.L_x_76) ;  /* 0x0000000000207947 */ /* 0x000fea0003800000 */
.L_x_71:
[----:B------:R-:W-:-:S04]  /*0f90*/  LOP3.LUT R0, R6, 0x80000000, R19, 0x48, !PT ;  /* 0x8000000006007812 */ /* 0x000fc800078e4813 */
[----:B------:R-:W-:Y:S01]  /*0fa0*/  LOP3.LUT R0, R0, 0x7f800000, RZ, 0xfc, !PT ;  /* 0x7f80000000007812 */ /* 0x000fe200078efcff */
[----:B------:R-:W-:Y:S06]  /*0fb0*/  BRA `(.L_x_76) ;  /* 0x0000000000147947 */ /* 0x000fec0003800000 */
.L_x_70:
[----:B------:R-:W-:Y:S01]  /*0fc0*/  LOP3.LUT R0, R6, 0x80000000, R19, 0x48, !PT ;  /* 0x8000000006007812 */ /* 0x000fe200078e4813 */
[----:B------:R-:W-:Y:S06]  /*0fd0*/  BRA `(.L_x_76) ;  /* 0x00000000000c7947 */ /* 0x000fec0003800000 */
.L_x_69:
[----:B------:R-:W0:Y:S01]  /*0fe0*/  MUFU.RSQ R0, -QNAN ;  /* 0xffc0000000007908 */ /* 0x000e220000001400 */
[----:B------:R-:W-:Y:S05]  /*0ff0*/  BRA `(.L_x_76) ;  /* 0x0000000000047947 */ /* 0x000fea0003800000 */
.L_x_68:
[----:B------:R-:W-:-:S07]  /*1000*/  FADD.FTZ R0, R19, R0 ;  /* 0x0000000013007221 */ /* 0x000fce0000010000 */
.L_x_76:
[----:B------:R-:W-:Y:S05]  /*1010*/  BSYNC.RECONVERGENT B1 ;  /* 0x0000000000017941 */ /* 0x000fea0003800200 */
.L_x_66:
[----:B------:R-:W-:-:S04]  /*1020*/  HFMA2 R5, -RZ, RZ, 0, 0 ;  /* 0x00000000ff057431 */ /* 0x000fc800000001ff */
[----:B0-----:R-:W-:Y:S05]  /*1030*/  RET.REL.NODEC R4 `(vacf_kernel) ;  /* 0xffffffec04f07950 */ /* 0x001fea0003c3ffff */
.L_x_77:
        /* <DEDUP_REMOVED lines=12> */
.L_x_245:


//--------------------- .text.entropy_production_kernel --------------------------
	.section	.text.entropy_production_kernel,"ax",@progbits
	.align	128
        .global         entropy_production_kernel
        .type           entropy_production_kernel,@function
        .size           entropy_production_kernel,(.L_x_246 - entropy_production_kernel)
        .other          entropy_production_kernel,@"STO_CUDA_ENTRY STV_DEFAULT"
entropy_production_kernel:
.text.entropy_production_kernel:
        /* <DEDUP_REMOVED lines=8> */
[----:B------:R-:W0:Y:S01]  /*0080*/  LDC.64 R4, c[0x0][0x388] ;  /* 0x0000e200ff047b82 */ /* 0x000e220000000a00 */
[----:B------:R-:W1:Y:S07]  /*0090*/  LDCU.64 UR4, c[0x0][0x358] ;  /* 0x00006b00ff0477ac */ /* 0x000e6e0008000a00 */
[----:B------:R-:W2:Y:S01]  /*00a0*/  LDC R7, c[0x0][0x394] ;  /* 0x0000e500ff077b82 */ /* 0x000ea20000000800 */
[----:B0-----:R-:W-:-:S05]  /*00b0*/  IMAD.WIDE R4, R2, 0x4, R4 ;  /* 0x0000000402047825 */ /* 0x001fca00078e0204 */
[----:B-1----:R0:W5:Y:S01]  /*00c0*/  LDG.E R3, desc[UR4][R4.64] ;  /* 0x0000000404037981 */ /* 0x002162000c1e1900 */
[----:B--2---:R-:W-:-:S05]  /*00d0*/  VIADD R0, R7, 0x1800000 ;  /* 0x0180000007007836 */ /* 0x004fca0000000000 */
[----:B------:R-:W-:-:S04]  /*00e0*/  LOP3.LUT R0, R0, 0x7f800000, RZ, 0xc0, !PT ;  /* 0x7f80000000007812 */ /* 0x000fc800078ec0ff */
[----:B------:R-:W-:-:S13]  /*00f0*/  ISETP.GT.U32.AND P0, PT, R0, 0x1ffffff, PT ;  /* 0x01ffffff0000780c */ /* 0x000fda0003f04070 */
[----:B0-----:R-:W-:Y:S05]  /*0100*/  @P0 BRA `(.L_x_78) ;  /* 0x0000000000180947 */ /* 0x001fea0003800000 */
[----:B------:R-:W0:Y:S01]  /*0110*/  LDCU UR6, c[0x0][0x394] ;  /* 0x00007280ff0677ac */ /* 0x000e220008000800 */
[----:B------:R-:W-:Y:S01]  /*0120*/  MOV R6, 0x150 ;  /* 0x0000015000067802 */ /* 0x000fe20000000f00 */
[----:B0-----:R-:W-:-:S07]  /*0130*/  IMAD.U32 R0, RZ, RZ, UR6 ;  /* 0x00000006ff007e24 */ /* 0x001fce000f8e00ff */
[----:B-----5:R-:W-:Y:S05]  /*0140*/  CALL.REL.NOINC `($__internal_3_$__cuda_sm20_rcp_rn_f32_slowpath) ;  /* 0x0000000000687944 */ /* 0x020fea0003c00000 */
[----:B------:R-:W-:Y:S01]  /*0150*/  IMAD.MOV.U32 R4, RZ, RZ, R5 ;  /* 0x000000ffff047224 */ /* 0x000fe200078e0005 */
[----:B------:R-:W-:Y:S06]  /*0160*/  BRA `(.L_x_79) ;  /* 0x0000000000107947 */ /* 0x000fec0003800000 */
.L_x_78:
[----:B------:R-:W0:Y:S02]  /*0170*/  MUFU.RCP R4, R7 ;  /* 0x0000000700047308 */ /* 0x000e240000001000 */
[----:B0-----:R-:W-:-:S04]  /*0180*/  FFMA R0, R4, R7, -1 ;  /* 0xbf80000004007423 */ /* 0x001fc80000000007 */
[----:B------:R-:W-:-:S04]  /*0190*/  FADD.FTZ R5, -R0, -RZ ;  /* 0x800000ff00057221 */ /* 0x000fc80000010100 */
[----:B------:R-:W-:-:S07]  /*01a0*/  FFMA R4, R4, R5, R4 ;  /* 0x0000000504047223 */ /* 0x000fce0000000004 */
.L_x_79:
[----:B------:R-:W0:Y:S02]  /*01b0*/  LDC R6, c[0x0][0x390] ;  /* 0x0000e400ff067b82 */ /* 0x000e240000000800 */
[----:B0-----:R-:W-:-:S05]  /*01c0*/  VIADD R0, R6, 0x1800000 ;  /* 0x0180000006007836 */ /* 0x001fca0000000000 */
[----:B------:R-:W-:-:S04]  /*01d0*/  LOP3.LUT R0, R0, 0x7f800000, RZ, 0xc0, !PT ;  /* 0x7f80000000007812 */ /* 0x000fc800078ec0ff */
[----:B------:R-:W-:-:S13]  /*01e0*/  ISETP.GT.U32.AND P0, PT, R0, 0x1ffffff, PT ;  /* 0x01ffffff0000780c */ /* 0x000fda0003f04070 */
[----:B------:R-:W-:Y:S05]  /*01f0*/  @P0 BRA `(.L_x_80) ;  /* 0x0000000000100947 */ /* 0x000fea0003800000 */
[----:B------:R-:W0:Y:S01]  /*0200*/  LDC R0, c[0x0][0x390] ;  /* 0x0000e400ff007b82 */ /* 0x000e220000000800 */
[----:B------:R-:W-:-:S07]  /*0210*/  MOV R6, 0x230 ;  /* 0x0000023000067802 */ /* 0x000fce0000000f00 */
[----:B0----5:R-:W-:Y:S05]  /*0220*/  CALL.REL.NOINC `($__internal_3_$__cuda_sm20_rcp_rn_f32_slowpath) ;  /* 0x0000000000307944 */ /* 0x021fea0003c00000 */
[----:B------:R-:W-:Y:S05]  /*0230*/  BRA `(.L_x_81) ;  /* 0x0000000000107947 */ /* 0x000fea0003800000 */
.L_x_80:
[----:B------:R-:W0:Y:S02]  /*0240*/  MUFU.RCP R5, R6 ;  /* 0x0000000600057308 */ /* 0x000e240000001000 */
[----:B0-----:R-:W-:-:S04]  /*0250*/  FFMA R0, R5, R6, -1 ;  /* 0xbf80000005007423 */ /* 0x001fc80000000006 */
[----:B------:R-:W-:-:S04]  /*0260*/  FADD.FTZ R0, -R0, -RZ ;  /* 0x800000ff00007221 */ /* 0x000fc80000010100 */
[----:B------:R-:W-:-:S07]  /*0270*/  FFMA R5, R5, R0, R5 ;  /* 0x0000000005057223 */ /* 0x000fce0000000005 */
.L_x_81:
[----:B------:R-:W0:Y:S01]  /*0280*/  LDC.64 R6, c[0x0][0x398] ;  /* 0x0000e600ff067b82 */ /* 0x000e220000000a00 */
[----:B------:R-:W-:-:S04]  /*0290*/  FADD R4, -R5, R4 ;  /* 0x0000000405047221 */ /* 0x000fc80000000100 */
[----:B-----5:R-:W-:-:S05]  /*02a0*/  FMUL R4, R3, |R4| ;  /* 0x4000000403047220 */ /* 0x020fca0000400000 */
[----:B------:R-:W-:Y:S01]  /*02b0*/  FMNMX R5, RZ, R4, !PT ;  /* 0x00000004ff057209 */ /* 0x000fe20007800000 */
[----:B0-----:R-:W-:-:S05]  /*02c0*/  IMAD.WIDE R2, R2, 0x4, R6 ;  /* 0x0000000402027825 */ /* 0x001fca00078e0206 */
[----:B------:R-:W-:Y:S01]  /*02d0*/  STG.E desc[UR4][R2.64], R5 ;  /* 0x0000000502007986 */ /* 0x000fe2000c101904 */
[----:B------:R-:W-:Y:S05]  /*02e0*/  EXIT ;  /* 0x000000000000794d */ /* 0x000fea0003800000 */
        .weak           $__internal_3_$__cuda_sm20_rcp_rn_f32_slowpath
        .type           $__internal_3_$__cuda_sm20_rcp_rn_f32_slowpath,@function
        .size           $__internal_3_$__cuda_sm20_rcp_rn_f32_slowpath,(.L_x_246 - $__internal_3_$__cuda_sm20_rcp_rn_f32_slowpath)
$__internal_3_$__cuda_sm20_rcp_rn_f32_slowpath:
[----:B------:R-:W-:-:S04]  /*02f0*/  SHF.L.U32 R5, R0, 0x1, RZ ;  /* 0x0000000100057819 */ /* 0x000fc800000006ff */
[----:B------:R-:W-:-:S04]  /*0300*/  SHF.R.U32.HI R11, RZ, 0x18, R5 ;  /* 0x00000018ff0b7819 */ /* 0x000fc80000011605 */
[----:B------:R-:W-:-:S13]  /*0310*/  ISETP.NE.U32.AND P0, PT, R11, RZ, PT ;  /* 0x000000ff0b00720c */ /* 0x000fda0003f05070 */
[----:B------:R-:W-:Y:S05]  /*0320*/  @P0 BRA `(.L_x_82) ;  /* 0x00000000002c0947 */ /* 0x000fea0003800000 */
[----:B------:R-:W-:-:S05]  /*0330*/  IMAD.SHL.U32 R5, R0, 0x2, RZ ;  /* 0x0000000200057824 */ /* 0x000fca00078e00ff */
[----:B------:R-:W-:-:S13]  /*0340*/  ISETP.NE.AND P0, PT, R5, RZ, PT ;  /* 0x000000ff0500720c */ /* 0x000fda0003f05270 */
[----:B------:R2:W3:Y:S01]  /*0350*/  @!P0 MUFU.RCP R5, R0 ;  /* 0x0000000000058308 */ /* 0x0004e20000001000 */
[----:B------:R-:W-:Y:S05]  /*0360*/  @!P0 BRA `(.L_x_83) ;  /* 0x0000000000a48947 */ /* 0x000fea0003800000 */
[----:B------:R-:W-:-:S04]  /*0370*/  FFMA R7, R0, 1.84467440737095516160e+19, RZ ;  /* 0x5f80000000077823 */ /* 0x000fc800000000ff */
[----:B--2---:R-:W3:Y:S02]  /*0380*/  MUFU.RCP R0, R7 ;  /* 0x0000000700007308 */ /* 0x004ee40000001000 */
[----:B---3--:R-:W-:-:S04]  /*0390*/  FFMA R5, R7, R0, -1 ;  /* 0xbf80000007057423 */ /* 0x008fc80000000000 */
[----:B------:R-:W-:-:S04]  /*03a0*/  FADD.FTZ R5, -R5, -RZ ;  /* 0x800000ff05057221 */ /* 0x000fc80000010100 */
[----:B------:R-:W-:-:S04]  /*03b0*/  FFMA R0, R0, R5, R0 ;  /* 0x0000000500007223 */ /* 0x000fc80000000000 */
[----:B------:R-:W-:Y:S01]  /*03c0*/  FFMA R5, R0, 1.84467440737095516160e+19, RZ ;  /* 0x5f80000000057823 */ /* 0x000fe200000000ff */
[----:B------:R-:W-:Y:S06]  /*03d0*/  BRA `(.L_x_83) ;  /* 0x0000000000887947 */ /* 0x000fec0003800000 */
.L_x_82:
[----:B------:R-:W-:-:S05]  /*03e0*/  VIADD R13, R11, 0xffffff03 ;  /* 0xffffff030b0d7836 */ /* 0x000fca0000000000 */
[----:B------:R-:W-:-:S13]  /*03f0*/  ISETP.GT.U32.AND P0, PT, R13, 0x1, PT ;  /* 0x000000010d00780c */ /* 0x000fda0003f04070 */
[----:B------:R-:W-:Y:S05]  /*0400*/  @P0 BRA `(.L_x_84) ;  /* 0x0000000000780947 */ /* 0x000fea0003800000 */
[----:B------:R-:W-:Y:S01]  /*0410*/  LOP3.LUT R5, R0, 0x7fffff, RZ, 0xc0, !PT ;  /* 0x007fffff00057812 */ /* 0x000fe200078ec0ff */
[----:B------:R-:W-:-:S03]  /*0420*/  IMAD.MOV.U32 R10, RZ, RZ, 0x3 ;  /* 0x00000003ff0a7424 */ /* 0x000fc600078e00ff */
[----:B------:R-:W-:Y:S02]  /*0430*/  LOP3.LUT R5, R5, 0x3f800000, RZ, 0xfc, !PT ;  /* 0x3f80000005057812 */ /* 0x000fe400078efcff */
[----:B------:R-:W-:Y:S02]  /*0440*/  SHF.L.U32 R10, R10, R13, RZ ;  /* 0x0000000d0a0a7219 */ /* 0x000fe400000006ff */
[----:B------:R-:W0:Y:S02]  /*0450*/  MUFU.RCP R8, R5 ;  /* 0x0000000500087308 */ /* 0x000e240000001000 */
[----:B0-----:R-:W-:-:S04]  /*0460*/  FFMA R7, R5, R8, -1 ;  /* 0xbf80000005077423 */ /* 0x001fc80000000008 */
[----:B------:R-:W-:-:S04]  /*0470*/  FADD.FTZ R7, -R7, -RZ ;  /* 0x800000ff07077221 */ /* 0x000fc80000010100 */
[CCC-:B------:R-:W-:Y:S01]  /*0480*/  FFMA.RM R9, R8.reuse, R7.reuse, R8.reuse ;  /* 0x0000000708097223 */ /* 0x1c0fe20000004008 */
[----:B------:R-:W-:-:S04]  /*0490*/  FFMA.RP R8, R8, R7, R8 ;  /* 0x0000000708087223 */ /* 0x000fc80000008008 */
[C---:B------:R-:W-:Y:S02]  /*04a0*/  LOP3.LUT R7, R9.reuse, 0x7fffff, RZ, 0xc0, !PT ;  /* 0x007fffff09077812 */ /* 0x040fe400078ec0ff */
[----:B------:R-:W-:Y:S02]  /*04b0*/  FSETP.NEU.FTZ.AND P0, PT, R9, R8, PT ;  /* 0x000000080900720b */ /* 0x000fe40003f1d000 */
[----:B------:R-:W-:Y:S02]  /*04c0*/  LOP3.LUT R7, R7, 0x800000, RZ, 0xfc, !PT ;  /* 0x0080000007077812 */ /* 0x000fe400078efcff */
[----:B------:R-:W-:Y:S02]  /*04d0*/  SEL R8, RZ, 0xffffffff, !P0 ;  /* 0xffffffffff087807 */ /* 0x000fe40004000000 */
[----:B------:R-:W-:Y:S02]  /*04e0*/  LOP3.LUT R10, R10, R7, RZ, 0xc0, !PT ;  /* 0x000000070a0a7212 */ /* 0x000fe400078ec0ff */
[----:B------:R-:W-:-:S02]  /*04f0*/  IADD3 R8, PT, PT, -R8, RZ, RZ ;  /* 0x000000ff08087210 */ /* 0x000fc40007ffe1ff */
[-C--:B------:R-:W-:Y:S02]  /*0500*/  SHF.R.U32.HI R10, RZ, R13.reuse, R10 ;  /* 0x0000000dff0a7219 */ /* 0x080fe4000001160a */
[----:B------:R-:W-:Y:S01]  /*0510*/  LOP3.LUT P1, RZ, R8, R13, R7, 0xf8, !PT ;  /* 0x0000000d08ff7212 */ /* 0x000fe2000782f807 */
[----:B------:R-:W-:Y:S01]  /*0520*/  VIADD R8, R11, 0xffffff04 ;  /* 0xffffff040b087836 */ /* 0x000fe20000000000 */
[C---:B------:R-:W-:Y:S02]  /*0530*/  LOP3.LUT P0, RZ, R10.reuse, 0x1, RZ, 0xc0, !PT ;  /* 0x000000010aff7812 */ /* 0x040fe4000780c0ff */
[----:B------:R-:W-:-:S04]  /*0540*/  LOP3.LUT P2, RZ, R10, 0x2, RZ, 0xc0, !PT ;  /* 0x000000020aff7812 */ /* 0x000fc8000784c0ff */
[----:B------:R-:W-:Y:S02]  /*0550*/  PLOP3.LUT P0, PT, P0, P1, P2, 0xe0, 0x0 ;  /* 0x000000000000781c */ /* 0x000fe40000703c20 */
[----:B------:R-:W-:Y:S02]  /*0560*/  LOP3.LUT P1, RZ, R0, 0x7fffff, RZ, 0xc0, !PT ;  /* 0x007fffff00ff7812 */ /* 0x000fe4000782c0ff */
[----:B------:R-:W-:-:S05]  /*0570*/  SEL R5, RZ, 0x1, !P0 ;  /* 0x00000001ff057807 */ /* 0x000fca0004000000 */
[----:B------:R-:W-:-:S05]  /*0580*/  IMAD.MOV R5, RZ, RZ, -R5 ;  /* 0x000000ffff057224 */ /* 0x000fca00078e0a05 */
[----:B------:R-:W-:Y:S02]  /*0590*/  ISETP.GE.AND P0, PT, R5, RZ, PT ;  /* 0x000000ff0500720c */ /* 0x000fe40003f06270 */
[----:B------:R-:W-:-:S11]  /*05a0*/  SHF.R.U32.HI R5, RZ, R8, R7 ;  /* 0x00000008ff057219 */ /* 0x000fd60000011607 */
[----:B------:R-:W-:-:S05]  /*05b0*/  @!P0 VIADD R5, R5, 0x1 ;  /* 0x0000000105058836 */ /* 0x000fca0000000000 */
[----:B------:R-:W-:-:S04]  /*05c0*/  @!P1 SHF.L.U32 R5, R5, 0x1, RZ ;  /* 0x0000000105059819 */ /* 0x000fc800000006ff */
[----:B------:R-:W-:Y:S01]  /*05d0*/  LOP3.LUT R5, R5, 0x80000000, R0, 0xf8, !PT ;  /* 0x8000000005057812 */ /* 0x000fe200078ef800 */
[----:B------:R-:W-:Y:S06]  /*05e0*/  BRA `(.L_x_83) ;  /* 0x0000000000047947 */ /* 0x000fec0003800000 */
.L_x_84:
[----:B------:R0:W1:Y:S02]  /*05f0*/  MUFU.RCP R5, R0 ;  /* 0x0000000000057308 */ /* 0x0000640000001000 */
.L_x_83:
[----:B------:R-:W-:-:S04]  /*0600*/  IMAD.MOV.U32 R7, RZ, RZ, 0x0 ;  /* 0x00000000ff077424 */ /* 0x000fc800078e00ff */
[----:B0123--:R-:W-:Y:S05]  /*0610*/  RET.REL.NODEC R6 `(entropy_production_kernel) ;  /* 0xfffffff806787950 */ /* 0x00ffea0003c3ffff */
.L_x_85:
        /* <DEDUP_REMOVED lines=14> */
.L_x_246:


//--------------------- .text.bar_iteration_kernel --------------------------
	.section	.text.bar_iteration_kernel,"ax",@progbits
	.align	128
        .global         bar_iteration_kernel
        .type           bar_iteration_kernel,@function
        .size           bar_iteration_kernel,(.L_x_247 - bar_iteration_kernel)
        .other          bar_iteration_kernel,@"STO_CUDA_ENTRY STV_DEFAULT"
bar_iteration_kernel:
.text.bar_iteration_kernel:
        /* <DEDUP_REMOVED lines=19> */
[----:B------:R-:W0:Y:S01]  /*0130*/  LDC.64 R8, c[0x0][0x380] ;  /* 0x0000e000ff087b82 */ /* 0x000e220000000a00 */
[----:B------:R-:W1:Y:S01]  /*0140*/  LDCU.64 UR4, c[0x0][0x390] ;  /* 0x00007200ff0477ac */ /* 0x000e620008000a00 */
[----:B0-----:R-:W-:-:S06]  /*0150*/  IMAD.WIDE R8, R7, 0x4, R8 ;  /* 0x0000000407087825 */ /* 0x001fcc00078e0208 */
[----:B------:R-:W1:Y:S01]  /*0160*/  LDG.E R8, desc[UR6][R8.64] ;  /* 0x0000000608087981 */ /* 0x000e62000c1e1900 */
[----:B------:R-:W-:Y:S01]  /*0170*/  HFMA2 R11, -RZ, RZ, 0.96630859375, -0.0022525787353515625 ;  /* 0x3bbb989dff0b7431 */ /* 0x000fe200000001ff */
[----:B------:R-:W-:Y:S01]  /*0180*/  MOV R13, 0x437c0000 ;  /* 0x437c0000000d7802 */ /* 0x000fe20000000f00 */
[----:B------:R-:W-:Y:S01]  /*0190*/  BSSY.RECONVERGENT B1, `(.L_x_88) ;  /* 0x0000016000017945 */ /* 0x000fe20003800200 */
[----:B-1----:R-:W-:-:S04]  /*01a0*/  FADD R0, R8, -UR4 ;  /* 0x8000000408007e21 */ /* 0x002fc80008000000 */
[----:B------:R-:W-:-:S04]  /*01b0*/  FMUL R0, R0, UR5 ;  /* 0x0000000500007c20 */ /* 0x000fc80008400000 */
[----:B------:R-:W-:-:S04]  /*01c0*/  FFMA.SAT R2, R0, R11, 0.5 ;  /* 0x3f00000000027423 */ /* 0x000fc8000000200b */
[----:B------:R-:W-:-:S04]  /*01d0*/  FFMA.RM R2, R2, R13, 12582913 ;  /* 0x4b40000102027423 */ /* 0x000fc8000000400d */
[C---:B------:R-:W-:Y:S01]  /*01e0*/  FADD R11, R2.reuse, -12583039 ;  /* 0xcb40007f020b7421 */ /* 0x040fe20000000000 */
[----:B------:R-:W-:-:S03]  /*01f0*/  IMAD.SHL.U32 R2, R2, 0x800000, RZ ;  /* 0x0080000002027824 */ /* 0x000fc600078e00ff */
[----:B------:R-:W-:-:S04]  /*0200*/  FFMA R11, R0, 1.4426950216293334961, -R11 ;  /* 0x3fb8aa3b000b7823 */ /* 0x000fc8000000080b */
[----:B------:R-:W-:-:S06]  /*0210*/  FFMA R11, R0, 1.925963033500011079e-08, R11 ;  /* 0x32a57060000b7823 */ /* 0x000fcc000000000b */
[----:B------:R-:W0:Y:S02]  /*0220*/  MUFU.EX2 R11, R11 ;  /* 0x0000000b000b7308 */ /* 0x000e240000000800 */
[----:B0-----:R-:W-:-:S05]  /*0230*/  FFMA R0, R2, R11, 1 ;  /* 0x3f80000002007423 */ /* 0x001fca000000000b */
[----:B------:R-:W-:-:S04]  /*0240*/  IADD3 R2, PT, PT, R0, 0x1800000, RZ ;  /* 0x0180000000027810 */ /* 0x000fc80007ffe0ff */
[----:B------:R-:W-:-:S04]  /*0250*/  LOP3.LUT R2, R2, 0x7f800000, RZ, 0xc0, !PT ;  /* 0x7f80000002027812 */ /* 0x000fc800078ec0ff */
[----:B------:R-:W-:-:S13]  /*0260*/  ISETP.GT.U32.AND P0, PT, R2, 0x1ffffff, PT ;  /* 0x01ffffff0200780c */ /* 0x000fda0003f04070 */
[----:B------:R-:W-:Y:S05]  /*0270*/  @P0 BRA `(.L_x_89) ;  /* 0x00000000000c0947 */ /* 0x000fea0003800000 */
[----:B------:R-:W-:-:S07]  /*0280*/  MOV R8, 0x2a0 ;  /* 0x000002a000087802 */ /* 0x000fce0000000f00 */
[----:B------:R-:W-:Y:S05]  /*0290*/  CALL.REL.NOINC `($__internal_4_$__cuda_sm20_rcp_rn_f32_slowpath) ;  /* 0x0000000400247944 */ /* 0x000fea0003c00000 */
[----:B------:R-:W-:Y:S05]  /*02a0*/  BRA `(.L_x_90) ;  /* 0x0000000000107947 */ /* 0x000fea0003800000 */
.L_x_89:
[----:B------:R-:W0:Y:S02]  /*02b0*/  MUFU.RCP R9, R0 ;  /* 0x0000000000097308 */ /* 0x000e240000001000 */
[----:B0-----:R-:W-:-:S04]  /*02c0*/  FFMA R2, R0, R9, -1 ;  /* 0xbf80000000027423 */ /* 0x001fc80000000009 */
[----:B------:R-:W-:-:S04]  /*02d0*/  FADD.FTZ R2, -R2, -RZ ;  /* 0x800000ff02027221 */ /* 0x000fc80000010100 */
[----:B------:R-:W-:-:S07]  /*02e0*/  FFMA R2, R9, R2, R9 ;  /* 0x0000000209027223 */ /* 0x000fce0000000009 */
.L_x_90:
[----:B------:R-:W-:Y:S05]  /*02f0*/  BSYNC.RECONVERGENT B1 ;  /* 0x0000000000017941 */ /* 0x000fea0003800200 */
.L_x_88:
[----:B------:R-:W0:Y:S01]  /*0300*/  LDC.64 R8, c[0x0][0x388] ;  /* 0x0000e200ff087b82 */ /* 0x000e220000000a00 */
[----:B------:R-:W1:Y:S01]  /*0310*/  LDCU.64 UR4, c[0x0][0x390] ;  /* 0x00007200ff0477ac */ /* 0x000e620008000a00 */
[----:B0-----:R-:W-:-:S06]  /*0320*/  IMAD.WIDE R8, R7, 0x4, R8 ;  /* 0x0000000407087825 */ /* 0x001fcc00078e0208 */
[----:B------:R-:W1:Y:S01]  /*0330*/  LDG.E R8, desc[UR6][R8.64] ;  /* 0x0000000608087981 */ /* 0x000e62000c1e1900 */
[----:B------:R-:W-:Y:S02]  /*0340*/  HFMA2 R10, -RZ, RZ, 3.7421875, 0 ;  /* 0x437c0000ff0a7431 */ /* 0x000fe400000001ff */
[----:B------:R-:W-:Y:S01]  /*0350*/  IMAD.MOV.U32 R7, RZ, RZ, 0x3bbb989d ;  /* 0x3bbb989dff077424 */ /* 0x000fe200078e00ff */
[----:B------:R-:W-:Y:S01]  /*0360*/  BSSY.RECONVERGENT B1, `(.L_x_91) ;  /* 0x0000018000017945 */ /* 0x000fe20003800200 */
[----:B------:R0:W-:Y:S01]  /*0370*/  STS [R5], R2 ;  /* 0x0000000205007388 */ /* 0x0001e20000000800 */
[----:B-1----:R-:W-:-:S04]  /*0380*/  FADD R0, -R8, UR4 ;  /* 0x0000000408007e21 */ /* 0x002fc80008000100 */
[----:B------:R-:W-:-:S04]  /*0390*/  FMUL R0, R0, UR5 ;  /* 0x0000000500007c20 */ /* 0x000fc80008400000 */
[----:B------:R-:W-:-:S04]  /*03a0*/  FFMA.SAT R7, R0, R7, 0.5 ;  /* 0x3f00000000077423 */ /* 0x000fc80000002007 */
[----:B------:R-:W-:-:S04]  /*03b0*/  FFMA.RM R7, R7, R10, 12582913 ;  /* 0x4b40000107077423 */ /* 0x000fc8000000400a */
[C---:B------:R-:W-:Y:S01]  /*03c0*/  FADD R11, R7.reuse, -12583039 ;  /* 0xcb40007f070b7421 */ /* 0x040fe20000000000 */
[----:B------:R-:W-:-:S03]  /*03d0*/  IMAD.SHL.U32 R7, R7, 0x800000, RZ ;  /* 0x0080000007077824 */ /* 0x000fc600078e00ff */
[----:B------:R-:W-:-:S04]  /*03e0*/  FFMA R11, R0, 1.4426950216293334961, -R11 ;  /* 0x3fb8aa3b000b7823 */ /* 0x000fc8000000080b */
[----:B------:R-:W-:-:S04]  /*03f0*/  FFMA R11, R0, 1.925963033500011079e-08, R11 ;  /* 0x32a57060000b7823 */ /* 0x000fc8000000000b */
[----:B------:R-:W1:Y:S02]  /*0400*/  MUFU.EX2 R0, R11 ;  /* 0x0000000b00007308 */ /* 0x000e640000000800 */
[----:B-1----:R-:W-:-:S05]  /*0410*/  FFMA R0, R7, R0, 1 ;  /* 0x3f80000007007423 */ /* 0x002fca0000000000 */
[----:B------:R-:W-:-:S04]  /*0420*/  IADD3 R7, PT, PT, R0, 0x1800000, RZ ;  /* 0x0180000000077810 */ /* 0x000fc80007ffe0ff */
[----:B------:R-:W-:-:S04]  /*0430*/  LOP3.LUT R7, R7, 0x7f800000, RZ, 0xc0, !PT ;  /* 0x7f80000007077812 */ /* 0x000fc800078ec0ff */
[----:B------:R-:W-:-:S13]  /*0440*/  ISETP.GT.U32.AND P0, PT, R7, 0x1ffffff, PT ;  /* 0x01ffffff0700780c */ /* 0x000fda0003f04070 */
[----:B0-----:R-:W-:Y:S05]  /*0450*/  @P0 BRA `(.L_x_92) ;  /* 0x0000000000100947 */ /* 0x001fea0003800000 */
[----:B------:R-:W-:-:S07]  /*0460*/  MOV R8, 0x480 ;  /* 0x0000048000087802 */ /* 0x000fce0000000f00 */
[----:B------:R-:W-:Y:S05]  /*0470*/  CALL.REL.NOINC `($__internal_4_$__cuda_sm20_rcp_rn_f32_slowpath) ;  /* 0x0000000000ac7944 */ /* 0x000fea0003c00000 */
[----:B------:R-:W-:Y:S01]  /*0480*/  IMAD.MOV.U32 R7, RZ, RZ, R2 ;  /* 0x000000ffff077224 */ /* 0x000fe200078e0002 */
[----:B------:R-:W-:Y:S06]  /*0490*/  BRA `(.L_x_93) ;  /* 0x0000000000107947 */ /* 0x000fec0003800000 */
.L_x_92:
[----:B------:R-:W0:Y:S02]  /*04a0*/  MUFU.RCP R7, R0 ;  /* 0x0000000000077308 */ /* 0x000e240000001000 */
[----:B0-----:R-:W-:-:S04]  /*04b0*/  FFMA R2, R0, R7, -1 ;  /* 0xbf80000000027423 */ /* 0x001fc80000000007 */
[----:B------:R-:W-:-:S04]  /*04c0*/  FADD.FTZ R2, -R2, -RZ ;  /* 0x800000ff02027221 */ /* 0x000fc80000010100 */
[----:B------:R-:W-:-:S07]  /*04d0*/  FFMA R7, R7, R2, R7 ;  /* 0x0000000207077223 */ /* 0x000fce0000000007 */
.L_x_93:
[----:B------:R-:W-:Y:S05]  /*04e0*/  BSYNC.RECONVERGENT B1 ;  /* 0x0000000000017941 */ /* 0x000fea0003800200 */
.L_x_91:
[----:B------:R0:W-:Y:S02]  /*04f0*/  STS [R6], R7 ;  /* 0x0000000706007388 */ /* 0x0001e40000000800 */
.L_x_87:
[----:B------:R-:W-:Y:S05]  /*0500*/  BSYNC.RECONVERGENT B0 ;  /* 0x0000000000007941 */ /* 0x000fea0003800200 */
.L_x_86:
[----:B------:R-:W-:Y:S01]  /*0510*/  BAR.SYNC.DEFER_BLOCKING 0x0 ;  /* 0x0000000000007b1d */ /* 0x000fe20000010000 */
[----:B------:R-:W-:-:S13]  /*0520*/  ISETP.GE.U32.AND P0, PT, R4, 0x2, PT ;  /* 0x000000020400780c */ /* 0x000fda0003f06070 */
[----:B------:R-:W-:Y:S05]  /*0530*/  @!P0 BRA `(.L_x_94) ;  /* 0x00000000004c8947 */ /* 0x000fea0003800000 */
.L_x_97:
[----:B------:R-:W-:Y:S01]  /*0540*/  SHF.R.U32.HI R10, RZ, 0x1, R4 ;  /* 0x00000001ff0a7819 */ /* 0x000fe20000011604 */
[----:B------:R-:W-:Y:S03]  /*0550*/  BSSY.RECONVERGENT B0, `(.L_x_95) ;  /* 0x000000d000007945 */ /* 0x000fe60003800200 */
[----:B------:R-:W-:-:S13]  /*0560*/  ISETP.GE.U32.AND P0, PT, R3, R10, PT ;  /* 0x0000000a0300720c */ /* 0x000fda0003f06070 */
[----:B-1----:R-:W-:Y:S05]  /*0570*/  @P0 BRA `(.L_x_96) ;  /* 0x0000000000280947 */ /* 0x002fea0003800000 */
[----:B------:R-:W-:Y:S01]  /*0580*/  LEA R0, R10, R5, 0x2 ;  /* 0x000000050a007211 */ /* 0x000fe200078e10ff */
[----:B0-----:R-:W-:Y:S05]  /*0590*/  LDS R7, [R5] ;  /* 0x0000000005077984 */ /* 0x001fea0000000800 */
[----:B------:R-:W0:Y:S02]  /*05a0*/  LDS R0, [R0] ;  /* 0x0000000000007984 */ /* 0x000e240000000800 */
[----:B0-----:R-:W-:Y:S01]  /*05b0*/  FADD R2, R0, R7 ;  /* 0x0000000700027221 */ /* 0x001fe20000000000 */
[----:B------:R-:W-:-:S04]  /*05c0*/  IMAD R7, R10, 0x4, R6 ;  /* 0x000000040a077824 */ /* 0x000fc800078e0206 */
[----:B------:R-:W-:Y:S04]  /*05d0*/  STS [R5], R2 ;  /* 0x0000000205007388 */ /* 0x000fe80000000800 */
[----:B------:R-:W-:Y:S04]  /*05e0*/  LDS R7, [R7] ;  /* 0x0000000007077984 */ /* 0x000fe80000000800 */
[----:B------:R-:W0:Y:S02]  /*05f0*/  LDS R8, [R6] ;  /* 0x0000000006087984 */ /* 0x000e240000000800 */
[----:B0-----:R-:W-:-:S05]  /*0600*/  FADD R9, R7, R8 ;  /* 0x0000000807097221 */ /* 0x001fca0000000000 */
[----:B------:R1:W-:Y:S02]  /*0610*/  STS [R6], R9 ;  /* 0x0000000906007388 */ /* 0x0003e40000000800 */
.L_x_96:
[----:B------:R-:W-:Y:S05]  /*0620*/  BSYNC.RECONVERGENT B0 ;  /* 0x0000000000007941 */ /* 0x000fea0003800200 */
.L_x_95:
[----:B------:R-:W-:Y:S01]  /*0630*/  BAR.SYNC.DEFER_BLOCKING 0x0 ;  /* 0x0000000000007b1d */ /* 0x000fe20000010000 */
[----:B------:R-:W-:Y:S02]  /*0640*/  ISETP.GT.U32.AND P0, PT, R4, 0x3, PT ;  /* 0x000000030400780c */ /* 0x000fe40003f04070 */
[----:B------:R-:W-:-:S11]  /*0650*/  MOV R4, R10 ;  /* 0x0000000a00047202 */ /* 0x000fd60000000f00 */
[----:B------:R-:W-:Y:S05]  /*0660*/  @P0 BRA `(.L_x_97) ;  /* 0xfffffffc00b40947 */ /* 0x000fea000383ffff */
.L_x_94:
[----:B------:R-:W-:-:S13]  /*0670*/  ISETP.NE.AND P0, PT, R3, RZ, PT ;  /* 0x000000ff0300720c */ /* 0x000fda0003f05270 */
[----:B------:R-:W-:Y:S05]  /*0680*/  @P0 EXIT ;  /* 0x000000000000094d */ /* 0x000fea0003800000 */
[----:B------:R-:W2:Y:S01]  /*0690*/  S2UR UR5, SR_CgaCtaId ;  /* 0x00000000000579c3 */ /* 0x000ea20000008800 */
[----:B------:R-:W-:-:S07]  /*06a0*/  UMOV UR4, 0x400 ;  /* 0x0000040000047882 */ /* 0x000fce0000000000 */
[----:B------:R-:W3:Y:S08]  /*06b0*/  LDC.64 R2, c[0x0][0x3a0] ;  /* 0x0000e800ff027b82 */ /* 0x000ef00000000a00 */
[----:B------:R-:W4:Y:S01]  /*06c0*/  LDC.64 R4, c[0x0][0x3a8] ;  /* 0x0000ea00ff047b82 */ /* 0x000f220000000a00 */
[----:B--2---:R-:W-:-:S09]  /*06d0*/  ULEA UR4, UR5, UR4, 0x18 ;  /* 0x0000000405047291 */ /* 0x004fd2000f8ec0ff */
[----:B0-----:R-:W3:Y:S04]  /*06e0*/  LDS R7, [UR4] ;  /* 0x00000004ff077984 */ /* 0x001ee80008000800 */
[----:B-1----:R-:W4:Y:S04]  /*06f0*/  LDS R9, [UR4+0x400] ;  /* 0x00040004ff097984 */ /* 0x002f280008000800 */
[----:B---3--:R-:W-:Y:S04]  /*0700*/  REDG.E.ADD.F32.FTZ.RN.STRONG.GPU desc[UR6][R2.64], R7 ;  /* 0x00000007020079a6 */ /* 0x008fe8000c12f306 */
[----:B----4-:R-:W-:Y:S01]  /*0710*/  REDG.E.ADD.F32.FTZ.RN.STRONG.GPU desc[UR6][R4.64], R9 ;  /* 0x00000009040079a6 */ /* 0x010fe2000c12f306 */
[----:B------:R-:W-:Y:S05]  /*0720*/  EXIT ;  /* 0x000000000000794d */ /* 0x000fea0003800000 */
        .weak           $__internal_4_$__cuda_sm20_rcp_rn_f32_slowpath
        .type           $__internal_4_$__cuda_sm20_rcp_rn_f32_slowpath,@function
        .size           $__internal_4_$__cuda_sm20_rcp_rn_f32_slowpath,(.L_x_247 - $__internal_4_$__cuda_sm20_rcp_rn_f32_slowpath)
$__internal_4_$__cuda_sm20_rcp_rn_f32_slowpath:
[----:B------:R-:W-:Y:S01]  /*0730*/  IMAD.SHL.U32 R2, R0, 0x2, RZ ;  /* 0x0000000200027824 */ /* 0x000fe200078e00ff */
[----:B------:R-:W-:Y:S04]  /*0740*/  BSSY.RECONVERGENT B2, `(.L_x_98) ;  /* 0x0000030000027945 */ /* 0x000fe80003800200 */
[----:B------:R-:W-:-:S04]  /*0750*/  SHF.R.U32.HI R13, RZ, 0x18, R2 ;  /* 0x00000018ff0d7819 */ /* 0x000fc80000011602 */
[----:B------:R-:W-:-:S13]  /*0760*/  ISETP.NE.U32.AND P0, PT, R13, RZ, PT ;  /* 0x000000ff0d00720c */ /* 0x000fda0003f05070 */
[----:B------:R-:W-:Y:S05]  /*0770*/  @P0 BRA `(.L_x_99) ;  /* 0x0000000000280947 */ /* 0x000fea0003800000 */
[----:B------:R-:W-:-:S04]  /*0780*/  SHF.L.U32 R2, R0, 0x1, RZ ;  /* 0x0000000100027819 */ /* 0x000fc800000006ff */
[----:B------:R-:W-:-:S13]  /*0790*/  ISETP.NE.AND P0, PT, R2, RZ, PT ;  /* 0x000000ff0200720c */ /* 0x000fda0003f05270 */
[----:B------:R-:W-:Y:S01]  /*07a0*/  @P0 FFMA R10, R0, 1.84467440737095516160e+19, RZ ;  /* 0x5f800000000a0823 */ /* 0x000fe200000000ff */
[----:B------:R-:W-:Y:S08]  /*07b0*/  @!P0 MUFU.RCP R9, R0 ;  /* 0x0000000000098308 */ /* 0x000ff00000001000 */
[----:B------:R-:W0:Y:S02]  /*07c0*/  @P0 MUFU.RCP R11, R10 ;  /* 0x0000000a000b0308 */ /* 0x000e240000001000 */
[----:B0-----:R-:W-:-:S04]  /*07d0*/  @P0 FFMA R2, R10, R11, -1 ;  /* 0xbf8000000a020423 */ /* 0x001fc8000000000b */
[----:B------:R-:W-:-:S04]  /*07e0*/  @P0 FADD.FTZ R2, -R2, -RZ ;  /* 0x800000ff02020221 */ /* 0x000fc80000010100 */
[----:B------:R-:W-:-:S04]  /*07f0*/  @P0 FFMA R2, R11, R2, R11 ;  /* 0x000000020b020223 */ /* 0x000fc8000000000b */
[----:B------:R-:W-:Y:S01]  /*0800*/  @P0 FFMA R9, R2, 1.84467440737095516160e+19, RZ ;  /* 0x5f80000002090823 */ /* 0x000fe200000000ff */
[----:B------:R-:W-:Y:S06]  /*0810*/  BRA `(.L_x_100) ;  /* 0x0000000000887947 */ /* 0x000fec0003800000 */
.L_x_99:
[----:B------:R-:W-:-:S05]  /*0820*/  VIADD R15, R13, 0xffffff03 ;  /* 0xffffff030d0f7836 */ /* 0x000fca0000000000 */
[----:B------:R-:W-:-:S13]  /*0830*/  ISETP.GT.U32.AND P0, PT, R15, 0x1, PT ;  /* 0x000000010f00780c */ /* 0x000fda0003f04070 */
[----:B------:R-:W-:Y:S05]  /*0840*/  @P0 BRA `(.L_x_101) ;  /* 0x0000000000780947 */ /* 0x000fea0003800000 */
[----:B------:R-:W-:Y:S01]  /*0850*/  LOP3.LUT R2, R0, 0x7fffff, RZ, 0xc0, !PT ;  /* 0x007fffff00027812 */ /* 0x000fe200078ec0ff */
[----:B------:R-:W-:-:S03]  /*0860*/  HFMA2 R12, -RZ, RZ, 0, 1.78813934326171875e-07 ;  /* 0x00000003ff0c7431 */ /* 0x000fc600000001ff */
[----:B------:R-:W-:-:S04]  /*0870*/  LOP3.LUT R2, R2, 0x3f800000, RZ, 0xfc, !PT ;  /* 0x3f80000002027812 */ /* 0x000fc800078efcff */
[----:B------:R-:W0:Y:S01]  /*0880*/  MUFU.RCP R9, R2 ;  /* 0x0000000200097308 */ /* 0x000e220000001000 */
[----:B------:R-:W-:Y:S01]  /*0890*/  SHF.L.U32 R12, R12, R15, RZ ;  /* 0x0000000f0c0c7219 */ /* 0x000fe200000006ff */
        /* <DEDUP_REMOVED lines=8> */
[----:B------:R-:W-:-:S03]  /*0920*/  LOP3.LUT R12, R12, R9, RZ, 0xc0, !PT ;  /* 0x000000090c0c7212 */ /* 0x000fc600078ec0ff */
[----:B------:R-:W-:Y:S01]  /*0930*/  IMAD.MOV R10, RZ, RZ, -R10 ;  /* 0x000000ffff0a7224 */ /* 0x000fe200078e0a0a */
[----:B------:R-:W-:-:S04]  /*0940*/  SHF.R.U32.HI R12, RZ, R15, R12 ;  /* 0x0000000fff0c7219 */ /* 0x000fc8000001160c */
[----:B------:R-:W-:Y:S02]  /*0950*/  LOP3.LUT P1, RZ, R10, R15, R9, 0xf8, !PT ;  /* 0x0000000f0aff7212 */ /* 0x000fe4000782f809 */
[C---:B------:R-:W-:Y:S02]  /*0960*/  LOP3.LUT P0, RZ, R12.reuse, 0x1, RZ, 0xc0, !PT ;  /* 0x000000010cff7812 */ /* 0x040fe4000780c0ff */
[----:B------:R-:W-:-:S04]  /*0970*/  LOP3.LUT P2, RZ, R12, 0x2, RZ, 0xc0, !PT ;  /* 0x000000020cff7812 */ /* 0x000fc8000784c0ff */
[----:B------:R-:W-:Y:S02]  /*0980*/  PLOP3.LUT P0, PT, P0, P1, P2, 0xe0, 0x0 ;  /* 0x000000000000781c */ /* 0x000fe40000703c20 */
[----:B------:R-:W-:Y:S02]  /*0990*/  LOP3.LUT P1, RZ, R0, 0x7fffff, RZ, 0xc0, !PT ;  /* 0x007fffff00ff7812 */ /* 0x000fe4000782c0ff */
[----:B------:R-:W-:-:S04]  /*09a0*/  SEL R2, RZ, 0x1, !P0 ;  /* 0x00000001ff027807 */ /* 0x000fc80004000000 */
[----:B------:R-:W-:-:S04]  /*09b0*/  IADD3 R2, PT, PT, -R2, RZ, RZ ;  /* 0x000000ff02027210 */ /* 0x000fc80007ffe1ff */
[----:B------:R-:W-:Y:S01]  /*09c0*/  ISETP.GE.AND P0, PT, R2, RZ, PT ;  /* 0x000000ff0200720c */ /* 0x000fe20003f06270 */
[----:B------:R-:W-:-:S05]  /*09d0*/  VIADD R2, R13, 0xffffff04 ;  /* 0xffffff040d027836 */ /* 0x000fca0000000000 */
[----:B------:R-:W-:-:S07]  /*09e0*/  SHF.R.U32.HI R9, RZ, R2, R9 ;  /* 0x00000002ff097219 */ /* 0x000fce0000011609 */
[----:B------:R-:W-:-:S05]  /*09f0*/  @!P0 IADD3 R9, PT, PT, R9, 0x1, RZ ;  /* 0x0000000109098810 */ /* 0x000fca0007ffe0ff */
[----:B------:R-:W-:-:S05]  /*0a00*/  @!P1 IMAD.SHL.U32 R9, R9, 0x2, RZ ;  /* 0x0000000209099824 */ /* 0x000fca00078e00ff */
[----:B------:R-:W-:Y:S01]  /*0a10*/  LOP3.LUT R9, R9, 0x80000000, R0, 0xf8, !PT ;  /* 0x8000000009097812 */ /* 0x000fe200078ef800 */
[----:B------:R-:W-:Y:S06]  /*0a20*/  BRA `(.L_x_100) ;  /* 0x0000000000047947 */ /* 0x000fec0003800000 */
.L_x_101:
[----:B------:R0:W1:Y:S02]  /*0a30*/  MUFU.RCP R9, R0 ;  /* 0x0000000000097308 */ /* 0x0000640000001000 */
.L_x_100:
[----:B------:R-:W-:Y:S05]  /*0a40*/  BSYNC.RECONVERGENT B2 ;  /* 0x0000000000027941 */ /* 0x000fea0003800200 */
.L_x_98:
[----:B-1----:R-:W-:Y:S01]  /*0a50*/  MOV R2, R9 ;  /* 0x0000000900027202 */ /* 0x002fe20000000f00 */
[----:B------:R-:W-:-:S04]  /*0a60*/  IMAD.MOV.U32 R9, RZ, RZ, 0x0 ;  /* 0x00000000ff097424 */ /* 0x000fc800078e00ff */
[----:B0-----:R-:W-:Y:S05]  /*0a70*/  RET.REL.NODEC R8 `(bar_iteration_kernel) ;  /* 0xfffffff408607950 */ /* 0x001fea0003c3ffff */
.L_x_102:
        /* <DEDUP_REMOVED lines=16> */
.L_x_247:


//--------------------- .text.work_histogram_kernel --------------------------
	.section	.text.work_histogram_kernel,"ax",@progbits
	.align	128
        .global         work_histogram_kernel
        .type           work_histogram_kernel,@function
        .size           work_histogram_kernel,(.L_x_248 - work_histogram_kernel)
        .other          work_histogram_kernel,@"STO_CUDA_ENTRY STV_DEFAULT"
work_histogram_kernel:
.text.work_histogram_kernel:
        /* <DEDUP_REMOVED lines=9> */
[----:B------:R-:W1:Y:S08]  /*0090*/  LDC.64 R10, c[0x0][0x398] ;  /* 0x0000e600ff0a7b82 */ /* 0x000e700000000a00 */
[----:B------:R-:W2:Y:S01]  /*00a0*/  LDC.64 R4, c[0x0][0x380] ;  /* 0x0000e000ff047b82 */ /* 0x000ea20000000a00 */
[----:B0-----:R-:W-:-:S04]  /*00b0*/  I2FP.F32.S32 R7, UR4 ;  /* 0x0000000400077c45 */ /* 0x001fc80008201400 */
[----:B------:R-:W0:Y:S01]  /*00c0*/  MUFU.RCP R2, R7 ;  /* 0x0000000700027308 */ /* 0x000e220000001000 */
[----:B-1----:R-:W-:-:S07]  /*00d0*/  FADD R0, R11, -R10 ;  /* 0x8000000a0b007221 */ /* 0x002fce0000000000 */
[----:B------:R-:W1:Y:S01]  /*00e0*/  FCHK P0, R0, R7 ;  /* 0x0000000700007302 */ /* 0x000e620000000000 */
[----:B--2---:R-:W-:-:S04]  /*00f0*/  IMAD.WIDE R4, R3, 0x4, R4 ;  /* 0x0000000403047825 */ /* 0x004fc800078e0204 */
[----:B0-----:R-:W-:-:S04]  /*0100*/  FFMA R9, -R7, R2, 1 ;  /* 0x3f80000007097423 */ /* 0x001fc80000000102 */
[----:B------:R-:W-:-:S04]  /*0110*/  FFMA R9, R2, R9, R2 ;  /* 0x0000000902097223 */ /* 0x000fc80000000002 */
[----:B------:R-:W-:-:S04]  /*0120*/  FFMA R2, R0, R9, RZ ;  /* 0x0000000900027223 */ /* 0x000fc800000000ff */
[----:B------:R-:W-:-:S04]  /*0130*/  FFMA R6, -R7, R2, R0 ;  /* 0x0000000207067223 */ /* 0x000fc80000000100 */
[----:B------:R-:W-:Y:S01]  /*0140*/  FFMA R3, R9, R6, R2 ;  /* 0x0000000609037223 */ /* 0x000fe20000000002 */
[----:B-1----:R-:W-:Y:S06]  /*0150*/  @!P0 BRA `(.L_x_103) ;  /* 0x0000000000108947 */ /* 0x002fec0003800000 */
[----:B------:R-:W-:Y:S01]  /*0160*/  IMAD.MOV.U32 R3, RZ, RZ, R7 ;  /* 0x000000ffff037224 */ /* 0x000fe200078e0007 */
[----:B------:R-:W-:-:S07]  /*0170*/  MOV R2, 0x190 ;  /* 0x0000019000027802 */ /* 0x000fce0000000f00 */
[----:B------:R-:W-:Y:S05]  /*0180*/  CALL.REL.NOINC `($__internal_5_$__cuda_sm3x_div_rn_noftz_f32_slowpath) ;  /* 0x0000000000707944 */ /* 0x000fea0003c00000 */
[----:B------:R-:W-:-:S07]  /*0190*/  IMAD.MOV.U32 R3, RZ, RZ, R0 ;  /* 0x000000ffff037224 */ /* 0x000fce00078e0000 */
.L_x_103:
[----:B------:R-:W-:-:S13]  /*01a0*/  FSETP.GT.AND P0, PT, R3, RZ, PT ;  /* 0x000000ff0300720b */ /* 0x000fda0003f04000 */
[----:B------:R-:W-:Y:S05]  /*01b0*/  @!P0 EXIT ;  /* 0x000000000000894d */ /* 0x000fea0003800000 */
[----:B------:R-:W0:Y:S01]  /*01c0*/  LDCU.64 UR4, c[0x0][0x358] ;  /* 0x00006b00ff0477ac */ /* 0x000e220008000a00 */
[----:B------:R-:W1:Y:S01]  /*01d0*/  LDCU UR6, c[0x0][0x398] ;  /* 0x00007300ff0677ac */ /* 0x000e620008000800 */
[----:B0-----:R-:W1:Y:S01]  /*01e0*/  LDG.E R0, desc[UR4][R4.64] ;  /* 0x0000000404007981 */ /* 0x001e62000c1e1900 */
[----:B------:R-:W0:Y:S01]  /*01f0*/  MUFU.RCP R2, R3 ;  /* 0x0000000300027308 */ /* 0x000e220000001000 */
[----:B------:R-:W-:Y:S01]  /*0200*/  BSSY.RECONVERGENT B0, `(.L_x_104) ;  /* 0x000000c000007945 */ /* 0x000fe20003800200 */
[----:B0-----:R-:W-:-:S04]  /*0210*/  FFMA R7, R2, -R3, 1 ;  /* 0x3f80000002077423 */ /* 0x001fc80000000803 */
[----:B------:R-:W-:Y:S01]  /*0220*/  FFMA R7, R2, R7, R2 ;  /* 0x0000000702077223 */ /* 0x000fe20000000002 */
[----:B-1----:R-:W-:-:S04]  /*0230*/  FADD R0, R0, -UR6 ;  /* 0x8000000600007e21 */ /* 0x002fc80008000000 */
[----:B------:R-:W0:Y:S01]  /*0240*/  FCHK P0, R0, R3 ;  /* 0x0000000300007302 */ /* 0x000e220000000000 */
[----:B------:R-:W-:-:S04]  /*0250*/  FFMA R2, R0, R7, RZ ;  /* 0x0000000700027223 */ /* 0x000fc800000000ff */
[----:B------:R-:W-:-:S04]  /*0260*/  FFMA R6, R2, -R3, R0 ;  /* 0x8000000302067223 */ /* 0x000fc80000000000 */
[----:B------:R-:W-:Y:S01]  /*0270*/  FFMA R6, R7, R6, R2 ;  /* 0x0000000607067223 */ /* 0x000fe20000000002 */
[----:B0-----:R-:W-:Y:S06]  /*0280*/  @!P0 BRA `(.L_x_105) ;  /* 0x00000000000c8947 */ /* 0x001fec0003800000 */
[----:B------:R-:W-:-:S07]  /*0290*/  MOV R2, 0x2b0 ;  /* 0x000002b000027802 */ /* 0x000fce0000000f00 */
[----:B------:R-:W-:Y:S05]  /*02a0*/  CALL.REL.NOINC `($__internal_5_$__cuda_sm3x_div_rn_noftz_f32_slowpath) ;  /* 0x0000000000287944 */ /* 0x000fea0003c00000 */
[----:B------:R-:W-:-:S07]  /*02b0*/  IMAD.MOV.U32 R6, RZ, RZ, R0 ;  /* 0x000000ffff067224 */ /* 0x000fce00078e0000 */
.L_x_105:
[----:B------:R-:W-:Y:S05]  /*02c0*/  BSYNC.RECONVERGENT B0 ;  /* 0x0000000000007941 */ /* 0x000fea0003800200 */
.L_x_104:
[----:B------:R-:W0:Y:S01]  /*02d0*/  LDC R5, c[0x0][0x394] ;  /* 0x0000e500ff057b82 */ /* 0x000e220000000800 */
[----:B------:R-:W0:Y:S01]  /*02e0*/  F2I.TRUNC.NTZ R6, R6 ;  /* 0x0000000600067305 */ /* 0x000e22000020f100 */
[----:B------:R-:W-:-:S06]  /*02f0*/  IMAD.MOV.U32 R7, RZ, RZ, 0x3f800000 ;  /* 0x3f800000ff077424 */ /* 0x000fcc00078e00ff */
[----:B------:R-:W1:Y:S01]  /*0300*/  LDC.64 R2, c[0x0][0x388] ;  /* 0x0000e200ff027b82 */ /* 0x000e620000000a00 */
[----:B0-----:R-:W-:-:S05]  /*0310*/  VIADDMNMX.RELU R5, R5, 0xffffffff, R6, PT ;  /* 0xffffffff05057846 */ /* 0x001fca0003801106 */
[----:B-1----:R-:W-:-:S05]  /*0320*/  IMAD.WIDE.U32 R2, R5, 0x4, R2 ;  /* 0x0000000405027825 */ /* 0x002fca00078e0002 */
[----:B------:R-:W-:Y:S01]  /*0330*/  REDG.E.ADD.F32.FTZ.RN.STRONG.GPU desc[UR4][R2.64], R7 ;  /* 0x00000007020079a6 */ /* 0x000fe2000c12f304 */
[----:B------:R-:W-:Y:S05]  /*0340*/  EXIT ;  /* 0x000000000000794d */ /* 0x000fea0003800000 */
        .weak           $__internal_5_$__cuda_sm3x_div_rn_noftz_f32_slowpath
        .type           $__internal_5_$__cuda_sm3x_div_rn_noftz_f32_slowpath,@function
        .size           $__internal_5_$__cuda_sm3x_div_rn_noftz_f32_slowpath,(.L_x_248 - $__internal_5_$__cuda_sm3x_div_rn_noftz_f32_slowpath)
$__internal_5_$__cuda_sm3x_div_rn_noftz_f32_slowpath:
[----:B------:R-:W-:Y:S01]  /*0350*/  SHF.R.U32.HI R7, RZ, 0x17, R3 ;  /* 0x00000017ff077819 */ /* 0x000fe20000011603 */
[----:B------:R-:W-:Y:S01]  /*0360*/  BSSY.RECONVERGENT B1, `(.L_x_106) ;  /* 0x0000062000017945 */ /* 0x000fe20003800200 */
[----:B------:R-:W-:Y:S02]  /*0370*/  SHF.R.U32.HI R6, RZ, 0x17, R0 ;  /* 0x00000017ff067819 */ /* 0x000fe40000011600 */
[----:B------:R-:W-:Y:S02]  /*0380*/  LOP3.LUT R12, R7, 0xff, RZ, 0xc0, !PT ;  /* 0x000000ff070c7812 */ /* 0x000fe400078ec0ff */
        /* <DEDUP_REMOVED lines=30> */
.L_x_107:
[----:B------:R-:W-:Y:S01]  /*0570*/  LEA R8, R12, 0xc0800000, 0x17 ;  /* 0xc08000000c087811 */ /* 0x000fe200078eb8ff */
[----:B------:R-:W-:Y:S04]  /*0580*/  BSSY.RECONVERGENT B2, `(.L_x_112) ;  /* 0x0000036000027945 */ /* 0x000fe80003800200 */
[----:B------:R-:W-:Y:S02]  /*0590*/  IMAD.IADD R8, R3, 0x1, -R8 ;  /* 0x0000000103087824 */ /* 0x000fe400078e0a08 */
[----:B------:R-:W-:Y:S02]  /*05a0*/  VIADD R3, R10, 0xffffff81 ;  /* 0xffffff810a037836 */ /* 0x000fe40000000000 */
[----:B------:R-:W0:Y:S01]  /*05b0*/  MUFU.RCP R7, R8 ;  /* 0x0000000800077308 */ /* 0x000e220000001000 */
[----:B------:R-:W-:Y:S01]  /*05c0*/  FADD.FTZ R9, -R8, -RZ ;  /* 0x800000ff08097221 */ /* 0x000fe20000010100 */
[----:B------:R-:W-:-:S03]  /*05d0*/  IMAD R0, R3, -0x800000, R0 ;  /* 0xff80000003007824 */ /* 0x000fc600078e0200 */
[----:B0-----:R-:W-:-:S04]  /*05e0*/  FFMA R10, R7, R9, 1 ;  /* 0x3f800000070a7423 */ /* 0x001fc80000000009 */
[----:B------:R-:W-:-:S04]  /*05f0*/  FFMA R14, R7, R10, R7 ;  /* 0x0000000a070e7223 */ /* 0x000fc80000000007 */
[----:B------:R-:W-:-:S04]  /*0600*/  FFMA R7, R0, R14, RZ ;  /* 0x0000000e00077223 */ /* 0x000fc800000000ff */
[----:B------:R-:W-:-:S04]  /*0610*/  FFMA R10, R9, R7, R0 ;  /* 0x00000007090a7223 */ /* 0x000fc80000000000 */
[----:B------:R-:W-:Y:S01]  /*0620*/  FFMA R11, R14, R10, R7 ;  /* 0x0000000a0e0b7223 */ /* 0x000fe20000000007 */
[----:B------:R-:W-:-:S03]  /*0630*/  IADD3 R7, PT, PT, R3, 0x7f, -R12 ;  /* 0x0000007f03077810 */ /* 0x000fc60007ffe80c */
[----:B------:R-:W-:Y:S02]  /*0640*/  FFMA R10, R9, R11, R0 ;  /* 0x0000000b090a7223 */ /* 0x000fe40000000000 */
[----:B------:R-:W-:Y:S02]  /*0650*/  IMAD.IADD R7, R7, 0x1, R6 ;  /* 0x0000000107077824 */ /* 0x000fe400078e0206 */
        /* <DEDUP_REMOVED lines=15> */
[C---:B------:R-:W-:Y:S02]  /*0750*/  VIADD R8, R9.reuse, 0x20 ;  /* 0x0000002009087836 */ /* 0x040fe40000000000 */
[CCC-:B------:R-:W-:Y:S01]  /*0760*/  FFMA.RM R6, R14.reuse, R10.reuse, R11.reuse ;  /* 0x0000000a0e067223 */ /* 0x1c0fe2000000400b */
[----:B------:R-:W-:Y:S02]  /*0770*/  ISETP.NE.AND P2, PT, R9, RZ, PT ;  /* 0x000000ff0900720c */ /* 0x000fe40003f45270 */
[----:B------:R-:W-:Y:S01]  /*0780*/  LOP3.LUT R7, R3, 0x7fffff, RZ, 0xc0, !PT ;  /* 0x007fffff03077812 */ /* 0x000fe200078ec0ff */
[----:B------:R-:W-:Y:S01]  /*0790*/  FFMA.RP R3, R14, R10, R11 ;  /* 0x0000000a0e037223 */ /* 0x000fe2000000800b */
[----:B------:R-:W-:Y:S01]  /*07a0*/  ISETP.NE.AND P1, PT, R9, RZ, PT ;  /* 0x000000ff0900720c */ /* 0x000fe20003f25270 */
[----:B------:R-:W-:Y:S01]  /*07b0*/  IMAD.MOV R9, RZ, RZ, -R9 ;  /* 0x000000ffff097224 */ /* 0x000fe200078e0a09 */
[----:B------:R-:W-:-:S02]  /*07c0*/  LOP3.LUT R7, R7, 0x800000, RZ, 0xfc, !PT ;  /* 0x0080000007077812 */ /* 0x000fc400078efcff */
[----:B------:R-:W-:Y:S02]  /*07d0*/  FSETP.NEU.FTZ.AND P0, PT, R3, R6, PT ;  /* 0x000000060300720b */ /* 0x000fe40003f1d000 */
[----:B------:R-:W-:Y:S02]  /*07e0*/  SHF.L.U32 R8, R7, R8, RZ ;  /* 0x0000000807087219 */ /* 0x000fe400000006ff */
[----:B------:R-:W-:Y:S02]  /*07f0*/  SEL R6, R9, RZ, P2 ;  /* 0x000000ff09067207 */ /* 0x000fe40001000000 */
[----:B------:R-:W-:Y:S02]  /*0800*/  ISETP.NE.AND P1, PT, R8, RZ, P1 ;  /* 0x000000ff0800720c */ /* 0x000fe40000f25270 */
[----:B------:R-:W-:Y:S02]  /*0810*/  SHF.R.U32.HI R6, RZ, R6, R7 ;  /* 0x00000006ff067219 */ /* 0x000fe40000011607 */
[----:B------:R-:W-:-:S02]  /*0820*/  PLOP3.LUT P0, PT, P0, P1, PT, 0xf8, 0x8f ;  /* 0x00000000008f781c */ /* 0x000fc40000703f70 */
[----:B------:R-:W-:Y:S02]  /*0830*/  SHF.R.U32.HI R8, RZ, 0x1, R6 ;  /* 0x00000001ff087819 */ /* 0x000fe40000011606 */
[----:B------:R-:W-:-:S04]  /*0840*/  SEL R3, RZ, 0x1, !P0 ;  /* 0x00000001ff037807 */ /* 0x000fc80004000000 */
[----:B------:R-:W-:-:S04]  /*0850*/  LOP3.LUT R3, R3, 0x1, R8, 0xf8, !PT ;  /* 0x0000000103037812 */ /* 0x000fc800078ef808 */
[----:B------:R-:W-:-:S05]  /*0860*/  LOP3.LUT R3, R3, R6, RZ, 0xc0, !PT ;  /* 0x0000000603037212 */ /* 0x000fca00078ec0ff */
[----:B------:R-:W-:-:S05]  /*0870*/  IMAD.IADD R3, R8, 0x1, R3 ;  /* 0x0000000108037824 */ /* 0x000fca00078e0203 */
[----:B------:R-:W-:Y:S01]  /*0880*/  LOP3.LUT R0, R3, R0, RZ, 0xfc, !PT ;  /* 0x0000000003007212 */ /* 0x000fe200078efcff */
[----:B------:R-:W-:Y:S06]  /*0890*/  BRA `(.L_x_115) ;  /* 0x0000000000107947 */ /* 0x000fec0003800000 */
.L_x_114:
[----:B------:R-:W-:-:S04]  /*08a0*/  LOP3.LUT R0, R0, 0x80000000, RZ, 0xc0, !PT ;  /* 0x8000000000007812 */ /* 0x000fc800078ec0ff */
[----:B------:R-:W-:Y:S01]  /*08b0*/  LOP3.LUT R0, R0, 0x7f800000, RZ, 0xfc, !PT ;  /* 0x7f80000000007812 */ /* 0x000fe200078efcff */
[----:B------:R-:W-:Y:S06]  /*08c0*/  BRA `(.L_x_115) ;  /* 0x0000000000047947 */ /* 0x000fec0003800000 */
.L_x_113:
[----:B------:R-:W-:-:S07]  /*08d0*/  IMAD R0, R7, 0x800000, R0 ;  /* 0x0080000007007824 */ /* 0x000fce00078e0200 */
.L_x_115:
[----:B------:R-:W-:Y:S05]  /*08e0*/  BSYNC.RECONVERGENT B2 ;  /* 0x0000000000027941 */ /* 0x000fea0003800200 */
.L_x_112:
[----:B------:R-:W-:Y:S05]  /*08f0*/  BRA `(.L_x_116) ;  /* 0x0000000000207947 */ /* 0x000fea0003800000 */
.L_x_111:
[----:B------:R-:W-:-:S04]  /*0900*/  LOP3.LUT R0, R3, 0x80000000, R0, 0x48, !PT ;  /* 0x8000000003007812 */ /* 0x000fc800078e4800 */
[----:B------:R-:W-:Y:S01]  /*0910*/  LOP3.LUT R0, R0, 0x7f800000, RZ, 0xfc, !PT ;  /* 0x7f80000000007812 */ /* 0x000fe200078efcff */
[----:B------:R-:W-:Y:S06]  /*0920*/  BRA `(.L_x_116) ;  /* 0x0000000000147947 */ /* 0x000fec0003800000 */
.L_x_110:
[----:B------:R-:W-:Y:S01]  /*0930*/  LOP3.LUT R0, R3, 0x80000000, R0, 0x48, !PT ;  /* 0x8000000003007812 */ /* 0x000fe200078e4800 */
[----:B------:R-:W-:Y:S06]  /*0940*/  BRA `(.L_x_116) ;  /* 0x00000000000c7947 */ /* 0x000fec0003800000 */
.L_x_109:
[----:B------:R-:W0:Y:S01]  /*0950*/  MUFU.RSQ R0, -QNAN ;  /* 0xffc0000000007908 */ /* 0x000e220000001400 */
[----:B------:R-:W-:Y:S05]  /*0960*/  BRA `(.L_x_116) ;  /* 0x0000000000047947 */ /* 0x000fea0003800000 */
.L_x_108:
[----:B------:R-:W-:-:S07]  /*0970*/  FADD.FTZ R0, R0, R3 ;  /* 0x0000000300007221 */ /* 0x000fce0000010000 */
.L_x_116:
[----:B------:R-:W-:Y:S05]  /*0980*/  BSYNC.RECONVERGENT B1 ;  /* 0x0000000000017941 */ /* 0x000fea0003800200 */
.L_x_106:
[----:B------:R-:W-:-:S04]  /*0990*/  IMAD.MOV.U32 R3, RZ, RZ, 0x0 ;  /* 0x00000000ff037424 */ /* 0x000fc800078e00ff */
[----:B0-----:R-:W-:Y:S05]  /*09a0*/  RET.REL.NODEC R2 `(work_histogram_kernel) ;  /* 0xfffffff402947950 */ /* 0x001fea0003c3ffff */
.L_x_117:
        /* <DEDUP_REMOVED lines=13> */
.L_x_248:


//--------------------- .text.autocorrelation_kernel --------------------------
	.section	.text.autocorrelation_kernel,"ax",@progbits
	.align	128
        .global         autocorrelation_kernel
        .type           autocorrelation_kernel,@function
        .size           autocorrelation_kernel,(.L_x_249 - autocorrelation_kernel)
        .other          autocorrelation_kernel,@"STO_CUDA_ENTRY STV_DEFAULT"
autocorrelation_kernel:
.text.autocorrelation_kernel:
        /* <DEDUP_REMOVED lines=23> */
.L_x_120:
        /* <DEDUP_REMOVED lines=85> */
.L_x_119:
        /* <DEDUP_REMOVED lines=48> */
.L_x_121:
        /* <DEDUP_REMOVED lines=28> */
.L_x_122:
[----:B------:R-:W-:Y:S05]  /*0b80*/  @!P1 BRA `(.L_x_118) ;  /* 0x0000000000309947 */ /* 0x000fea0003800000 */
[----:B------:R-:W0:Y:S01]  /*0b90*/  LDC.64 R8, c[0x0][0x380] ;  /* 0x0000e000ff087b82 */ /* 0x000e220000000a00 */
[----:B------:R-:W-:Y:S01]  /*0ba0*/  IMAD R11, R6, R0, RZ ;  /* 0x00000000060b7224 */ /* 0x000fe200078e02ff */
[----:B------:R-:W-:-:S07]  /*0bb0*/  IADD3 R10, PT, PT, -R5, RZ, RZ ;  /* 0x000000ff050a7210 */ /* 0x000fce0007ffe1ff */
.L_x_123:
        /* <DEDUP_REMOVED lines=9> */
.L_x_118:
        /* <DEDUP_REMOVED lines=11> */
[----:B------:R-:W-:Y:S05]  /*0d00*/  CALL.REL.NOINC `($__internal_6_$__cuda_sm3x_div_rn_noftz_f32_slowpath) ;  /* 0x0000000000187944 */ /* 0x000fea0003c00000 */
[----:B------:R-:W-:-:S07]  /*0d10*/  MOV R7, R0 ;  /* 0x0000000000077202 */ /* 0x000fce0000000f00 */
.L_x_125:
[----:B------:R-:W-:Y:S05]  /*0d20*/  BSYNC.RECONVERGENT B0 ;  /* 0x0000000000007941 */ /* 0x000fea0003800200 */
.L_x_124:
[----:B------:R-:W0:Y:S02]  /*0d30*/  LDC.64 R4, c[0x0][0x388] ;  /* 0x0000e200ff047b82 */ /* 0x000e240000000a00 */
[----:B0-----:R-:W-:-:S05]  /*0d40*/  IMAD.WIDE R2, R2, 0x4, R4 ;  /* 0x0000000402027825 */ /* 0x001fca00078e0204 */
[----:B------:R-:W-:Y:S01]  /*0d50*/  STG.E desc[UR4][R2.64], R7 ;  /* 0x0000000702007986 */ /* 0x000fe2000c101904 */
[----:B------:R-:W-:Y:S05]  /*0d60*/  EXIT ;  /* 0x000000000000794d */ /* 0x000fea0003800000 */
        .weak           $__internal_6_$__cuda_sm3x_div_rn_noftz_f32_slowpath
        .type           $__internal_6_$__cuda_sm3x_div_rn_noftz_f32_slowpath,@function
        .size           $__internal_6_$__cuda_sm3x_div_rn_noftz_f32_slowpath,(.L_x_249 - $__internal_6_$__cuda_sm3x_div_rn_noftz_f32_slowpath)
$__internal_6_$__cuda_sm3x_div_rn_noftz_f32_slowpath:
        /* <DEDUP_REMOVED lines=35> */
.L_x_127:
        /* <DEDUP_REMOVED lines=51> */
.L_x_134:
[----:B------:R-:W-:-:S04]  /*12d0*/  LOP3.LUT R0, R0, 0x80000000, RZ, 0xc0, !PT ;  /* 0x8000000000007812 */ /* 0x000fc800078ec0ff */
[----:B------:R-:W-:Y:S01]  /*12e0*/  LOP3.LUT R0, R0, 0x7f800000, RZ, 0xfc, !PT ;  /* 0x7f80000000007812 */ /* 0x000fe200078efcff */
[----:B------:R-:W-:Y:S06]  /*12f0*/  BRA `(.L_x_135) ;  /* 0x0000000000047947 */ /* 0x000fec0003800000 */
.L_x_133:
[----:B------:R-:W-:-:S07]  /*1300*/  LEA R0, R6, R0, 0x17 ;  /* 0x0000000006007211 */ /* 0x000fce00078eb8ff */
.L_x_135:
[----:B------:R-:W-:Y:S05]  /*1310*/  BSYNC.RECONVERGENT B2 ;  /* 0x0000000000027941 */ /* 0x000fea0003800200 */
.L_x_132:
[----:B------:R-:W-:Y:S05]  /*1320*/  BRA `(.L_x_136) ;  /* 0x0000000000207947 */ /* 0x000fea0003800000 */
.L_x_131:
[----:B------:R-:W-:-:S04]  /*1330*/  LOP3.LUT R0, R6, 0x80000000, R25, 0x48, !PT ;  /* 0x8000000006007812 */ /* 0x000fc800078e4819 */
[----:B------:R-:W-:Y:S01]  /*1340*/  LOP3.LUT R0, R0, 0x7f800000, RZ, 0xfc, !PT ;  /* 0x7f80000000007812 */ /* 0x000fe200078efcff */
[----:B------:R-:W-:Y:S06]  /*1350*/  BRA `(.L_x_136) ;  /* 0x0000000000147947 */ /* 0x000fec0003800000 */
.L_x_130:
[----:B------:R-:W-:Y:S01]  /*1360*/  LOP3.LUT R0, R6, 0x80000000, R25, 0x48, !PT ;  /* 0x8000000006007812 */ /* 0x000fe200078e4819 */
[----:B------:R-:W-:Y:S06]  /*1370*/  BRA `(.L_x_136) ;  /* 0x00000000000c7947 */ /* 0x000fec0003800000 */
.L_x_129:
[----:B------:R-:W0:Y:S01]  /*1380*/  MUFU.RSQ R0, -QNAN ;  /* 0xffc0000000007908 */ /* 0x000e220000001400 */
[----:B------:R-:W-:Y:S05]  /*1390*/  BRA `(.L_x_136) ;  /* 0x0000000000047947 */ /* 0x000fea0003800000 */
.L_x_128:
[----:B------:R-:W-:-:S07]  /*13a0*/  FADD.FTZ R0, R25, R0 ;  /* 0x0000000019007221 */ /* 0x000fce0000010000 */
.L_x_136:
[----:B------:R-:W-:Y:S05]  /*13b0*/  BSYNC.RECONVERGENT B1 ;  /* 0x0000000000017941 */ /* 0x000fea0003800200 */
.L_x_126:
[----:B------:R-:W-:-:S04]  /*13c0*/  HFMA2 R5, -RZ, RZ, 0, 0 ;  /* 0x00000000ff057431 */ /* 0x000fc800000001ff */
[----:B0-----:R-:W-:Y:S05]  /*13d0*/  RET.REL.NODEC R4 `(autocorrelation_kernel) ;  /* 0xffffffec04087950 */ /* 0x001fea0003c3ffff */
.L_x_137:
        /* <DEDUP_REMOVED lines=10> */
.L_x_249:


//--------------------- .text.jarzynski_parallel_trajectories_kernel --------------------------
	.section	.text.jarzynski_parallel_trajectories_kernel,"ax",@progbits
	.align	128
        .global         jarzynski_parallel_trajectories_kernel
        .type           jarzynski_parallel_trajectories_kernel,@function
        .size           jarzynski_parallel_trajectories_kernel,(.L_x_250 - jarzynski_parallel_trajectories_kernel)
        .other          jarzynski_parallel_trajectories_kernel,@"STO_CUDA_ENTRY STV_DEFAULT"
jarzynski_parallel_trajectories_kernel:
.text.jarzynski_parallel_trajectories_kernel:
[----:B------:R-:W0:Y:S01]  /*0000*/  LDC R1, c[0x0][0x37c] ;  /* 0x0000df00ff017b82 */ /* 0x000e220000000800 */
[----:B------:R-:W1:Y:S07]  /*0010*/  S2R R3, SR_TID.X ;  /* 0x0000000000037919 */ /* 0x000e6e0000002100 */
[----:B------:R-:W1:Y:S01]  /*0020*/  S2UR UR4, SR_CTAID.X ;  /* 0x00000000000479c3 */ /* 0x000e620000002500 */
[----:B------:R-:W2:Y:S01]  /*0030*/  LDCU UR5, c[0x0][0x3a8] ;  /* 0x00007500ff0577ac */ /* 0x000ea20008000800 */
[----:B0-----:R-:W-:-:S05]  /*0040*/  VIADD R1, R1, 0xfffffbd0 ;  /* 0xfffffbd001017836 */ /* 0x001fca0000000000 */
[----:B------:R-:W-:Y:S01]  /*0050*/  R2UR UR9, R1 ;  /* 0x00000000010972ca */ /* 0x000fe200000e0000 */
[----:B------:R-:W1:Y:S02]  /*0060*/  LDC R0, c[0x0][0x360] ;  /* 0x0000d800ff007b82 */ /* 0x000e640000000800 */
[----:B-1----:R-:W-:-:S05]  /*0070*/  IMAD R0, R0, UR4, R3 ;  /* 0x0000000400007c24 */ /* 0x002fca000f8e0203 */
[----:B--2---:R-:W-:-:S13]  /*0080*/  ISETP.GE.AND P0, PT, R0, UR5, PT ;  /* 0x0000000500007c0c */ /* 0x004fda000bf06270 */
[----:B------:R-:W-:Y:S05]  /*0090*/  @P0 EXIT ;  /* 0x000000000000094d */ /* 0x000fea0003800000 */
[----:B------:R-:W0:Y:S01]  /*00a0*/  LDC.64 R2, c[0x0][0x3b8] ;  /* 0x0000ee00ff027b82 */ /* 0x000e220000000a00 */
[----:B------:R-:W-:Y:S01]  /*00b0*/  ISETP.NE.AND P0, PT, R0, RZ, PT ;  /* 0x000000ff0000720c */ /* 0x000fe20003f05270 */
[----:B------:R-:W1:Y:S01]  /*00c0*/  LDCU.64 UR12, c[0x0][0x358] ;  /* 0x00006b00ff0c77ac */ /* 0x000e620008000a00 */
[----:B------:R-:W-:Y:S01]  /*00d0*/  BSSY.RECONVERGENT B0, `(.L_x_138) ;  /* 0x0000261000007945 */ /* 0x000fe20003800200 */
[----:B------:R-:W-:Y:S02]  /*00e0*/  SHF.R.S32.HI R8, RZ, 0x1f, R0 ;  /* 0x0000001fff087819 */ /* 0x000fe40000011400 */
[----:B0-----:R-:W-:Y:S02]  /*00f0*/  LOP3.LUT R3, R3, 0xf7dcefdd, RZ, 0x3c, !PT ;  /* 0xf7dcefdd03037812 */ /* 0x001fe400078e3cff */
[----:B------:R-:W-:-:S03]  /*0100*/  LOP3.LUT R2, R2, 0xaad26b49, RZ, 0x3c, !PT ;  /* 0xaad26b4902027812 */ /* 0x000fc600078e3cff */
[----:B------:R-:W-:Y:S02]  /*0110*/  IMAD R4, R3, -0x658354e5, RZ ;  /* 0x9a7cab1b03047824 */ /* 0x000fe400078e02ff */
[----:B------:R-:W-:Y:S02]  /*0120*/  IMAD R5, R2, 0x4182bed5, RZ ;  /* 0x4182bed502057824 */ /* 0x000fe400078e02ff */
[C---:B------:R-:W-:Y:S01]  /*0130*/  VIADD R7, R4.reuse, 0x1f123bb5 ;  /* 0x1f123bb504077836 */ /* 0x040fe20000000000 */
[----:B------:R-:W-:Y:S01]  /*0140*/  LOP3.LUT R2, R4, 0x5491333, RZ, 0x3c, !PT ;  /* 0x0549133304027812 */ /* 0x000fe200078e3cff */
[C---:B------:R-:W-:Y:S01]  /*0150*/  VIADD R3, R5.reuse, 0x583f19 ;  /* 0x00583f1905037836 */ /* 0x040fe20000000000 */
[C---:B------:R-:W-:Y:S02]  /*0160*/  LOP3.LUT R6, R5.reuse, 0x159a55e5, RZ, 0x3c, !PT ;  /* 0x159a55e505067812 */ /* 0x040fe400078e3cff */
[C---:B------:R-:W-:Y:S01]  /*0170*/  IADD3 R4, PT, PT, R5.reuse, 0x64f0c9, R4 ;  /* 0x0064f0c905047810 */ /* 0x040fe20007ffe004 */
[----:B------:R-:W-:Y:S01]  /*0180*/  VIADD R5, R5, 0x75bcd15 ;  /* 0x075bcd1505057836 */ /* 0x000fe20000000000 */
[----:B------:R0:W-:Y:S04]  /*0190*/  STL.64 [R1+0x10], R2 ;  /* 0x0000100201007387 */ /* 0x0001e80000100a00 */
[----:B------:R0:W-:Y:S01]  /*01a0*/  STL.128 [R1], R4 ;  /* 0x0000000401007387 */ /* 0x0001e20000100c00 */
[----:B-1----:R-:W-:Y:S05]  /*01b0*/  @!P0 BRA `(.L_x_139) ;  /* 0x0000002400488947 */ /* 0x002fea0003800000 */
[----:B------:R-:W-:Y:S02]  /*01c0*/  IMAD.MOV.U32 R15, RZ, RZ, R8 ;  /* 0x000000ffff0f7224 */ /* 0x000fe400078e0008 */
[----:B------:R-:W-:Y:S02]  /*01d0*/  IMAD.MOV.U32 R13, RZ, RZ, RZ ;  /* 0x000000ffff0d7224 */ /* 0x000fe400078e00ff */
[----:B------:R-:W-:-:S07]  /*01e0*/  IMAD.MOV.U32 R12, RZ, RZ, R0 ;  /* 0x000000ffff0c7224 */ /* 0x000fce00078e0000 */
.L_x_148:
[----:B------:R-:W-:Y:S01]  /*01f0*/  LOP3.LUT R8, R12, 0x3, RZ, 0xc0, !PT ;  /* 0x000000030c087812 */ /* 0x000fe200078ec0ff */
[----:B------:R-:W-:Y:S03]  /*0200*/  BSSY.RECONVERGENT B1, `(.L_x_140) ;  /* 0x0000247000017945 */ /* 0x000fe60003800200 */
[----:B------:R-:W-:-:S04]  /*0210*/  ISETP.NE.U32.AND P0, PT, R8, RZ, PT ;  /* 0x000000ff0800720c */ /* 0x000fc80003f05070 */
[----:B------:R-:W-:-:S13]  /*0220*/  ISETP.NE.AND.EX P0, PT, RZ, RZ, PT, P0 ;  /* 0x000000ffff00720c */ /* 0x000fda0003f05300 */
[----:B-1----:R-:W-:Y:S05]  /*0230*/  @!P0 BRA `(.L_x_141) ;  /* 0x00000024000c8947 */ /* 0x002fea0003800000 */
[----:B------:R-:W1:Y:S01]  /*0240*/  LDC.64 R10, c[0x4][RZ] ;  /* 0x01000000ff0a7b82 */ /* 0x000e620000000a00 */
[----:B------:R-:W-:Y:S01]  /*0250*/  HFMA2 R14, -RZ, RZ, 0, 0 ;  /* 0x00000000ff0e7431 */ /* 0x000fe200000001ff */
[----:B0-----:R-:W-:Y:S02]  /*0260*/  CS2R R2, SRZ ;  /* 0x0000000000027805 */ /* 0x001fe4000001ff00 */
[----:B------:R-:W-:Y:S01]  /*0270*/  CS2R R6, SRZ ;  /* 0x0000000000067805 */ /* 0x000fe2000001ff00 */
[----:B------:R-:W-:Y:S02]  /*0280*/  IMAD.MOV.U32 R5, RZ, RZ, RZ ;  /* 0x000000ffff057224 */ /* 0x000fe400078e00ff */
[----:B-1----:R-:W-:-:S07]  /*0290*/  IMAD.WIDE.U32 R10, R13, 0xc80, R10 ;  /* 0x00000c800d0a7825 */ /* 0x002fce00078e000a */
.L_x_143:
[----:B------:R-:W-:-:S06]  /*02a0*/  IMAD R16, R14, 0x4, R1 ;  /* 0x000000040e107824 */ /* 0x000fcc00078e0201 */
[----:B------:R-:W5:Y:S01]  /*02b0*/  LDL R16, [R16+0x4] ;  /* 0x0000040010107983 */ /* 0x000f620000100800 */
[----:B------:R-:W-:-:S05]  /*02c0*/  UMOV UR4, URZ ;  /* 0x000000ff00047c82 */ /* 0x000fca0008000000 */
.L_x_142:
[----:B-----5:R-:W-:Y:S01]  /*02d0*/  SHF.R.U32.HI R21, RZ, UR4, R16 ;  /* 0x00000004ff157c19 */ /* 0x020fe20008011610 */
[----:B------:R-:W-:-:S03]  /*02e0*/  IMAD.SHL.U32 R8, R14, 0x20, RZ ;  /* 0x000000200e087824 */ /* 0x000fc600078e00ff */
[----:B------:R-:W-:Y:S01]  /*02f0*/  LOP3.LUT R9, R21, 0x1, RZ, 0xc0, !PT ;  /* 0x0000000115097812 */ /* 0x000fe200078ec0ff */
[----:B------:R-:W-:-:S03]  /*0300*/  VIADD R8, R8, UR4 ;  /* 0x0000000408087c36 */ /* 0x000fc60008000000 */
[----:B------:R-:W-:Y:S01]  /*0310*/  ISETP.NE.U32.AND P0, PT, R9, 0x1, PT ;  /* 0x000000010900780c */ /* 0x000fe20003f05070 */
[----:B------:R-:W-:-:S03]  /*0320*/  IMAD R9, R8, 0x5, RZ ;  /* 0x0000000508097824 */ /* 0x000fc600078e02ff */
[----:B------:R-:W-:Y:S01]  /*0330*/  R2P PR, R21, 0x7e ;  /* 0x0000007e15007804 */ /* 0x000fe20000000000 */
[----:B------:R-:W-:-:S08]  /*0340*/  IMAD.WIDE.U32 R8, R9, 0x4, R10 ;  /* 0x0000000409087825 */ /* 0x000fd000078e000a */
[----:B------:R-:W2:Y:S04]  /*0350*/  @!P0 LDG.E R20, desc[UR12][R8.64+0x10] ;  /* 0x0000100c08148981 */ /* 0x000ea8000c1e1900 */
[----:B------:R-:W3:Y:S04]  /*0360*/  @P1 LDG.E R22, desc[UR12][R8.64+0x24] ;  /* 0x0000240c08161981 */ /* 0x000ee8000c1e1900 */
[----:B------:R-:W4:Y:S04]  /*0370*/  @P2 LDG.E R24, desc[UR12][R8.64+0x38] ;  /* 0x0000380c08182981 */ /* 0x000f28000c1e1900 */
[----:B------:R-:W4:Y:S04]  /*0380*/  @P3 LDG.E R26, desc[UR12][R8.64+0x4c] ;  /* 0x00004c0c081a3981 */ /* 0x000f28000c1e1900 */
[----:B------:R-:W4:Y:S04]  /*0390*/  @!P0 LDG.E R18, desc[UR12][R8.64+0x8] ;  /* 0x0000080c08128981 */ /* 0x000f28000c1e1900 */
[----:B------:R-:W4:Y:S04]  /*03a0*/  @P4 LDG.E R28, desc[UR12][R8.64+0x60] ;  /* 0x0000600c081c4981 */ /* 0x000f28000c1e1900 */
[----:B------:R-:W4:Y:S04]  /*03b0*/  @!P0 LDG.E R17, desc[UR12][R8.64+0x4] ;  /* 0x0000040c08118981 */ /* 0x000f28000c1e1900 */
[----:B------:R-:W4:Y:S04]  /*03c0*/  @P5 LDG.E R19, desc[UR12][R8.64+0x74] ;  /* 0x0000740c08135981 */ /* 0x000f28000c1e1900 */
[----:B------:R-:W4:Y:S04]  /*03d0*/  @P1 LDG.E R23, desc[UR12][R8.64+0x20] ;  /* 0x0000200c08171981 */ /* 0x000f28000c1e1900 */
[----:B------:R-:W4:Y:S01]  /*03e0*/  @P2 LDG.E R25, desc[UR12][R8.64+0x2c] ;  /* 0x00002c0c08192981 */ /* 0x000f22000c1e1900 */
[----:B--2---:R-:W-:-:S03]  /*03f0*/  @!P0 LOP3.LUT R3, R3, R20, RZ, 0x3c, !PT ;  /* 0x0000001403038212 */ /* 0x004fc600078e3cff */
[----:B------:R-:W2:Y:S01]  /*0400*/  @P1 LDG.E R20, desc[UR12][R8.64+0x14] ;  /* 0x0000140c08141981 */ /* 0x000ea2000c1e1900 */
[----:B---3--:R-:W-:-:S03]  /*0410*/  @P1 LOP3.LUT R3, R3, R22, RZ, 0x3c, !PT ;  /* 0x0000001603031212 */ /* 0x008fc600078e3cff */
[----:B------:R-:W3:Y:S01]  /*0420*/  @P1 LDG.E R22, desc[UR12][R8.64+0x1c] ;  /* 0x00001c0c08161981 */ /* 0x000ee2000c1e1900 */
[----:B----4-:R-:W-:-:S03]  /*0430*/  @P2 LOP3.LUT R3, R3, R24, RZ, 0x3c, !PT ;  /* 0x0000001803032212 */ /* 0x010fc600078e3cff */
[----:B------:R-:W4:Y:S01]  /*0440*/  @P6 LDG.E R24, desc[UR12][R8.64+0x88] ;  /* 0x0000880c08186981 */ /* 0x000f22000c1e1900 */
[----:B------:R-:W-:Y:S02]  /*0450*/  @P3 LOP3.LUT R3, R3, R26, RZ, 0x3c, !PT ;  /* 0x0000001a03033212 */ /* 0x000fe400078e3cff */
[----:B------:R-:W-:Y:S02]  /*0460*/  @!P0 LOP3.LUT R7, R7, R18, RZ, 0x3c, !PT ;  /* 0x0000001207078212 */ /* 0x000fe400078e3cff */
[----:B------:R-:W2:Y:S01]  /*0470*/  @!P0 LDG.E R18, desc[UR12][R8.64] ;  /* 0x0000000c08128981 */ /* 0x000ea2000c1e1900 */
[----:B------:R-:W-:Y:S02]  /*0480*/  @P4 LOP3.LUT R3, R3, R28, RZ, 0x3c, !PT ;  /* 0x0000001c03034212 */ /* 0x000fe400078e3cff */
[----:B------:R-:W-:Y:S02]  /*0490*/  @!P0 LOP3.LUT R6, R6, R17, RZ, 0x3c, !PT ;  /* 0x0000001106068212 */ /* 0x000fe400078e3cff */
[----:B------:R-:W2:Y:S01]  /*04a0*/  @!P0 LDG.E R17, desc[UR12][R8.64+0xc] ;  /* 0x00000c0c08118981 */ /* 0x000ea2000c1e1900 */
[----:B------:R-:W-:-:S03]  /*04b0*/  @P5 LOP3.LUT R3, R3, R19, RZ, 0x3c, !PT ;  /* 0x0000001303035212 */ /* 0x000fc600078e3cff */
[----:B------:R-:W2:Y:S01]  /*04c0*/  @P1 LDG.E R19, desc[UR12][R8.64+0x18] ;  /* 0x0000180c08131981 */ /* 0x000ea2000c1e1900 */
[----:B---3--:R-:W-:-:S03]  /*04d0*/  @P1 LOP3.LUT R7, R7, R22, RZ, 0x3c, !PT ;  /* 0x0000001607071212 */ /* 0x008fc600078e3cff */
[----:B------:R-:W3:Y:S01]  /*04e0*/  @P3 LDG.E R22, desc[UR12][R8.64+0x3c] ;  /* 0x00003c0c08163981 */ /* 0x000ee2000c1e1900 */
[----:B----4-:R-:W-:-:S03]  /*04f0*/  @P6 LOP3.LUT R3, R3, R24, RZ, 0x3c, !PT ;  /* 0x0000001803036212 */ /* 0x010fc600078e3cff */
[----:B------:R-:W4:Y:S01]  /*0500*/  @P3 LDG.E R24, desc[UR12][R8.64+0x44] ;  /* 0x0000440c08183981 */ /* 0x000f22000c1e1900 */
[----:B--2---:R-:W-:-:S03]  /*0510*/  @!P0 LOP3.LUT R5, R5, R18, RZ, 0x3c, !PT ;  /* 0x0000001205058212 */ /* 0x004fc600078e3cff */
[----:B------:R-:W2:Y:S01]  /*0520*/  @P2 LDG.E R18, desc[UR12][R8.64+0x28] ;  /* 0x0000280c08122981 */ /* 0x000ea2000c1e1900 */
[----:B------:R-:W-:-:S03]  /*0530*/  @P1 LOP3.LUT R5, R5, R20, RZ, 0x3c, !PT ;  /* 0x0000001405051212 */ /* 0x000fc600078e3cff */
[----:B------:R-:W3:Y:S01]  /*0540*/  @P2 LDG.E R20, desc[UR12][R8.64+0x30] ;  /* 0x0000300c08142981 */ /* 0x000ee2000c1e1900 */
[----:B------:R-:W-:-:S03]  /*0550*/  @!P0 LOP3.LUT R2, R2, R17, RZ, 0x3c, !PT ;  /* 0x0000001102028212 */ /* 0x000fc600078e3cff */
[----:B------:R-:W4:Y:S01]  /*0560*/  @P2 LDG.E R17, desc[UR12][R8.64+0x34] ;  /* 0x0000340c08112981 */ /* 0x000f22000c1e1900 */
[----:B------:R-:W-:Y:S02]  /*0570*/  @P1 LOP3.LUT R6, R6, R19, RZ, 0x3c, !PT ;  /* 0x0000001306061212 */ /* 0x000fe400078e3cff */
[----:B------:R-:W-:Y:S01]  /*0580*/  @P1 LOP3.LUT R2, R2, R23, RZ, 0x3c, !PT ;  /* 0x0000001702021212 */ /* 0x000fe200078e3cff */
[----:B------:R-:W4:Y:S04]  /*0590*/  @P3 LDG.E R19, desc[UR12][R8.64+0x40] ;  /* 0x0000400c08133981 */ /* 0x000f28000c1e1900 */
[----:B------:R-:W4:Y:S01]  /*05a0*/  @P3 LDG.E R23, desc[UR12][R8.64+0x48] ;  /* 0x0000480c08173981 */ /* 0x000f22000c1e1900 */
[----:B------:R-:W-:-:S03]  /*05b0*/  @P2 LOP3.LUT R6, R6, R25, RZ, 0x3c, !PT ;  /* 0x0000001906062212 */ /* 0x000fc600078e3cff */
[----:B------:R-:W4:Y:S01]  /*05c0*/  @P4 LDG.E R25, desc[UR12][R8.64+0x54] ;  /* 0x0000540c08194981 */ /* 0x000f22000c1e1900 */
[----:B--2---:R-:W-:-:S03]  /*05d0*/  @P2 LOP3.LUT R5, R5, R18, RZ, 0x3c, !PT ;  /* 0x0000001205052212 */ /* 0x004fc600078e3cff */
[----:B------:R-:W2:Y:S01]  /*05e0*/  @P4 LDG.E R18, desc[UR12][R8.64+0x50] ;  /* 0x0000500c08124981 */ /* 0x000ea2000c1e1900 */
[----:B---3--:R-:W-:-:S03]  /*05f0*/  @P2 LOP3.LUT R7, R7, R20, RZ, 0x3c, !PT ;  /* 0x0000001407072212 */ /* 0x008fc600078e3cff */
[----:B------:R-:W3:Y:S01]  /*0600*/  @P4 LDG.E R20, desc[UR12][R8.64+0x58] ;  /* 0x0000580c08144981 */ /* 0x000ee2000c1e1900 */
[----:B----4-:R-:W-:-:S03]  /*0610*/  @P2 LOP3.LUT R2, R2, R17, RZ, 0x3c, !PT ;  /* 0x0000001102022212 */ /* 0x010fc600078e3cff */
[----:B------:R-:W4:Y:S01]  /*0620*/  @P4 LDG.E R17, desc[UR12][R8.64+0x5c] ;  /* 0x00005c0c08114981 */ /* 0x000f22000c1e1900 */
[----:B------:R-:W-:Y:S02]  /*0630*/  @P3 LOP3.LUT R7, R7, R24, RZ, 0x3c, !PT ;  /* 0x0000001807073212 */ /* 0x000fe400078e3cff */
[----:B------:R-:W-:Y:S01]  /*0640*/  @P3 LOP3.LUT R6, R6, R19, RZ, 0x3c, !PT ;  /* 0x0000001306063212 */ /* 0x000fe200078e3cff */
[----:B------:R-:W4:Y:S01]  /*0650*/  @P5 LDG.E R24, desc[UR12][R8.64+0x6c] ;  /* 0x00006c0c08185981 */ /* 0x000f22000c1e1900 */
[----:B------:R-:W-:Y:S02]  /*0660*/  @P3 LOP3.LUT R5, R5, R22, RZ, 0x3c, !PT ;  /* 0x0000001605053212 */ /* 0x000fe400078e3cff */
[----:B------:R-:W-:Y:S01]  /*0670*/  @P3 LOP3.LUT R2, R2, R23, RZ, 0x3c, !PT ;  /* 0x0000001702023212 */ /* 0x000fe200078e3cff */
[----:B------:R-:W4:Y:S04]  /*0680*/  @P5 LDG.E R19, desc[UR12][R8.64+0x68] ;  /* 0x0000680c08135981 */ /* 0x000f28000c1e1900 */
[----:B------:R-:W4:Y:S04]  /*0690*/  @P5 LDG.E R23, desc[UR12][R8.64+0x70] ;  /* 0x0000700c08175981 */ /* 0x000f28000c1e1900 */
[----:B------:R-:W4:Y:S01]  /*06a0*/  @P5 LDG.E R22, desc[UR12][R8.64+0x64] ;  /* 0x0000640c08165981 */ /* 0x000f22000c1e1900 */
[----:B------:R-:W-:-:S02]  /*06b0*/  LOP3.LUT P0, RZ, R21, 0x80, RZ, 0xc0, !PT ;  /* 0x0000008015ff7812 */ /* 0x000fc4000780c0ff */
[----:B------:R-:W-:Y:S02]  /*06c0*/  @P4 LOP3.LUT R6, R6, R25, RZ, 0x3c, !PT ;  /* 0x0000001906064212 */ /* 0x000fe400078e3cff */
[----:B------:R-:W4:Y:S09]  /*06d0*/  @P6 LDG.E R25, desc[UR12][R8.64+0x7c] ;  /* 0x00007c0c08196981 */ /* 0x000f32000c1e1900 */
[----:B------:R-:W4:Y:S01]  /*06e0*/  @P0 LDG.E R26, desc[UR12][R8.64+0x9c] ;  /* 0x00009c0c081a0981 */ /* 0x000f22000c1e1900 */
[----:B--2---:R-:W-:-:S03]  /*06f0*/  @P4 LOP3.LUT R5, R5, R18, RZ, 0x3c, !PT ;  /* 0x0000001205054212 */ /* 0x004fc600078e3cff */
[----:B------:R-:W2:Y:S01]  /*0700*/  @P6 LDG.E R18, desc[UR12][R8.64+0x78] ;  /* 0x0000780c08126981 */ /* 0x000ea2000c1e1900 */
[----:B---3--:R-:W-:-:S03]  /*0710*/  @P4 LOP3.LUT R7, R7, R20, RZ, 0x3c, !PT ;  /* 0x0000001407074212 */ /* 0x008fc600078e3cff */
[----:B------:R-:W3:Y:S01]  /*0720*/  @P6 LDG.E R20, desc[UR12][R8.64+0x80] ;  /* 0x0000800c08146981 */ /* 0x000ee2000c1e1900 */
[----:B----4-:R-:W-:-:S03]  /*0730*/  @P4 LOP3.LUT R2, R2, R17, RZ, 0x3c, !PT ;  /* 0x0000001102024212 */ /* 0x010fc600078e3cff */
[----:B------:R-:W4:Y:S01]  /*0740*/  @P6 LDG.E R17, desc[UR12][R8.64+0x84] ;  /* 0x0000840c08116981 */ /* 0x000f22000c1e1900 */
[----:B------:R-:W-:-:S03]  /*0750*/  @P5 LOP3.LUT R7, R7, R24, RZ, 0x3c, !PT ;  /* 0x0000001807075212 */ /* 0x000fc600078e3cff */
[----:B------:R-:W4:Y:S01]  /*0760*/  @P0 LDG.E R24, desc[UR12][R8.64+0x94] ;  /* 0x0000940c08180981 */ /* 0x000f22000c1e1900 */
[----:B------:R-:W-:-:S03]  /*0770*/  @P5 LOP3.LUT R6, R6, R19, RZ, 0x3c, !PT ;  /* 0x0000001306065212 */ /* 0x000fc600078e3cff */
[----:B------:R-:W4:Y:S01]  /*0780*/  @P0 LDG.E R19, desc[UR12][R8.64+0x90] ;  /* 0x0000900c08130981 */ /* 0x000f22000c1e1900 */
[----:B------:R-:W-:-:S03]  /*0790*/  @P5 LOP3.LUT R2, R2, R23, RZ, 0x3c, !PT ;  /* 0x0000001702025212 */ /* 0x000fc600078e3cff */
[----:B------:R-:W4:Y:S01]  /*07a0*/  @P0 LDG.E R23, desc[UR12][R8.64+0x98] ;  /* 0x0000980c08170981 */ /* 0x000f22000c1e1900 */
[----:B------:R-:W-:-:S03]  /*07b0*/  @P5 LOP3.LUT R5, R5, R22, RZ, 0x3c, !PT ;  /* 0x0000001605055212 */ /* 0x000fc600078e3cff */
[----:B------:R-:W4:Y:S01]  /*07c0*/  @P0 LDG.E R22, desc[UR12][R8.64+0x8c] ;  /* 0x00008c0c08160981 */ /* 0x000f22000c1e1900 */
[----:B------:R-:W-:Y:S02]  /*07d0*/  @P6 LOP3.LUT R6, R6, R25, RZ, 0x3c, !PT ;  /* 0x0000001906066212 */ /* 0x000fe400078e3cff */
[----:B------:R-:W-:Y:S02]  /*07e0*/  @P0 LOP3.LUT R3, R3, R26, RZ, 0x3c, !PT ;  /* 0x0000001a03030212 */ /* 0x000fe400078e3cff */
[----:B--2---:R-:W-:Y:S02]  /*07f0*/  @P6 LOP3.LUT R5, R5, R18, RZ, 0x3c, !PT ;  /* 0x0000001205056212 */ /* 0x004fe400078e3cff */
[----:B---3--:R-:W-:Y:S02]  /*0800*/  @P6 LOP3.LUT R7, R7, R20, RZ, 0x3c, !PT ;  /* 0x0000001407076212 */ /* 0x008fe400078e3cff */
[----:B----4-:R-:W-:Y:S02]  /*0810*/  @P6 LOP3.LUT R2, R2, R17, RZ, 0x3c, !PT ;  /* 0x0000001102026212 */ /* 0x010fe400078e3cff */
[----:B------:R-:W-:-:S02]  /*0820*/  @P0 LOP3.LUT R7, R7, R24, RZ, 0x3c, !PT ;  /* 0x0000001807070212 */ /* 0x000fc400078e3cff */
[----:B------:R-:W-:Y:S02]  /*0830*/  @P0 LOP3.LUT R6, R6, R19, RZ, 0x3c, !PT ;  /* 0x0000001306060212 */ /* 0x000fe400078e3cff */
[----:B------:R-:W-:Y:S02]  /*0840*/  @P0 LOP3.LUT R2, R2, R23, RZ, 0x3c, !PT ;  /* 0x0000001702020212 */ /* 0x000fe400078e3cff */
[----:B------:R-:W-:Y:S02]  /*0850*/  @P0 LOP3.LUT R5, R5, R22, RZ, 0x3c, !PT ;  /* 0x0000001605050212 */ /* 0x000fe400078e3cff */
[----:B------:R-:W-:-:S13]  /*0860*/  R2P PR, R21.B1, 0x7f ;  /* 0x0000007f15007804 */ /* 0x000fda0000001000 */
[----:B------:R-:W2:Y:S04]  /*0870*/  @P0 LDG.E R18, desc[UR12][R8.64+0xa8] ;  /* 0x0000a80c08120981 */ /* 0x000ea8000c1e1900 */
[----:B------:R-:W3:Y:S04]  /*0880*/  @P0 LDG.E R20, desc[UR12][R8.64+0xa0] ;  /* 0x0000a00c08140981 */ /* 0x000ee8000c1e1900 */
[----:B------:R-:W4:Y:S04]  /*0890*/  @P0 LDG.E R22, desc[UR12][R8.64+0xb0] ;  /* 0x0000b00c08160981 */ /* 0x000f28000c1e1900 */
[----:B------:R-:W4:Y:S04]  /*08a0*/  @P1 LDG.E R24, desc[UR12][R8.64+0xbc] ;  /* 0x0000bc0c08181981 */ /* 0x000f28000c1e1900 */
[----:B------:R-:W4:Y:S04]  /*08b0*/  @P0 LDG.E R17, desc[UR12][R8.64+0xa4] ;  /* 0x0000a40c08110981 */ /* 0x000f28000c1e1900 */
[----:B------:R-:W4:Y:S04]  /*08c0*/  @P1 LDG.E R26, desc[UR12][R8.64+0xc4] ;  /* 0x0000c40c081a1981 */ /* 0x000f28000c1e1900 */
[----:B------:R-:W4:Y:S04]  /*08d0*/  @P0 LDG.E R19, desc[UR12][R8.64+0xac] ;  /* 0x0000ac0c08130981 */ /* 0x000f28000c1e1900 */
[----:B------:R-:W4:Y:S04]  /*08e0*/  @P1 LDG.E R23, desc[UR12][R8.64+0xb8] ;  /* 0x0000b80c08171981 */ /* 0x000f28000c1e1900 */
[----:B------:R-:W4:Y:S04]  /*08f0*/  @P1 LDG.E R25, desc[UR12][R8.64+0xc0] ;  /* 0x0000c00c08191981 */ /* 0x000f28000c1e1900 */
[----:B------:R-:W4:Y:S04]  /*0900*/  @P2 LDG.E R27, desc[UR12][R8.64+0xcc] ;  /* 0x0000cc0c081b2981 */ /* 0x000f28000c1e1900 */
        /* <DEDUP_REMOVED lines=14> */
[----:B------:R-:W-:Y:S01]  /*09f0*/  LOP3.LUT P0, RZ, R21, 0x8000, RZ, 0xc0, !PT ;  /* 0x0000800015ff7812 */ /* 0x000fe2000780c0ff */
[----:B------:R-:W4:Y:S01]  /*0a00*/  @P4 LDG.E R19, desc[UR12][R8.64+0xfc] ;  /* 0x0000fc0c08134981 */ /* 0x000f22000c1e1900 */
[----:B------:R-:W-:-:S03]  /*0a10*/  @P1 LOP3.LUT R6, R6, R23, RZ, 0x3c, !PT ;  /* 0x0000001706061212 */ /* 0x000fc600078e3cff */
[----:B------:R-:W4:Y:S04]  /*0a20*/  @P3 LDG.E R21, desc[UR12][R8.64+0xe0] ;  /* 0x0000e00c08153981 */ /* 0x000f28000c1e1900 */
[----:B------:R-:W4:Y:S01]  /*0a30*/  @P3 LDG.E R23, desc[UR12][R8.64+0xe8] ;  /* 0x0000e80c08173981 */ /* 0x000f22000c1e1900 */
[----:B--2---:R-:W-:-:S03]  /*0a40*/  @P2 LOP3.LUT R7, R7, R18, RZ, 0x3c, !PT ;  /* 0x0000001207072212 */ /* 0x004fc600078e3cff */
[----:B------:R-:W2:Y:S01]  /*0a50*/  @P4 LDG.E R18, desc[UR12][R8.64+0x100] ;  /* 0x0001000c08124981 */ /* 0x000ea2000c1e1900 */
[----:B---3--:R-:W-:Y:S02]  /*0a60*/  @P2 LOP3.LUT R3, R3, R20, RZ, 0x3c, !PT ;  /* 0x0000001403032212 */ /* 0x008fe400078e3cff */
[----:B------:R-:W-:Y:S01]  /*0a70*/  @P1 LOP3.LUT R2, R2, R25, RZ, 0x3c, !PT ;  /* 0x0000001902021212 */ /* 0x000fe200078e3cff */
[----:B------:R-:W3:Y:S01]  /*0a80*/  @P3 LDG.E R20, desc[UR12][R8.64+0xdc] ;  /* 0x0000dc0c08143981 */ /* 0x000ee2000c1e1900 */
[----:B----4-:R-:W-:-:S03]  /*0a90*/  @P3 LOP3.LUT R7, R7, R22, RZ, 0x3c, !PT ;  /* 0x0000001607073212 */ /* 0x010fc600078e3cff */
[----:B------:R-:W4:Y:S01]  /*0aa0*/  @P1 LDG.E R22, desc[UR12][R8.64+0xb4] ;  /* 0x0000b40c08161981 */ /* 0x000f22000c1e1900 */
[----:B------:R-:W-:-:S03]  /*0ab0*/  @P3 LOP3.LUT R3, R3, R24, RZ, 0x3c, !PT ;  /* 0x0000001803033212 */ /* 0x000fc600078e3cff */
[----:B------:R-:W3:Y:S01]  /*0ac0*/  @P4 LDG.E R25, desc[UR12][R8.64+0xf4] ;  /* 0x0000f40c08194981 */ /* 0x000ee2000c1e1900 */
[----:B------:R-:W-:-:S03]  /*0ad0*/  @P2 LOP3.LUT R6, R6, R27, RZ, 0x3c, !PT ;  /* 0x0000001b06062212 */ /* 0x000fc600078e3cff */
[----:B------:R-:W3:Y:S01]  /*0ae0*/  @P2 LDG.E R24, desc[UR12][R8.64+0xc8] ;  /* 0x0000c80c08182981 */ /* 0x000ee2000c1e1900 */
[----:B------:R-:W-:Y:S02]  /*0af0*/  @P2 LOP3.LUT R2, R2, R17, RZ, 0x3c, !PT ;  /* 0x0000001102022212 */ /* 0x000fe400078e3cff */
[----:B------:R-:W-:Y:S01]  /*0b00*/  @P4 LOP3.LUT R7, R7, R26, RZ, 0x3c, !PT ;  /* 0x0000001a07074212 */ /* 0x000fe200078e3cff */
[----:B------:R-:W3:Y:S04]  /*0b10*/  @P5 LDG.E R17, desc[UR12][R8.64+0x108] ;  /* 0x0001080c08115981 */ /* 0x000ee8000c1e1900 */
[----:B------:R-:W3:Y:S01]  /*0b20*/  @P5 LDG.E R26, desc[UR12][R8.64+0x10c] ;  /* 0x00010c0c081a5981 */ /* 0x000ee2000c1e1900 */
[----:B------:R-:W-:-:S03]  /*0b30*/  @P3 LOP3.LUT R6, R6, R21, RZ, 0x3c, !PT ;  /* 0x0000001506063212 */ /* 0x000fc600078e3cff */
[----:B------:R-:W3:Y:S01]  /*0b40*/  @P5 LDG.E R21, desc[UR12][R8.64+0x110] ;  /* 0x0001100c08155981 */ /* 0x000ee2000c1e1900 */
[----:B------:R-:W-:-:S03]  /*0b50*/  @P3 LOP3.LUT R2, R2, R23, RZ, 0x3c, !PT ;  /* 0x0000001702023212 */ /* 0x000fc600078e3cff */
[----:B------:R-:W3:Y:S01]  /*0b60*/  @P6 LDG.E R23, desc[UR12][R8.64+0x11c] ;  /* 0x00011c0c08176981 */ /* 0x000ee2000c1e1900 */
[----:B--2---:R-:W-:-:S03]  /*0b70*/  @P4 LOP3.LUT R3, R3, R18, RZ, 0x3c, !PT ;  /* 0x0000001203034212 */ /* 0x004fc600078e3cff */
[----:B------:R-:W2:Y:S01]  /*0b80*/  @P4 LDG.E R18, desc[UR12][R8.64+0xf0] ;  /* 0x0000f00c08124981 */ /* 0x000ea2000c1e1900 */
[----:B----4-:R-:W-:-:S03]  /*0b90*/  @P1 LOP3.LUT R5, R5, R22, RZ, 0x3c, !PT ;  /* 0x0000001605051212 */ /* 0x010fc600078e3cff */
[----:B------:R-:W4:Y:S01]  /*0ba0*/  @P5 LDG.E R22, desc[UR12][R8.64+0x104] ;  /* 0x0001040c08165981 */ /* 0x000f22000c1e1900 */
[----:B---3--:R-:W-:Y:S02]  /*0bb0*/  @P4 LOP3.LUT R6, R6, R25, RZ, 0x3c, !PT ;  /* 0x0000001906064212 */ /* 0x008fe400078e3cff */
[----:B------:R-:W-:Y:S02]  /*0bc0*/  @P2 LOP3.LUT R5, R5, R24, RZ, 0x3c, !PT ;  /* 0x0000001805052212 */ /* 0x000fe400078e3cff */
[----:B------:R-:W-:Y:S01]  /*0bd0*/  @P4 LOP3.LUT R2, R2, R19, RZ, 0x3c, !PT ;  /* 0x0000001302024212 */ /* 0x000fe200078e3cff */
[----:B------:R-:W3:Y:S01]  /*0be0*/  @P6 LDG.E R24, desc[UR12][R8.64+0x120] ;  /* 0x0001200c08186981 */ /* 0x000ee2000c1e1900 */
[----:B------:R-:W-:Y:S02]  /*0bf0*/  @P5 LOP3.LUT R6, R6, R17, RZ, 0x3c, !PT ;  /* 0x0000001106065212 */ /* 0x000fe400078e3cff */
[----:B------:R-:W-:Y:S01]  /*0c00*/  @P3 LOP3.LUT R5, R5, R20, RZ, 0x3c, !PT ;  /* 0x0000001405053212 */ /* 0x000fe200078e3cff */
[----:B------:R-:W3:Y:S01]  /*0c10*/  @P6 LDG.E R17, desc[UR12][R8.64+0x124] ;  /* 0x0001240c08116981 */ /* 0x000ee2000c1e1900 */
[----:B------:R-:W-:-:S03]  /*0c20*/  @P5 LOP3.LUT R7, R7, R26, RZ, 0x3c, !PT ;  /* 0x0000001a07075212 */ /* 0x000fc600078e3cff */
[----:B------:R-:W3:Y:S01]  /*0c30*/  @P6 LDG.E R26, desc[UR12][R8.64+0x128] ;  /* 0x0001280c081a6981 */ /* 0x000ee2000c1e1900 */
[----:B------:R-:W-:-:S03]  /*0c40*/  @P5 LOP3.LUT R2, R2, R21, RZ, 0x3c, !PT ;  /* 0x0000001502025212 */ /* 0x000fc600078e3cff */
[----:B------:R-:W3:Y:S01]  /*0c50*/  @P6 LDG.E R20, desc[UR12][R8.64+0x118] ;  /* 0x0001180c08146981 */ /* 0x000ee2000c1e1900 */
[----:B------:R-:W-:Y:S02]  /*0c60*/  @P5 LOP3.LUT R3, R3, R28, RZ, 0x3c, !PT ;  /* 0x0000001c03035212 */ /* 0x000fe400078e3cff */
[----:B------:R-:W-:Y:S01]  /*0c70*/  @P6 LOP3.LUT R6, R6, R23, RZ, 0x3c, !PT ;  /* 0x0000001706066212 */ /* 0x000fe200078e3cff */
[----:B------:R-:W3:Y:S04]  /*0c80*/  @P0 LDG.E R19, desc[UR12][R8.64+0x130] ;  /* 0x0001300c08130981 */ /* 0x000ee8000c1e1900 */
[----:B------:R-:W3:Y:S04]  /*0c90*/  @P0 LDG.E R28, desc[UR12][R8.64+0x134] ;  /* 0x0001340c081c0981 */ /* 0x000ee8000c1e1900 */
[----:B------:R-:W3:Y:S04]  /*0ca0*/  @P0 LDG.E R23, desc[UR12][R8.64+0x13c] ;  /* 0x00013c0c08170981 */ /* 0x000ee8000c1e1900 */
[----:B------:R-:W3:Y:S01]  /*0cb0*/  @P0 LDG.E R21, desc[UR12][R8.64+0x138] ;  /* 0x0001380c08150981 */ /* 0x000ee2000c1e1900 */
[----:B--2---:R-:W-:-:S03]  /*0cc0*/  @P4 LOP3.LUT R5, R5, R18, RZ, 0x3c, !PT ;  /* 0x0000001205054212 */ /* 0x004fc600078e3cff */
[----:B------:R-:W2:Y:S01]  /*0cd0*/  @P0 LDG.E R18, desc[UR12][R8.64+0x12c] ;  /* 0x00012c0c08120981 */ /* 0x000ea2000c1e1900 */
[----:B------:R-:W-:-:S04]  /*0ce0*/  UIADD3 UR4, UPT, UPT, UR4, 0x10, URZ ;  /* 0x0000001004047890 */ /* 0x000fc8000fffe0ff */
[----:B------:R-:W-:Y:S01]  /*0cf0*/  UISETP.NE.AND UP0, UPT, UR4, 0x20, UPT ;  /* 0x000000200400788c */ /* 0x000fe2000bf05270 */
[----:B----4-:R-:W-:Y:S02]  /*0d00*/  @P5 LOP3.LUT R5, R5, R22, RZ, 0x3c, !PT ;  /* 0x0000001605055212 */ /* 0x010fe400078e3cff */
[----:B---3--:R-:W-:Y:S02]  /*0d10*/  @P6 LOP3.LUT R7, R7, R24, RZ, 0x3c, !PT ;  /* 0x0000001807076212 */ /* 0x008fe400078e3cff */
[----:B------:R-:W-:Y:S02]  /*0d20*/  @P6 LOP3.LUT R2, R2, R17, RZ, 0x3c, !PT ;  /* 0x0000001102026212 */ /* 0x000fe400078e3cff */
[----:B------:R-:W-:Y:S02]  /*0d30*/  @P6 LOP3.LUT R3, R3, R26, RZ, 0x3c, !PT ;  /* 0x0000001a03036212 */ /* 0x000fe400078e3cff */
[----:B------:R-:W-:Y:S02]  /*0d40*/  @P6 LOP3.LUT R5, R5, R20, RZ, 0x3c, !PT ;  /* 0x0000001405056212 */ /* 0x000fe400078e3cff */
[----:B------:R-:W-:-:S02]  /*0d50*/  @P0 LOP3.LUT R6, R6, R19, RZ, 0x3c, !PT ;  /* 0x0000001306060212 */ /* 0x000fc400078e3cff */
[----:B------:R-:W-:Y:S02]  /*0d60*/  @P0 LOP3.LUT R7, R7, R28, RZ, 0x3c, !PT ;  /* 0x0000001c07070212 */ /* 0x000fe400078e3cff */
[----:B------:R-:W-:Y:S02]  /*0d70*/  @P0 LOP3.LUT R3, R3, R23, RZ, 0x3c, !PT ;  /* 0x0000001703030212 */ /* 0x000fe400078e3cff */
[----:B------:R-:W-:Y:S02]  /*0d80*/  @P0 LOP3.LUT R2, R2, R21, RZ, 0x3c, !PT ;  /* 0x0000001502020212 */ /* 0x000fe400078e3cff */
[----:B--2---:R-:W-:Y:S01]  /*0d90*/  @P0 LOP3.LUT R5, R5, R18, RZ, 0x3c, !PT ;  /* 0x0000001205050212 */ /* 0x004fe200078e3cff */
[----:B------:R-:W-:Y:S06]  /*0da0*/  BRA.U UP0, `(.L_x_142) ;  /* 0xfffffff500487547 */ /* 0x000fec000b83ffff */
[----:B------:R-:W-:-:S05]  /*0db0*/  VIADD R14, R14, 0x1 ;  /* 0x000000010e0e7836 */ /* 0x000fca0000000000 */
[----:B------:R-:W-:-:S13]  /*0dc0*/  ISETP.NE.AND P0, PT, R14, 0x5, PT ;  /* 0x000000050e00780c */ /* 0x000fda0003f05270 */
[----:B------:R-:W-:Y:S05]  /*0dd0*/  @P0 BRA `(.L_x_143) ;  /* 0xfffffff400300947 */ /* 0x000fea000383ffff */
[----:B------:R-:W-:Y:S01]  /*0de0*/  LOP3.LUT R8, R12, 0x3, RZ, 0xc0, !PT ;  /* 0x000000030c087812 */ /* 0x000fe200078ec0ff */
[----:B------:R1:W-:Y:S03]  /*0df0*/  STL [R1+0x4], R5 ;  /* 0x0000040501007387 */ /* 0x0003e60000100800 */
[----:B------:R-:W-:Y:S01]  /*0e00*/  ISETP.NE.U32.AND P0, PT, R8, 0x1, PT ;  /* 0x000000010800780c */ /* 0x000fe20003f05070 */
[----:B------:R1:W-:Y:S03]  /*0e10*/  STL.64 [R1+0x8], R6 ;  /* 0x0000080601007387 */ /* 0x0003e60000100a00 */
[----:B------:R-:W-:Y:S01]  /*0e20*/  ISETP.NE.AND.EX P0, PT, RZ, RZ, PT, P0 ;  /* 0x000000ffff00720c */ /* 0x000fe20003f05300 */
[----:B------:R1:W-:-:S12]  /*0e30*/  STL.64 [R1+0x10], R2 ;  /* 0x0000100201007387 */ /* 0x0003d80000100a00 */
[----:B-1----:R-:W-:Y:S05]  /*0e40*/  @!P0 BRA `(.L_x_141) ;  /* 0x0000001800088947 */ /* 0x002fea0003800000 */
[----:B------:R-:W-:Y:S01]  /*0e50*/  UMOV UR4, URZ ;  /* 0x000000ff00047c82 */ /* 0x000fe20008000000 */
[----:B------:R-:W-:Y:S01]  /*0e60*/  UMOV UR5, URZ ;  /* 0x000000ff00057c82 */ /* 0x000fe20008000000 */
[----:B------:R-:W-:Y:S01]  /*0e70*/  IMAD.MOV.U32 R14, RZ, RZ, RZ ;  /* 0x000000ffff0e7224 */ /* 0x000fe200078e00ff */
[----:B------:R-:W-:Y:S01]  /*0e80*/  MOV R3, UR4 ;  /* 0x0000000400037c02 */ /* 0x000fe20008000f00 */
[----:B------:R-:W-:Y:S02]  /*0e90*/  IMAD.MOV.U32 R5, RZ, RZ, RZ ;  /* 0x000000ffff057224 */ /* 0x000fe400078e00ff */
[----:B------:R-:W-:Y:S02]  /*0ea0*/  IMAD.U32 R2, RZ, RZ, UR5 ;  /* 0x00000005ff027e24 */ /* 0x000fe4000f8e00ff */
[----:B------:R-:W-:Y:S02]  /*0eb0*/  IMAD.U32 R7, RZ, RZ, UR4 ;  /* 0x00000004ff077e24 */ /* 0x000fe4000f8e00ff */
[----:B------:R-:W-:-:S07]  /*0ec0*/  IMAD.U32 R6, RZ, RZ, UR5 ;  /* 0x00000005ff067e24 */ /* 0x000fce000f8e00ff */
.L_x_145:
[----:B------:R-:W-:-:S06]  /*0ed0*/  IMAD R16, R14, 0x4, R1 ;  /* 0x000000040e107824 */ /* 0x000fcc00078e0201 */
[----:B------:R-:W5:Y:S01]  /*0ee0*/  LDL R16, [R16+0x4] ;  /* 0x0000040010107983 */ /* 0x000f620000100800 */
[----:B------:R-:W-:-:S05]  /*0ef0*/  UMOV UR4, URZ ;  /* 0x000000ff00047c82 */ /* 0x000fca0008000000 */
.L_x_144:
        /* <DEDUP_REMOVED lines=183> */
[----:B-1----:R-:W-:Y:S05]  /*1a70*/  @P0 BRA `(.L_x_141) ;  /* 0x0000000800fc0947 */ /* 0x002fea0003800000 */
[----:B------:R-:W-:Y:S01]  /*1a80*/  UMOV UR4, URZ ;  /* 0x000000ff00047c82 */ /* 0x000fe20008000000 */
[----:B------:R-:W-:Y:S01]  /*1a90*/  UMOV UR5, URZ ;  /* 0x000000ff00057c82 */ /* 0x000fe20008000000 */
[----:B------:R-:W-:Y:S02]  /*1aa0*/  HFMA2 R14, -RZ, RZ, 0, 0 ;  /* 0x00000000ff0e7431 */ /* 0x000fe400000001ff */
[----:B------:R-:W-:Y:S02]  /*1ab0*/  IMAD.MOV.U32 R5, RZ, RZ, RZ ;  /* 0x000000ffff057224 */ /* 0x000fe400078e00ff */
[----:B------:R-:W-:Y:S02]  /*1ac0*/  IMAD.U32 R3, RZ, RZ, UR4 ;  /* 0x00000004ff037e24 */ /* 0x000fe4000f8e00ff */
[----:B------:R-:W-:Y:S02]  /*1ad0*/  IMAD.U32 R2, RZ, RZ, UR5 ;  /* 0x00000005ff027e24 */ /* 0x000fe4000f8e00ff */
[----:B------:R-:W-:-:S02]  /*1ae0*/  IMAD.U32 R7, RZ, RZ, UR4 ;  /* 0x00000004ff077e24 */ /* 0x000fc4000f8e00ff */
[----:B------:R-:W-:-:S07]  /*1af0*/  IMAD.U32 R6, RZ, RZ, UR5 ;  /* 0x00000005ff067e24 */ /* 0x000fce000f8e00ff */
.L_x_147:
[----:B------:R-:W-:-:S06]  /*1b00*/  IMAD R16, R14, 0x4, R1 ;  /* 0x000000040e107824 */ /* 0x000fcc00078e0201 */
[----:B------:R-:W5:Y:S01]  /*1b10*/  LDL R16, [R16+0x4] ;  /* 0x0000040010107983 */ /* 0x000f620000100800 */
[----:B------:R-:W-:-:S05]  /*1b20*/  UMOV UR4, URZ ;  /* 0x000000ff00047c82 */ /* 0x000fca0008000000 */
.L_x_146:
[----:B-----5:R-:W-:Y:S01]  /*1b30*/  SHF.R.U32.HI R21, RZ, UR4, R16 ;  /* 0x00000004ff157c19 */ /* 0x020fe20008011610 */
[----:B------:R-:W-:-:S03]  /*1b40*/  IMAD.SHL.U32 R8, R14, 0x20, RZ ;  /* 0x000000200e087824 */ /* 0x000fc600078e00ff */
[----:B------:R-:W-:Y:S02]  /*1b50*/  LOP3.LUT R9, R21, 0x1, RZ, 0xc0, !PT ;  /* 0x0000000115097812 */ /* 0x000fe400078ec0ff */
[----:B------:R-:W-:Y:S02]  /*1b60*/  IADD3 R8, PT, PT, R8, UR4, RZ ;  /* 0x0000000408087c10 */ /* 0x000fe4000fffe0ff */
[----:B------:R-:W-:-:S03]  /*1b70*/  ISETP.NE.U32.AND P0, PT, R9, 0x1, PT ;  /* 0x000000010900780c */ /* 0x000fc60003f05070 */
[----:B------:R-:W-:Y:S01]  /*1b80*/  IMAD R9, R8, 0x5, RZ ;  /* 0x0000000508097824 */ /* 0x000fe200078e02ff */
[----:B------:R-:W-:-:S03]  /*1b90*/  R2P PR, R21, 0x7e ;  /* 0x0000007e15007804 */ /* 0x000fc60000000000 */
[----:B------:R-:W-:-:S06]  /*1ba0*/  IMAD.WIDE.U32 R8, R9, 0x4, R10 ;  /* 0x0000000409087825 */ /* 0x000fcc00078e000a */
        /* <DEDUP_REMOVED lines=169> */
[----:B------:R1:W-:Y:S04]  /*2640*/  STL [R1+0x4], R5 ;  /* 0x0000040501007387 */ /* 0x0003e80000100800 */
[----:B------:R1:W-:Y:S04]  /*2650*/  STL.64 [R1+0x8], R6 ;  /* 0x0000080601007387 */ /* 0x0003e80000100a00 */
[----:B------:R1:W-:Y:S02]  /*2660*/  STL.64 [R1+0x10], R2 ;  /* 0x0000100201007387 */ /* 0x0003e40000100a00 */
.L_x_141:
[----:B------:R-:W-:Y:S05]  /*2670*/  BSYNC.RECONVERGENT B1 ;  /* 0x0000000000017941 */ /* 0x000fea0003800200 */
.L_x_140:
[C---:B------:R-:W-:Y:S01]  /*2680*/  ISETP.GT.U32.AND P0, PT, R12.reuse, 0x3, PT ;  /* 0x000000030c00780c */ /* 0x040fe20003f04070 */
[----:B------:R-:W-:Y:S01]  /*2690*/  VIADD R13, R13, 0x1 ;  /* 0x000000010d0d7836 */ /* 0x000fe20000000000 */
[--C-:B------:R-:W-:Y:S02]  /*26a0*/  SHF.R.U64 R12, R12, 0x2, R15.reuse ;  /* 0x000000020c0c7819 */ /* 0x100fe4000000120f */
[----:B------:R-:W-:Y:S02]  /*26b0*/  ISETP.GT.U32.AND.EX P0, PT, R15, RZ, PT, P0 ;  /* 0x000000ff0f00720c */ /* 0x000fe40003f04100 */
[----:B------:R-:W-:-:S11]  /*26c0*/  SHF.R.U32.HI R15, RZ, 0x2, R15 ;  /* 0x00000002ff0f7819 */ /* 0x000fd6000001160f */
[----:B------:R-:W-:Y:S05]  /*26d0*/  @P0 BRA `(.L_x_148) ;  /* 0xffffffd800c40947 */ /* 0x000fea000383ffff */
.L_x_139:
[----:B------:R-:W-:Y:S05]  /*26e0*/  BSYNC.RECONVERGENT B0 ;  /* 0x0000000000007941 */ /* 0x000fea0003800200 */
.L_x_138:
[----:B------:R-:W2:Y:S02]  /*26f0*/  LDC R11, c[0x0][0x3b4] ;  /* 0x0000ed00ff0b7b82 */ /* 0x000ea40000000800 */
[----:B--2---:R-:W-:-:S05]  /*2700*/  VIADD R8, R11, 0x1800000 ;  /* 0x018000000b087836 */ /* 0x004fca0000000000 */
[----:B------:R-:W-:-:S04]  /*2710*/  LOP3.LUT R8, R8, 0x7f800000, RZ, 0xc0, !PT ;  /* 0x7f80000008087812 */ /* 0x000fc800078ec0ff */
[----:B------:R-:W-:-:S13]  /*2720*/  ISETP.GT.U32.AND P0, PT, R8, 0x1ffffff, PT ;  /* 0x01ffffff0800780c */ /* 0x000fda0003f04070 */
[----:B------:R-:W-:Y:S05]  /*2730*/  @P0 BRA `(.L_x_149) ;  /* 0x0000000000140947 */ /* 0x000fea0003800000 */
[----:B------:R-:W2:Y:S01]  /*2740*/  LDCU UR4, c[0x0][0x3b4] ;  /* 0x00007680ff0477ac */ /* 0x000ea20008000800 */
[----:B------:R-:W-:Y:S01]  /*2750*/  MOV R10, 0x2780 ;  /* 0x00002780000a7802 */ /* 0x000fe20000000f00 */
[----:B--2---:R-:W-:-:S07]  /*2760*/  IMAD.U32 R8, RZ, RZ, UR4 ;  /* 0x00000004ff087e24 */ /* 0x004fce000f8e00ff */
[----:B01----:R-:W-:Y:S05]  /*2770*/  CALL.REL.NOINC `($__internal_7_$__cuda_sm20_rcp_rn_f32_slowpath) ;  /* 0x00000054005c7944 */ /* 0x003fea0003c00000 */
[----:B------:R-:W-:Y:S05]  /*2780*/  BRA `(.L_x_150) ;  /* 0x0000000000107947 */ /* 0x000fea0003800000 */
.L_x_149:
[----:B------:R-:W2:Y:S02]  /*2790*/  MUFU.RCP R24, R11 ;  /* 0x0000000b00187308 */ /* 0x000ea40000001000 */
[----:B--2---:R-:W-:-:S04]  /*27a0*/  FFMA R8, R24, R11, -1 ;  /* 0xbf80000018087423 */ /* 0x004fc8000000000b */
[----:B------:R-:W-:-:S04]  /*27b0*/  FADD.FTZ R9, -R8, -RZ ;  /* 0x800000ff08097221 */ /* 0x000fc80000010100 */
[----:B------:R-:W-:-:S07]  /*27c0*/  FFMA R24, R24, R9, R24 ;  /* 0x0000000918187223 */ /* 0x000fce0000000018 */
.L_x_150:
[----:B------:R-:W2:Y:S01]  /*27d0*/  LDCU UR7, c[0x0][0x3ac] ;  /* 0x00007580ff0777ac */ /* 0x000ea20008000800 */
[----:B------:R-:W-:Y:S02]  /*27e0*/  UIADD3 UR9, UPT, UPT, UR9, 0x30, URZ ;  /* 0x0000003009097890 */ /* 0x000fe4000fffe0ff */
[----:B--2---:R-:W-:-:S04]  /*27f0*/  UISETP.LT.AND UP0, UPT, UR7, 0x100, UPT ;  /* 0x000001000700788c */ /* 0x004fc8000bf01270 */
[----:B------:R-:W-:Y:S02]  /*2800*/  USEL UR5, UR7, 0x100, UP0 ;  /* 0x0000010007057887 */ /* 0x000fe40008000000 */
[----:B------:R-:W-:-:S09]  /*2810*/  UISETP.GE.AND UP0, UPT, UR7, 0x1, UPT ;  /* 0x000000010700788c */ /* 0x000fd2000bf06270 */
[----:B------:R-:W-:Y:S05]  /*2820*/  BRA.U !UP0, `(.L_x_151) ;  /* 0x0000000508a07547 */ /* 0x000fea000b800000 */
[----:B------:R-:W-:Y:S01]  /*2830*/  UISETP.GE.U32.AND UP1, UPT, UR7, 0x4, UPT ;  /* 0x000000040700788c */ /* 0x000fe2000bf26070 */
[----:B------:R-:W-:Y:S01]  /*2840*/  IMAD.MOV.U32 R20, RZ, RZ, RZ ;  /* 0x000000ffff147224 */ /* 0x000fe200078e00ff */
[----:B------:R-:W-:-:S07]  /*2850*/  ULOP3.LUT UR6, UR5, 0x3, URZ, 0xc0, !UPT ;  /* 0x0000000305067892 */ /* 0x000fce000f8ec0ff */
[----:B------:R-:W-:Y:S05]  /*2860*/  BRA.U !UP1, `(.L_x_152) ;  /* 0x00000005095c7547 */ /* 0x000fea000b800000 */
[----:B------:R-:W-:Y:S01]  /*2870*/  ULOP3.LUT UR4, UR5, 0x1fc, URZ, 0xc0, !UPT ;  /* 0x000001fc05047892 */ /* 0x000fe2000f8ec0ff */
[----:B------:R-:W-:-:S03]  /*2880*/  IMAD.MOV.U32 R21, RZ, RZ, RZ ;  /* 0x000000ffff157224 */ /* 0x000fc600078e00ff */
[----:B------:R-:W-:Y:S02]  /*2890*/  UISETP.GT.AND UP1, UPT, UR4, URZ, UPT ;  /* 0x000000ff0400728c */ /* 0x000fe4000bf24270 */
[----:B------:R-:W-:-:S07]  /*28a0*/  IMAD.U32 R20, RZ, RZ, UR4 ;  /* 0x00000004ff147e24 */ /* 0x000fce000f8e00ff */
[----:B------:R-:W-:Y:S05]  /*28b0*/  BRA.U !UP1, `(.L_x_153) ;  /* 0x0000000509187547 */ /* 0x000fea000b800000 */
[----:B------:R-:W-:Y:S02]  /*28c0*/  IADD3 R8, PT, PT, R20, -R21, RZ ;  /* 0x8000001514087210 */ /* 0x000fe40007ffe0ff */
[----:B------:R-:W-:Y:S02]  /*28d0*/  PLOP3.LUT P0, PT, PT, PT, PT, 0x80, 0x8 ;  /* 0x000000000008781c */ /* 0x000fe40003f0f070 */
[----:B------:R-:W-:-:S13]  /*28e0*/  ISETP.GT.AND P1, PT, R8, 0xc, PT ;  /* 0x0000000c0800780c */ /* 0x000fda0003f24270 */
[----:B------:R-:W-:Y:S05]  /*28f0*/  @!P1 BRA `(.L_x_154) ;  /* 0x0000000000a49947 */ /* 0x000fea0003800000 */
[----:B------:R-:W-:Y:S01]  /*2900*/  PLOP3.LUT P0, PT, PT, PT, PT, 0x8, 0x80 ;  /* 0x000000000080781c */ /* 0x000fe20003f0e170 */
[----:B------:R-:W-:-:S12]  /*2910*/  VIADD R22, R20, 0xfffffff4 ;  /* 0xfffffff414167836 */ /* 0x000fd80000000000 */
.L_x_155:
[----:B--2---:R-:W2:Y:S01]  /*2920*/  LDC.64 R26, c[0x0][0x380] ;  /* 0x0000e000ff1a7b82 */ /* 0x004ea20000000a00 */
[----:B------:R-:W-:Y:S02]  /*2930*/  IMAD R29, R0, UR7, R21 ;  /* 0x00000007001d7c24 */ /* 0x000fe4000f8e0215 */
[----:B------:R-:W-:-:S04]  /*2940*/  VIADD R13, R21, 0x4 ;  /* 0x00000004150d7836 */ /* 0x000fc80000000000 */
[----:B------:R-:W-:Y:S02]  /*2950*/  IMAD R15, R0, UR7, R13 ;  /* 0x00000007000f7c24 */ /* 0x000fe4000f8e020d */
[----:B--2---:R-:W-:-:S05]  /*2960*/  IMAD.WIDE R28, R29, 0x4, R26 ;  /* 0x000000041d1c7825 */ /* 0x004fca00078e021a */
[----:B------:R-:W2:Y:S01]  /*2970*/  LDG.E R16, desc[UR12][R28.64] ;  /* 0x0000000c1c107981 */ /* 0x000ea2000c1e1900 */
[----:B------:R-:W-:-:S03]  /*2980*/  IMAD.WIDE R14, R15, 0x4, R26 ;  /* 0x000000040f0e7825 */ /* 0x000fc600078e021a */
[----:B------:R-:W2:Y:S04]  /*2990*/  LDG.E R17, desc[UR12][R28.64+0x4] ;  /* 0x0000040c1c117981 */ /* 0x000ea8000c1e1900 */
[----:B------:R-:W2:Y:S04]  /*29a0*/  LDG.E R18, desc[UR12][R28.64+0x8] ;  /* 0x0000080c1c127981 */ /* 0x000ea8000c1e1900 */
[----:B------:R3:W2:Y:S04]  /*29b0*/  LDG.E R19, desc[UR12][R28.64+0xc] ;  /* 0x00000c0c1c137981 */ /* 0x0006a8000c1e1900 */
[----:B------:R-:W4:Y:S04]  /*29c0*/  LDG.E R8, desc[UR12][R14.64] ;  /* 0x0000000c0e087981 */ /* 0x000f28000c1e1900 */
[----:B------:R-:W4:Y:S04]  /*29d0*/  LDG.E R9, desc[UR12][R14.64+0x4] ;  /* 0x0000040c0e097981 */ /* 0x000f28000c1e1900 */
[----:B------:R-:W4:Y:S04]  /*29e0*/  LDG.E R10, desc[UR12][R14.64+0x8] ;  /* 0x0000080c0e0a7981 */ /* 0x000f28000c1e1900 */
[----:B------:R-:W4:Y:S01]  /*29f0*/  LDG.E R11, desc[UR12][R14.64+0xc] ;  /* 0x00000c0c0e0b7981 */ /* 0x000f22000c1e1900 */
[C---:B------:R-:W-:Y:S01]  /*2a00*/  LEA R12, R21.reuse, UR9, 0x2 ;  /* 0x00000009150c7c11 */ /* 0x040fe2000f8e10ff */
[----:B------:R-:W-:Y:S01]  /*2a10*/  VIADD R23, R21, 0x8 ;  /* 0x0000000815177836 */ /* 0x000fe20000000000 */
[----:B------:R-:W-:Y:S01]  /*2a20*/  LEA R13, R13, UR9, 0x2 ;  /* 0x000000090d0d7c11 */ /* 0x000fe2000f8e10ff */
[----:B------:R-:W-:-:S02]  /*2a30*/  VIADD R25, R21, 0xc ;  /* 0x0000000c15197836 */ /* 0x000fc40000000000 */
[----:B---3--:R-:W-:-:S04]  /*2a40*/  IMAD R29, R0, UR7, R23 ;  /* 0x00000007001d7c24 */ /* 0x008fc8000f8e0217 */
[----:B------:R-:W-:-:S05]  /*2a50*/  IMAD.WIDE R28, R29, 0x4, R26 ;  /* 0x000000041d1c7825 */ /* 0x000fca00078e021a */
[----:B------:R-:W3:Y:S04]  /*2a60*/  LDG.E R14, desc[UR12][R28.64+0x8] ;  /* 0x0000080c1c0e7981 */ /* 0x000ee8000c1e1900 */
[----:B------:R-:W3:Y:S04]  /*2a70*/  LDG.E R15, desc[UR12][R28.64+0xc] ;  /* 0x00000c0c1c0f7981 */ /* 0x000ee8000c1e1900 */
[----:B--2---:R2:W-:Y:S02]  /*2a80*/  STL.128 [R12], R16 ;  /* 0x000000100c007387 */ /* 0x0045e40000100c00 */
[----:B--2---:R-:W-:-:S02]  /*2a90*/  IMAD R17, R0, UR7, R25 ;  /* 0x0000000700117c24 */ /* 0x004fc4000f8e0219 */
[----:B----4-:R2:W-:Y:S02]  /*2aa0*/  STL.128 [R13], R8 ;  /* 0x000000080d007387 */ /* 0x0105e40000100c00 */
[----:B------:R-:W-:Y:S02]  /*2ab0*/  IMAD.WIDE R26, R17, 0x4, R26 ;  /* 0x00000004111a7825 */ /* 0x000fe400078e021a */
[----:B------:R-:W3:Y:S04]  /*2ac0*/  LDG.E R12, desc[UR12][R28.64] ;  /* 0x0000000c1c0c7981 */ /* 0x000ee8000c1e1900 */
[----:B------:R-:W4:Y:S04]  /*2ad0*/  LDG.E R16, desc[UR12][R26.64] ;  /* 0x0000000c1a107981 */ /* 0x000f28000c1e1900 */
[----:B------:R-:W4:Y:S04]  /*2ae0*/  LDG.E R17, desc[UR12][R26.64+0x4] ;  /* 0x0000040c1a117981 */ /* 0x000f28000c1e1900 */
[----:B--2---:R-:W3:Y:S04]  /*2af0*/  LDG.E R13, desc[UR12][R28.64+0x4] ;  /* 0x0000040c1c0d7981 */ /* 0x004ee8000c1e1900 */
[----:B------:R-:W4:Y:S04]  /*2b00*/  LDG.E R18, desc[UR12][R26.64+0x8] ;  /* 0x0000080c1a127981 */ /* 0x000f28000c1e1900 */
[----:B------:R-:W4:Y:S01]  /*2b10*/  LDG.E R19, desc[UR12][R26.64+0xc] ;  /* 0x00000c0c1a137981 */ /* 0x000f22000c1e1900 */
[----:B------:R-:W-:-:S02]  /*2b20*/  LEA R23, R23, UR9, 0x2 ;  /* 0x0000000917177c11 */ /* 0x000fc4000f8e10ff */
[----:B------:R-:W-:Y:S01]  /*2b30*/  LEA R25, R25, UR9, 0x2 ;  /* 0x0000000919197c11 */ /* 0x000fe2000f8e10ff */
[----:B------:R-:W-:-:S05]  /*2b40*/  VIADD R21, R21, 0x10 ;  /* 0x0000001015157836 */ /* 0x000fca0000000000 */
[----:B------:R-:W-:Y:S01]  /*2b50*/  ISETP.GE.AND P1, PT, R21, R22, PT ;  /* 0x000000161500720c */ /* 0x000fe20003f26270 */
[----:B---3--:R2:W-:Y:S04]  /*2b60*/  STL.128 [R23], R12 ;  /* 0x0000000c17007387 */ /* 0x0085e80000100c00 */
[----:B----4-:R2:W-:Y:S08]  /*2b70*/  STL.128 [R25], R16 ;  /* 0x0000001019007387 */ /* 0x0105f00000100c00 */
[----:B------:R-:W-:Y:S05]  /*2b80*/  @!P1 BRA `(.L_x_155) ;  /* 0xfffffffc00649947 */ /* 0x000fea000383ffff */
.L_x_154:
[----:B------:R-:W-:-:S05]  /*2b90*/  IMAD.IADD R8, R20, 0x1, -R21 ;  /* 0x0000000114087824 */ /* 0x000fca00078e0a15 */
[----:B------:R-:W-:-:S13]  /*2ba0*/  ISETP.GT.AND P1, PT, R8, 0x4, PT ;  /* 0x000000040800780c */ /* 0x000fda0003f24270 */
[----:B------:R-:W-:Y:S05]  /*2bb0*/  @!P1 BRA `(.L_x_156) ;  /* 0x0000000000509947 */ /* 0x000fea0003800000 */
[----:B--2---:R-:W2:Y:S01]  /*2bc0*/  LDC.64 R18, c[0x0][0x380] ;  /* 0x0000e000ff127b82 */ /* 0x004ea20000000a00 */
[----:B------:R-:W-:Y:S02]  /*2bd0*/  VIADD R23, R21, 0x4 ;  /* 0x0000000415177836 */ /* 0x000fe40000000000 */
[C---:B------:R-:W-:Y:S02]  /*2be0*/  IMAD R17, R0.reuse, UR7, R21 ;  /* 0x0000000700117c24 */ /* 0x040fe4000f8e0215 */
[----:B------:R-:W-:Y:S02]  /*2bf0*/  IMAD R9, R0, UR7, R23 ;  /* 0x0000000700097c24 */ /* 0x000fe4000f8e0217 */
[----:B--2---:R-:W-:-:S04]  /*2c00*/  IMAD.WIDE R16, R17, 0x4, R18 ;  /* 0x0000000411107825 */ /* 0x004fc800078e0212 */
[----:B------:R-:W-:Y:S01]  /*2c10*/  IMAD.WIDE R18, R9, 0x4, R18 ;  /* 0x0000000409127825 */ /* 0x000fe200078e0212 */
[----:B------:R-:W2:Y:S04]  /*2c20*/  LDG.E R8, desc[UR12][R16.64] ;  /* 0x0000000c10087981 */ /* 0x000ea8000c1e1900 */
[----:B------:R-:W2:Y:S04]  /*2c30*/  LDG.E R9, desc[UR12][R16.64+0x4] ;  /* 0x0000040c10097981 */ /* 0x000ea8000c1e1900 */
[----:B------:R-:W2:Y:S04]  /*2c40*/  LDG.E R10, desc[UR12][R16.64+0x8] ;  /* 0x0000080c100a7981 */ /* 0x000ea8000c1e1900 */
[----:B------:R-:W2:Y:S04]  /*2c50*/  LDG.E R11, desc[UR12][R16.64+0xc] ;  /* 0x00000c0c100b7981 */ /* 0x000ea8000c1e1900 */
[----:B------:R-:W3:Y:S04]  /*2c60*/  LDG.E R12, desc[UR12][R18.64] ;  /* 0x0000000c120c7981 */ /* 0x000ee8000c1e1900 */
[----:B------:R-:W3:Y:S04]  /*2c70*/  LDG.E R13, desc[UR12][R18.64+0x4] ;  /* 0x0000040c120d7981 */ /* 0x000ee8000c1e1900 */
[----:B------:R-:W3:Y:S04]  /*2c80*/  LDG.E R14, desc[UR12][R18.64+0x8] ;  /* 0x0000080c120e7981 */ /* 0x000ee8000c1e1900 */
[----:B------:R-:W3:Y:S01]  /*2c90*/  LDG.E R15, desc[UR12][R18.64+0xc] ;  /* 0x00000c0c120f7981 */ /* 0x000ee2000c1e1900 */
[----:B------:R-:W-:-:S02]  /*2ca0*/  LEA R22, R21, UR9, 0x2 ;  /* 0x0000000915167c11 */ /* 0x000fc4000f8e10ff */
[----:B------:R-:W-:Y:S02]  /*2cb0*/  LEA R23, R23, UR9, 0x2 ;  /* 0x0000000917177c11 */ /* 0x000fe4000f8e10ff */
[----:B------:R-:W-:Y:S02]  /*2cc0*/  PLOP3.LUT P0, PT, PT, PT, PT, 0x8, 0x80 ;  /* 0x000000000080781c */ /* 0x000fe40003f0e170 */
[----:B------:R-:W-:Y:S01]  /*2cd0*/  IADD3 R21, PT, PT, R21, 0x8, RZ ;  /* 0x0000000815157810 */ /* 0x000fe20007ffe0ff */
[----:B--2---:R4:W-:Y:S04]  /*2ce0*/  STL.128 [R22], R8 ;  /* 0x0000000816007387 */ /* 0x0049e80000100c00 */
[----:B---3--:R4:W-:Y:S06]  /*2cf0*/  STL.128 [R23], R12 ;  /* 0x0000000c17007387 */ /* 0x0089ec0000100c00 */
.L_x_156:
[----:B------:R-:W-:-:S13]  /*2d00*/  ISETP.EQ.AND P1, PT, R21, R20, PT ;  /* 0x000000141500720c */ /* 0x000fda0003f22270 */
[----:B------:R-:W-:Y:S05]  /*2d10*/  @!P0 BRA P1, `(.L_x_152) ;  /* 0x0000000000308947 */ /* 0x000fea0000800000 */
.L_x_153:
[----:B---34-:R-:W3:Y:S01]  /*2d20*/  LDC.64 R8, c[0x0][0x380] ;  /* 0x0000e000ff087b82 */ /* 0x018ee20000000a00 */
[----:B--2---:R-:W-:-:S04]  /*2d30*/  IMAD R13, R0, UR7, R21 ;  /* 0x00000007000d7c24 */ /* 0x004fc8000f8e0215 */
[----:B---3--:R-:W-:-:S05]  /*2d40*/  IMAD.WIDE R12, R13, 0x4, R8 ;  /* 0x000000040d0c7825 */ /* 0x008fca00078e0208 */
[----:B------:R-:W2:Y:S04]  /*2d50*/  LDG.E R8, desc[UR12][R12.64] ;  /* 0x0000000c0c087981 */ /* 0x000ea8000c1e1900 */
[----:B------:R-:W2:Y:S04]  /*2d60*/  LDG.E R9, desc[UR12][R12.64+0x4] ;  /* 0x0000040c0c097981 */ /* 0x000ea8000c1e1900 */
[----:B------:R-:W2:Y:S04]  /*2d70*/  LDG.E R10, desc[UR12][R12.64+0x8] ;  /* 0x0000080c0c0a7981 */ /* 0x000ea8000c1e1900 */
[----:B------:R-:W2:Y:S01]  /*2d80*/  LDG.E R11, desc[UR12][R12.64+0xc] ;  /* 0x00000c0c0c0b7981 */ /* 0x000ea2000c1e1900 */
[C---:B------:R-:W-:Y:S01]  /*2d90*/  LEA R14, R21.reuse, UR9, 0x2 ;  /* 0x00000009150e7c11 */ /* 0x040fe2000f8e10ff */
[----:B------:R-:W-:-:S05]  /*2da0*/  VIADD R21, R21, 0x4 ;  /* 0x0000000415157836 */ /* 0x000fca0000000000 */
[----:B------:R-:W-:Y:S01]  /*2db0*/  ISETP.NE.AND P0, PT, R21, R20, PT ;  /* 0x000000141500720c */ /* 0x000fe20003f05270 */
[----:B--2---:R3:W-:-:S12]  /*2dc0*/  STL.128 [R14], R8 ;  /* 0x000000080e007387 */ /* 0x0047d80000100c00 */
[----:B------:R-:W-:Y:S05]  /*2dd0*/  @P0 BRA `(.L_x_153) ;  /* 0xfffffffc00d00947 */ /* 0x000fea000383ffff */
.L_x_152:
[----:B------:R-:W-:-:S09]  /*2de0*/  UISETP.NE.AND UP1, UPT, UR6, URZ, UPT ;  /* 0x000000ff0600728c */ /* 0x000fd2000bf25270 */
[----:B------:R-:W-:Y:S05]  /*2df0*/  BRA.U !UP1, `(.L_x_151) ;  /* 0x00000001092c7547 */ /* 0x000fea000b800000 */
[----:B---34-:R-:W3:Y:S01]  /*2e00*/  LDC.64 R10, c[0x0][0x380] ;  /* 0x0000e000ff0a7b82 */ /* 0x018ee20000000a00 */
[----:B------:R-:W-:-:S05]  /*2e10*/  UMOV UR4, URZ ;  /* 0x000000ff00047c82 */ /* 0x000fca0008000000 */
.L_x_157:
[----:B------:R-:W-:-:S04]  /*2e20*/  IMAD R9, R0, UR7, R20 ;  /* 0x0000000700097c24 */ /* 0x000fc8000f8e0214 */
[----:B--23--:R-:W-:-:S06]  /*2e30*/  IMAD.WIDE R8, R9, 0x4, R10 ;  /* 0x0000000409087825 */ /* 0x00cfcc00078e020a */
[----:B------:R-:W3:Y:S01]  /*2e40*/  LDG.E R8, desc[UR12][R8.64] ;  /* 0x0000000c08087981 */ /* 0x000ee2000c1e1900 */
[C---:B--2---:R-:W-:Y:S01]  /*2e50*/  LEA R13, R20.reuse, UR9, 0x2 ;  /* 0x00000009140d7c11 */ /* 0x044fe2000f8e10ff */
[----:B------:R-:W-:Y:S01]  /*2e60*/  UIADD3 UR4, UPT, UPT, UR4, 0x1, URZ ;  /* 0x0000000104047890 */ /* 0x000fe2000fffe0ff */
[----:B------:R-:W-:-:S03]  /*2e70*/  VIADD R20, R20, 0x1 ;  /* 0x0000000114147836 */ /* 0x000fc60000000000 */
[----:B------:R-:W-:Y:S01]  /*2e80*/  UISETP.NE.AND UP1, UPT, UR4, UR6, UPT ;  /* 0x000000060400728c */ /* 0x000fe2000bf25270 */
[----:B---3--:R2:W-:Y:S08]  /*2e90*/  STL [R13], R8 ;  /* 0x000000080d007387 */ /* 0x0085f00000100800 */
[----:B------:R-:W-:Y:S05]  /*2ea0*/  BRA.U UP1, `(.L_x_157) ;  /* 0xfffffffd01dc7547 */ /* 0x000fea000b83ffff */
.L_x_151:
[----:B------:R-:W5:Y:S01]  /*2eb0*/  LDCU UR4, c[0x0][0x3b0] ;  /* 0x00007600ff0477ac */ /* 0x000f620008000800 */
[----:B------:R-:W-:Y:S01]  /*2ec0*/  IMAD.MOV.U32 R26, RZ, RZ, RZ ;  /* 0x000000ffff1a7224 */ /* 0x000fe200078e00ff */
[----:B-----5:R-:W-:-:S09]  /*2ed0*/  UISETP.GE.AND UP1, UPT, UR4, 0x1, UPT ;  /* 0x000000010400788c */ /* 0x020fd2000bf26270 */
[----:B------:R-:W-:Y:S05]  /*2ee0*/  BRA.U !UP1, `(.L_x_158) ;  /* 0x0000004d09247547 */ /* 0x000fea000b800000 */
[----:B--234-:R-:W-:-:S04]  /*2ef0*/  I2FP.F32.S32 R8, UR5 ;  /* 0x0000000500087c45 */ /* 0x01cfc80008201400 */
[----:B------:R-:W-:Y:S01]  /*2f00*/  R2UR UR14, R8 ;  /* 0x00000000080e72ca */ /* 0x000fe200000e0000 */
[----:B------:R-:W-:-:S14]  /*2f10*/  BRA.U !UP0, `(.L_x_159) ;  /* 0x0000002508087547 */ /* 0x000fdc000b800000 */
[----:B------:R-:W-:Y:S01]  /*2f20*/  ULOP3.LUT UR4, UR5, 0xffff, URZ, 0xc0, !UPT ;  /* 0x0000ffff05047892 */ /* 0x000fe2000f8ec0ff */
[----:B------:R-:W-:Y:S01]  /*2f30*/  IMAD.MOV.U32 R26, RZ, RZ, RZ ;  /* 0x000000ffff1a7224 */ /* 0x000fe200078e00ff */
[----:B------:R-:W-:Y:S02]  /*2f40*/  ULOP3.LUT UR15, UR5, 0xf, URZ, 0xc0, !UPT ;  /* 0x0000000f050f7892 */ /* 0x000fe4000f8ec0ff */
[----:B------:R-:W-:Y:S02]  /*2f50*/  USHF.R.U32.HI UR4, URZ, 0x4, UR4 ;  /* 0x00000004ff047899 */ /* 0x000fe40008011604 */
[----:B------:R-:W-:Y:S02]  /*2f60*/  ULOP3.LUT UR16, UR5, 0x7, URZ, 0xc0, !UPT ;  /* 0x0000000705107892 */ /* 0x000fe4000f8ec0ff */
[----:B------:R-:W-:Y:S02]  /*2f70*/  USHF.L.U32 UR4, UR4, 0x4, URZ ;  /* 0x0000000404047899 */ /* 0x000fe400080006ff */
[----:B------:R-:W-:-:S02]  /*2f80*/  ULOP3.LUT UR8, UR5, 0x1f0, URZ, 0xc0, !UPT ;  /* 0x000001f005087892 */ /* 0x000fc4000f8ec0ff */
[----:B------:R-:W-:Y:S02]  /*2f90*/  ULOP3.LUT UR4, UR4, 0x1f0, URZ, 0xe2, !UPT ;  /* 0x000001f004047892 */ /* 0x000fe4000f8ee2ff */
[----:B------:R-:W-:Y:S02]  /*2fa0*/  ULOP3.LUT UR17, UR5, 0x3, URZ, 0xc0, !UPT ;  /* 0x0000000305117892 */ /* 0x000fe4000f8ec0ff */
[----:B------:R-:W-:Y:S02]  /*2fb0*/  UIADD3 UR10, UPT, UPT, -UR4, URZ, URZ ;  /* 0x000000ff040a7290 */ /* 0x000fe4000fffe1ff */
[----:B------:R-:W-:Y:S01]  /*2fc0*/  ULOP3.LUT UR11, UR5, 0x1fc, URZ, 0xc0, !UPT ;  /* 0x000001fc050b7892 */ /* 0x000fe2000f8ec0ff */
[----:B------:R-:W-:-:S11]  /*2fd0*/  UMOV UR4, URZ ;  /* 0x000000ff00047c82 */ /* 0x000fd60008000000 */
.L_x_193:
[----:B--2---:R-:W2:Y:S02]  /*2fe0*/  LDCU.64 UR6, c[0x0][0x388] ;  /* 0x00007100ff0677ac */ /* 0x004ea40008000a00 */
[----:B--2---:R-:W-:-:S06]  /*2ff0*/  UIMAD.WIDE.U32 UR6, UR4, 0x4, UR6 ;  /* 0x00000004040678a5 */ /* 0x004fcc000f8e0006 */
[----:B0--34-:R-:W-:Y:S02]  /*3000*/  IMAD.U32 R8, RZ, RZ, UR6 ;  /* 0x00000006ff087e24 */ /* 0x019fe4000f8e00ff */
[----:B------:R-:W-:-:S03]  /*3010*/  IMAD.U32 R9, RZ, RZ, UR7 ;  /* 0x00000007ff097e24 */ /* 0x000fc6000f8e00ff */
[----:B------:R-:W2:Y:S02]  /*3020*/  LDCU.64 UR6, c[0x0][0x390] ;  /* 0x00007200ff0677ac */ /* 0x000ea40008000a00 */
[----:B------:R3:W5:Y:S01]  /*3030*/  LDG.E R25, desc[UR12][R8.64] ;  /* 0x0000000c08197981 */ /* 0x000762000c1e1900 */
[----:B--2---:R-:W-:-:S04]  /*3040*/  UISETP.NE.U32.AND UP0, UPT, UR6, URZ, UPT ;  /* 0x000000ff0600728c */ /* 0x004fc8000bf05070 */
[----:B------:R-:W-:-:S09]  /*3050*/  UISETP.NE.AND.EX UP0, UPT, UR7, URZ, UPT, UP0 ;  /* 0x000000ff0700728c */ /* 0x000fd2000bf05300 */
[----:B---3--:R-:W-:Y:S05]  /*3060*/  BRA.U !UP0, `(.L_x_160) ;  /* 0x0000000108447547 */ /* 0x008fea000b800000 */
[----:B------:R-:W2:Y:S02]  /*3070*/  LDCU.64 UR6, c[0x0][0x390] ;  /* 0x00007200ff0677ac */ /* 0x000ea40008000a00 */
[----:B--2---:R-:W-:-:S06]  /*3080*/  UIMAD.WIDE.U32 UR6, UR4, 0x4, UR6 ;  /* 0x00000004040678a5 */ /* 0x004fcc000f8e0006 */
[----:B------:R-:W-:Y:S01]  /*3090*/  IMAD.U32 R8, RZ, RZ, UR6 ;  /* 0x00000006ff087e24 */ /* 0x000fe2000f8e00ff */
[----:B------:R-:W-:-:S05]  /*30a0*/  MOV R9, UR7 ;  /* 0x0000000700097c02 */ /* 0x000fca0008000f00 */
[----:B------:R-:W2:Y:S02]  /*30b0*/  LDG.E R11, desc[UR12][R8.64] ;  /* 0x0000000c080b7981 */ /* 0x000ea4000c1e1900 */
[----:B--2---:R-:W-:-:S05]  /*30c0*/  VIADD R10, R11, 0x1800000 ;  /* 0x018000000b0a7836 */ /* 0x004fca0000000000 */
[----:B------:R-:W-:-:S04]  /*30d0*/  LOP3.LUT R10, R10, 0x7f800000, RZ, 0xc0, !PT ;  /* 0x7f8000000a0a7812 */ /* 0x000fc800078ec0ff */
[----:B------:R-:W-:-:S13]  /*30e0*/  ISETP.GT.U32.AND P0, PT, R10, 0x1ffffff, PT ;  /* 0x01ffffff0a00780c */ /* 0x000fda0003f04070 */
[----:B------:R-:W-:Y:S05]  /*30f0*/  @P0 BRA `(.L_x_161) ;  /* 0x0000000000100947 */ /* 0x000fea0003800000 */
[----:B------:R-:W-:Y:S01]  /*3100*/  IMAD.MOV.U32 R8, RZ, RZ, R11 ;  /* 0x000000ffff087224 */ /* 0x000fe200078e000b */
[----:B------:R-:W-:-:S07]  /*3110*/  MOV R10, 0x3130 ;  /* 0x00003130000a7802 */ /* 0x000fce0000000f00 */
[----:B01---5:R-:W-:Y:S05]  /*3120*/  CALL.REL.NOINC `($__internal_7_$__cuda_sm20_rcp_rn_f32_slowpath) ;  /* 0x0000004800f07944 */ /* 0x023fea0003c00000 */
[----:B------:R-:W-:Y:S05]  /*3130*/  BRA `(.L_x_160) ;  /* 0x0000000000107947 */ /* 0x000fea0003800000 */
.L_x_161:
[----:B------:R-:W2:Y:S02]  /*3140*/  MUFU.RCP R24, R11 ;  /* 0x0000000b00187308 */ /* 0x000ea40000001000 */
[----:B--2---:R-:W-:-:S04]  /*3150*/  FFMA R8, R11, R24, -1 ;  /* 0xbf8000000b087423 */ /* 0x004fc80000000018 */
[----:B------:R-:W-:-:S04]  /*3160*/  FADD.FTZ R9, -R8, -RZ ;  /* 0x800000ff08097221 */ /* 0x000fc80000010100 */
[----:B------:R-:W-:-:S07]  /*3170*/  FFMA R24, R24, R9, R24 ;  /* 0x0000000918187223 */ /* 0x000fce0000000018 */
.L_x_160:
[----:B------:R-:W2:Y:S01]  /*3180*/  LDCU UR7, c[0x0][0x3ac] ;  /* 0x00007580ff0777ac */ /* 0x000ea20008000800 */
[----:B------:R-:W-:Y:S01]  /*3190*/  IMAD.MOV.U32 R27, RZ, RZ, RZ ;  /* 0x000000ffff1b7224 */ /* 0x000fe200078e00ff */
[----:B------:R-:W-:Y:S01]  /*31a0*/  UMOV UR5, URZ ;  /* 0x000000ff00057c82 */ /* 0x000fe20008000000 */
[----:B--2---:R-:W-:-:S09]  /*31b0*/  UISETP.GE.U32.AND UP0, UPT, UR7, 0x10, UPT ;  /* 0x000000100700788c */ /* 0x004fd2000bf06070 */
[----:B------:R-:W-:Y:S05]  /*31c0*/  BRA.U !UP0, `(.L_x_162) ;  /* 0x0000000108707547 */ /* 0x000fea000b800000 */
[----:B------:R-:W-:Y:S01]  /*31d0*/  VIADD R28, R1, 0x50 ;  /* 0x00000050011c7836 */ /* 0x000fe20000000000 */
[----:B------:R-:W-:Y:S01]  /*31e0*/  UMOV UR5, UR10 ;  /* 0x0000000a00057c82 */ /* 0x000fe20008000000 */
[----:B------:R-:W-:-:S07]  /*31f0*/  IMAD.MOV.U32 R27, RZ, RZ, RZ ;  /* 0x000000ffff1b7224 */ /* 0x000fce00078e00ff */
.L_x_163:
[----:B------:R-:W2:Y:S04]  /*3200*/  LDL.128 R8, [R28+-0x20] ;  /* 0xffffe0001c087983 */ /* 0x000ea80000100c00 */
[----:B------:R-:W3:Y:S04]  /*3210*/  LDL.128 R12, [R28+-0x10] ;  /* 0xfffff0001c0c7983 */ /* 0x000ee80000100c00 */
[----:B------:R-:W4:Y:S04]  /*3220*/  LDL.128 R16, [R28] ;  /* 0x000000001c107983 */ /* 0x000f280000100c00 */
[----:B------:R0:W4:Y:S01]  /*3230*/  LDL.128 R20, [R28+0x10] ;  /* 0x000010001c147983 */ /* 0x0001220000100c00 */
[----:B------:R-:W-:-:S04]  /*3240*/  UIADD3 UR5, UPT, UPT, UR5, 0x10, URZ ;  /* 0x0000001005057890 */ /* 0x000fc8000fffe0ff */
[----:B------:R-:W-:Y:S01]  /*3250*/  UISETP.NE.AND UP0, UPT, UR5, URZ, UPT ;  /* 0x000000ff0500728c */ /* 0x000fe2000bf05270 */
[----:B0-----:R-:W-:Y:S02]  /*3260*/  VIADD R28, R28, 0x40 ;  /* 0x000000401c1c7836 */ /* 0x001fe40000000000 */
[----:B--2---:R-:W-:-:S04]  /*3270*/  FADD R8, R8, R27 ;  /* 0x0000001b08087221 */ /* 0x004fc80000000000 */
[----:B------:R-:W-:-:S04]  /*3280*/  FADD R9, R9, R8 ;  /* 0x0000000809097221 */ /* 0x000fc80000000000 */
[----:B------:R-:W-:-:S04]  /*3290*/  FADD R10, R10, R9 ;  /* 0x000000090a0a7221 */ /* 0x000fc80000000000 */
[----:B------:R-:W-:-:S04]  /*32a0*/  FADD R11, R11, R10 ;  /* 0x0000000a0b0b7221 */ /* 0x000fc80000000000 */
[----:B---3--:R-:W-:-:S04]  /*32b0*/  FADD R12, R11, R12 ;  /* 0x0000000c0b0c7221 */ /* 0x008fc80000000000 */
[----:B------:R-:W-:-:S04]  /*32c0*/  FADD R13, R13, R12 ;  /* 0x0000000c0d0d7221 */ /* 0x000fc80000000000 */
[----:B------:R-:W-:-:S04]  /*32d0*/  FADD R14, R14, R13 ;  /* 0x0000000d0e0e7221 */ /* 0x000fc80000000000 */
[----:B------:R-:W-:-:S04]  /*32e0*/  FADD R15, R15, R14 ;  /* 0x0000000e0f0f7221 */ /* 0x000fc80000000000 */
[----:B----4-:R-:W-:-:S04]  /*32f0*/  FADD R16, R15, R16 ;  /* 0x000000100f107221 */ /* 0x010fc80000000000 */
[----:B------:R-:W-:-:S04]  /*3300*/  FADD R17, R17, R16 ;  /* 0x0000001011117221 */ /* 0x000fc80000000000 */
[----:B------:R-:W-:-:S04]  /*3310*/  FADD R18, R18, R17 ;  /* 0x0000001112127221 */ /* 0x000fc80000000000 */
[----:B------:R-:W-:-:S04]  /*3320*/  FADD R19, R19, R18 ;  /* 0x0000001213137221 */ /* 0x000fc80000000000 */
[----:B------:R-:W-:-:S04]  /*3330*/  FADD R20, R19, R20 ;  /* 0x0000001413147221 */ /* 0x000fc80000000000 */
[----:B------:R-:W-:-:S04]  /*3340*/  FADD R21, R21, R20 ;  /* 0x0000001415157221 */ /* 0x000fc80000000000 */
[----:B------:R-:W-:-:S04]  /*3350*/  FADD R22, R22, R21 ;  /* 0x0000001516167221 */ /* 0x000fc80000000000 */
[----:B------:R-:W-:Y:S01]  /*3360*/  FADD R27, R23, R22 ;  /* 0x00000016171b7221 */ /* 0x000fe20000000000 */
[----:B------:R-:W-:Y:S06]  /*3370*/  BRA.U UP0, `(.L_x_163) ;  /* 0xfffffffd00a07547 */ /* 0x000fec000b83ffff */
[----:B------:R-:W-:-:S05]  /*3380*/  UMOV UR5, UR8 ;  /* 0x0000000800057c82 */ /* 0x000fca0008000000 */
.L_x_162:
[----:B------:R-:W-:-:S09]  /*3390*/  UISETP.NE.AND UP0, UPT, UR15, URZ, UPT ;  /* 0x000000ff0f00728c */ /* 0x000fd2000bf05270 */
[----:B------:R-:W-:Y:S05]  /*33a0*/  BRA.U !UP0, `(.L_x_164) ;  /* 0x00000001089c7547 */ /* 0x000fea000b800000 */
[----:B------:R-:W-:Y:S02]  /*33b0*/  UIADD3 UR6, UPT, UPT, UR15, -0x1, URZ ;  /* 0xffffffff0f067890 */ /* 0x000fe4000fffe0ff */
[----:B------:R-:W-:Y:S02]  /*33c0*/  UISETP.NE.AND UP1, UPT, UR16, URZ, UPT ;  /* 0x000000ff1000728c */ /* 0x000fe4000bf25270 */
[----:B------:R-:W-:-:S09]  /*33d0*/  UISETP.GE.U32.AND UP0, UPT, UR6, 0x7, UPT ;  /* 0x000000070600788c */ /* 0x000fd2000bf06070 */
[----:B------:R-:W-:Y:S05]  /*33e0*/  BRA.U !UP0, `(.L_x_165) ;  /* 0x0000000108307547 */ /* 0x000fea000b800000 */
[----:B------:R-:W-:-:S09]  /*33f0*/  ULEA UR6, UR5, UR9, 0x2 ;  /* 0x0000000905067291 */ /* 0x000fd2000f8e10ff */
[----:B------:R-:W2:Y:S04]  /*3400*/  LDL.128 R8, [UR6] ;  /* 0x00000006ff087983 */ /* 0x000ea80008100c00 */
[----:B------:R-:W3:Y:S01]  /*3410*/  LDL.128 R12, [UR6+0x10] ;  /* 0x00001006ff0c7983 */ /* 0x000ee20008100c00 */
[----:B------:R-:W-:Y:S01]  /*3420*/  UIADD3 UR5, UPT, UPT, UR5, 0x8, URZ ;  /* 0x0000000805057890 */ /* 0x000fe2000fffe0ff */
[----:B--2---:R-:W-:-:S04]  /*3430*/  FADD R8, R27, R8 ;  /* 0x000000081b087221 */ /* 0x004fc80000000000 */
[----:B------:R-:W-:-:S04]  /*3440*/  FADD R9, R8, R9 ;  /* 0x0000000908097221 */ /* 0x000fc80000000000 */
[----:B------:R-:W-:-:S04]  /*3450*/  FADD R10, R9, R10 ;  /* 0x0000000a090a7221 */ /* 0x000fc80000000000 */
[----:B------:R-:W-:-:S04]  /*3460*/  FADD R11, R10, R11 ;  /* 0x0000000b0a0b7221 */ /* 0x000fc80000000000 */
[----:B---3--:R-:W-:-:S04]  /*3470*/  FADD R12, R11, R12 ;  /* 0x0000000c0b0c7221 */ /* 0x008fc80000000000 */
[----:B------:R-:W-:-:S04]  /*3480*/  FADD R13, R12, R13 ;  /* 0x0000000d0c0d7221 */ /* 0x000fc80000000000 */
[----:B------:R-:W-:-:S04]  /*3490*/  FADD R14, R13, R14 ;  /* 0x0000000e0d0e7221 */ /* 0x000fc80000000000 */
[----:B------:R-:W-:-:S07]  /*34a0*/  FADD R27, R14, R15 ;  /* 0x0000000f0e1b7221 */ /* 0x000fce0000000000 */
.L_x_165:
[----:B------:R-:W-:Y:S05]  /*34b0*/  BRA.U !UP1, `(.L_x_164) ;  /* 0x0000000109587547 */ /* 0x000fea000b800000 */
[----:B------:R-:W-:Y:S02]  /*34c0*/  UIADD3 UR6, UPT, UPT, UR16, -0x1, URZ ;  /* 0xffffffff10067890 */ /* 0x000fe4000fffe0ff */
[----:B------:R-:W-:Y:S02]  /*34d0*/  UISETP.NE.AND UP1, UPT, UR17, URZ, UPT ;  /* 0x000000ff1100728c */ /* 0x000fe4000bf25270 */
[----:B------:R-:W-:-:S09]  /*34e0*/  UISETP.GE.U32.AND UP0, UPT, UR6, 0x3, UPT ;  /* 0x000000030600788c */ /* 0x000fd2000bf06070 */
[----:B------:R-:W-:Y:S05]  /*34f0*/  BRA.U !UP0, `(.L_x_166) ;  /* 0x00000001081c7547 */ /* 0x000fea000b800000 */
[----:B------:R-:W-:-:S09]  /*3500*/  ULEA UR6, UR5, UR9, 0x2 ;  /* 0x0000000905067291 */ /* 0x000fd2000f8e10ff */
[----:B------:R-:W2:Y:S01]  /*3510*/  LDL.128 R8, [UR6] ;  /* 0x00000006ff087983 */ /* 0x000ea20008100c00 */
[----:B------:R-:W-:Y:S01]  /*3520*/  UIADD3 UR5, UPT, UPT, UR5, 0x4, URZ ;  /* 0x0000000405057890 */ /* 0x000fe2000fffe0ff */
[----:B--2---:R-:W-:-:S04]  /*3530*/  FADD R8, R27, R8 ;  /* 0x000000081b087221 */ /* 0x004fc80000000000 */
[----:B------:R-:W-:-:S04]  /*3540*/  FADD R9, R8, R9 ;  /* 0x0000000908097221 */ /* 0x000fc80000000000 */
[----:B------:R-:W-:-:S04]  /*3550*/  FADD R10, R9, R10 ;  /* 0x0000000a090a7221 */ /* 0x000fc80000000000 */
[----:B------:R-:W-:-:S07]  /*3560*/  FADD R27, R10, R11 ;  /* 0x0000000b0a1b7221 */ /* 0x000fce0000000000 */
.L_x_166:
[----:B------:R-:W-:Y:S05]  /*3570*/  BRA.U !UP1, `(.L_x_164) ;  /* 0x0000000109287547 */ /* 0x000fea000b800000 */
[----:B------:R-:W-:-:S09]  /*3580*/  ULEA UR5, UR5, UR9, 0x2 ;  /* 0x0000000905057291 */ /* 0x000fd2000f8e10ff */
[----:B------:R-:W2:Y:S01]  /*3590*/  LDL.64 R8, [UR5] ;  /* 0x00000005ff087983 */ /* 0x000ea20008100a00 */
[----:B------:R-:W-:Y:S01]  /*35a0*/  UISETP.NE.AND UP0, UPT, UR17, 0x1, UPT ;  /* 0x000000011100788c */ /* 0x000fe2000bf05270 */
[----:B--2---:R-:W-:-:S08]  /*35b0*/  FADD R27, R27, R8 ;  /* 0x000000081b1b7221 */ /* 0x004fd00000000000 */
[----:B------:R-:W-:Y:S05]  /*35c0*/  BRA.U !UP0, `(.L_x_164) ;  /* 0x0000000108147547 */ /* 0x000fea000b800000 */
[----:B------:R-:W2:Y:S01]  /*35d0*/  LDL R8, [UR5+0x8] ;  /* 0x00000805ff087983 */ /* 0x000ea20008100800 */
[----:B------:R-:W-:Y:S01]  /*35e0*/  UISETP.NE.AND UP0, UPT, UR17, 0x2, UPT ;  /* 0x000000021100788c */ /* 0x000fe2000bf05270 */
[----:B------:R-:W-:-:S05]  /*35f0*/  FADD R27, R27, R9 ;  /* 0x000000091b1b7221 */ /* 0x000fca0000000000 */
[----:B------:R-:W-:-:S13]  /*3600*/  PLOP3.LUT P0, PT, PT, PT, UP0, 0x80, 0x8 ;  /* 0x000000000008781c */ /* 0x000fda0003f0f008 */
[----:B--2---:R-:W-:-:S07]  /*3610*/  @P0 FADD R27, R27, R8 ;  /* 0x000000081b1b0221 */ /* 0x004fce0000000000 */
.L_x_164:
[----:B------:R-:W-:Y:S01]  /*3620*/  UISETP.GE.U32.AND UP0, UPT, UR7, 0x4, UPT ;  /* 0x000000040700788c */ /* 0x000fe2000bf06070 */
[----:B-----5:R-:W-:Y:S01]  /*3630*/  FFMA R26, R25, R27, R26 ;  /* 0x0000001b191a7223 */ /* 0x020fe2000000001a */
[----:B------:R-:W-:-:S07]  /*3640*/  UMOV UR5, URZ ;  /* 0x000000ff00057c82 */ /* 0x000fce0008000000 */
[----:B------:R-:W-:Y:S05]  /*3650*/  BRA.U !UP0, `(.L_x_167) ;  /* 0x0000000908187547 */ /* 0x000fea000b800000 */
[----:B------:R-:W-:Y:S01]  /*3660*/  UISETP.GT.AND UP0, UPT, UR11, URZ, UPT ;  /* 0x000000ff0b00728c */ /* 0x000fe2000bf04270 */
[----:B------:R-:W-:-:S08]  /*3670*/  IMAD.MOV.U32 R16, RZ, RZ, RZ ;  /* 0x000000ffff107224 */ /* 0x000fd000078e00ff */
[----:B------:R-:W-:Y:S05]  /*3680*/  BRA.U !UP0, `(.L_x_168) ;  /* 0x0000000508c07547 */ /* 0x000fea000b800000 */
[----:B------:R-:W-:Y:S02]  /*3690*/  IADD3 R8, PT, PT, -R16, UR11, RZ ;  /* 0x0000000b10087c10 */ /* 0x000fe4000fffe1ff */
[----:B------:R-:W-:Y:S02]  /*36a0*/  PLOP3.LUT P0, PT, PT, PT, PT, 0x80, 0x8 ;  /* 0x000000000008781c */ /* 0x000fe40003f0f070 */
[----:B------:R-:W-:-:S13]  /*36b0*/  ISETP.GT.AND P1, PT, R8, 0xc, PT ;  /* 0x0000000c0800780c */ /* 0x000fda0003f24270 */
[----:B------:R-:W-:Y:S05]  /*36c0*/  @!P1 BRA `(.L_x_169) ;  /* 0x0000000400149947 */ /* 0x000fea0003800000 */
[----:B------:R-:W-:Y:S01]  /*36d0*/  PLOP3.LUT P0, PT, PT, PT, PT, 0x8, 0x80 ;  /* 0x000000000080781c */ /* 0x000fe20003f0e170 */
[----:B------:R-:W-:-:S12]  /*36e0*/  UIADD3 UR5, UPT, UPT, UR11, -0xc, URZ ;  /* 0xfffffff40b057890 */ /* 0x000fd8000fffe0ff */
.L_x_170:
[----:B--2---:R-:W-:-:S05]  /*36f0*/  LEA R17, R16, UR9, 0x2 ;  /* 0x0000000910117c11 */ /* 0x004fca000f8e10ff */
[----:B------:R-:W2:Y:S01]  /*3700*/  LDL.128 R8, [R17] ;  /* 0x0000000011087983 */ /* 0x000ea20000100c00 */
[----:B------:R-:W-:-:S04]  /*3710*/  IADD3 R18, PT, PT, R16, 0x4, RZ ;  /* 0x0000000410127810 */ /* 0x000fc80007ffe0ff */
[----:B------:R-:W-:Y:S01]  /*3720*/  LEA R18, R18, UR9, 0x2 ;  /* 0x0000000912127c11 */ /* 0x000fe2000f8e10ff */
[C---:B--2---:R-:W-:Y:S01]  /*3730*/  FFMA R8, R25.reuse, 0.0099999997764825820923, R8 ;  /* 0x3c23d70a19087823 */ /* 0x044fe20000000008 */
[C---:B------:R-:W-:Y:S01]  /*3740*/  FFMA R9, R25.reuse, 0.0099999997764825820923, R9 ;  /* 0x3c23d70a19097823 */ /* 0x040fe20000000009 */
[C---:B------:R-:W-:Y:S01]  /*3750*/  FFMA R10, R25.reuse, 0.0099999997764825820923, R10 ;  /* 0x3c23d70a190a7823 */ /* 0x040fe2000000000a */
[----:B------:R-:W-:Y:S02]  /*3760*/  FFMA R11, R25, 0.0099999997764825820923, R11 ;  /* 0x3c23d70a190b7823 */ /* 0x000fe4000000000b */
[----:B------:R-:W-:Y:S02]  /*3770*/  FMNMX R8, R8, -1, !PT ;  /* 0xbf80000008087809 */ /* 0x000fe40007800000 */
[----:B------:R-:W-:Y:S02]  /*3780*/  FMNMX R9, R9, -1, !PT ;  /* 0xbf80000009097809 */ /* 0x000fe40007800000 */
[----:B------:R-:W-:-:S02]  /*3790*/  FMNMX R10, R10, -1, !PT ;  /* 0xbf8000000a0a7809 */ /* 0x000fc40007800000 */
[----:B------:R-:W-:Y:S02]  /*37a0*/  FMNMX R11, R11, -1, !PT ;  /* 0xbf8000000b0b7809 */ /* 0x000fe40007800000 */
[----:B------:R-:W-:Y:S02]  /*37b0*/  FMNMX R8, R8, 1, PT ;  /* 0x3f80000008087809 */ /* 0x000fe40003800000 */
[----:B------:R-:W-:Y:S02]  /*37c0*/  FMNMX R9, R9, 1, PT ;  /* 0x3f80000009097809 */ /* 0x000fe40003800000 */
[----:B------:R-:W-:Y:S02]  /*37d0*/  FMNMX R10, R10, 1, PT ;  /* 0x3f8000000a0a7809 */ /* 0x000fe40003800000 */
[----:B------:R-:W-:-:S05]  /*37e0*/  FMNMX R11, R11, 1, PT ;  /* 0x3f8000000b0b7809 */ /* 0x000fca0003800000 */
[----:B------:R2:W-:Y:S04]  /*37f0*/  STL.128 [R17], R8 ;  /* 0x0000000811007387 */ /* 0x0005e80000100c00 */
[----:B------:R-:W3:Y:S01]  /*3800*/  LDL.128 R12, [R18] ;  /* 0x00000000120c7983 */ /* 0x000ee20000100c00 */
[----:B------:R-:W-:-:S05]  /*3810*/  VIADD R19, R16, 0x8 ;  /* 0x0000000810137836 */ /* 0x000fca0000000000 */
[----:B--2---:R-:W-:Y:S01]  /*3820*/  LEA R17, R19, UR9, 0x2 ;  /* 0x0000000913117c11 */ /* 0x004fe2000f8e10ff */
[C---:B---3--:R-:W-:Y:S01]  /*3830*/  FFMA R12, R25.reuse, 0.0099999997764825820923, R12 ;  /* 0x3c23d70a190c7823 */ /* 0x048fe2000000000c */
        /* <DEDUP_REMOVED lines=30> */
[----:B------:R-:W-:Y:S01]  /*3a20*/  ISETP.GE.AND P1, PT, R16, UR5, PT ;  /* 0x0000000510007c0c */ /* 0x000fe2000bf26270 */
        /* <DEDUP_REMOVED lines=12> */
[----:B------:R2:W-:Y:S01]  /*3af0*/  STL.128 [R18], R12 ;  /* 0x0000000c12007387 */ /* 0x0005e20000100c00 */
[----:B------:R-:W-:Y:S05]  /*3b00*/  @!P1 BRA `(.L_x_170) ;  /* 0xfffffff800f89947 */ /* 0x000fea000383ffff */
[----:B------:R-:W-:-:S05]  /*3b10*/  UMOV UR5, UR11 ;  /* 0x0000000b00057c82 */ /* 0x000fca0008000000 */
.L_x_169:
[----:B--2---:R-:W-:-:S04]  /*3b20*/  IADD3 R8, PT, PT, -R16, UR11, RZ ;  /* 0x0000000b10087c10 */ /* 0x004fc8000fffe1ff */
[----:B------:R-:W-:-:S13]  /*3b30*/  ISETP.GT.AND P1, PT, R8, 0x4, PT ;  /* 0x000000040800780c */ /* 0x000fda0003f24270 */
[----:B------:R-:W-:Y:S05]  /*3b40*/  @!P1 BRA `(.L_x_171) ;  /* 0x0000000000889947 */ /* 0x000fea0003800000 */
[----:B------:R-:W-:-:S05]  /*3b50*/  LEA R17, R16, UR9, 0x2 ;  /* 0x0000000910117c11 */ /* 0x000fca000f8e10ff */
[----:B------:R-:W2:Y:S01]  /*3b60*/  LDL.128 R8, [R17] ;  /* 0x0000000011087983 */ /* 0x000ea20000100c00 */
[----:B------:R-:W-:-:S05]  /*3b70*/  VIADD R18, R16, 0x4 ;  /* 0x0000000410127836 */ /* 0x000fca0000000000 */
        /* <DEDUP_REMOVED lines=15> */
[----:B------:R-:W-:Y:S01]  /*3c70*/  PLOP3.LUT P0, PT, PT, PT, PT, 0x8, 0x80 ;  /* 0x000000000080781c */ /* 0x000fe20003f0e170 */
[----:B------:R-:W-:Y:S01]  /*3c80*/  VIADD R16, R16, 0x8 ;  /* 0x0000000810107836 */ /* 0x000fe20000000000 */
[----:B------:R-:W-:Y:S01]  /*3c90*/  UMOV UR5, UR11 ;  /* 0x0000000b00057c82 */ /* 0x000fe20008000000 */
[C---:B---3--:R-:W-:Y:S01]  /*3ca0*/  FFMA R12, R25.reuse, 0.0099999997764825820923, R12 ;  /* 0x3c23d70a190c7823 */ /* 0x048fe2000000000c */
[C---:B------:R-:W-:Y:S01]  /*3cb0*/  FFMA R13, R25.reuse, 0.0099999997764825820923, R13 ;  /* 0x3c23d70a190d7823 */ /* 0x040fe2000000000d */
[C---:B------:R-:W-:Y:S01]  /*3cc0*/  FFMA R14, R25.reuse, 0.0099999997764825820923, R14 ;  /* 0x3c23d70a190e7823 */ /* 0x040fe2000000000e */
[----:B------:R-:W-:-:S02]  /*3cd0*/  FFMA R15, R25, 0.0099999997764825820923, R15 ;  /* 0x3c23d70a190f7823 */ /* 0x000fc4000000000f */
[----:B------:R-:W-:Y:S02]  /*3ce0*/  FMNMX R12, R12, -1, !PT ;  /* 0xbf8000000c0c7809 */ /* 0x000fe40007800000 */
[----:B------:R-:W-:Y:S02]  /*3cf0*/  FMNMX R13, R13, -1, !PT ;  /* 0xbf8000000d0d7809 */ /* 0x000fe40007800000 */
[----:B------:R-:W-:Y:S02]  /*3d00*/  FMNMX R14, R14, -1, !PT ;  /* 0xbf8000000e0e7809 */ /* 0x000fe40007800000 */
[----:B------:R-:W-:Y:S02]  /*3d10*/  FMNMX R15, R15, -1, !PT ;  /* 0xbf8000000f0f7809 */ /* 0x000fe40007800000 */
[----:B------:R-:W-:Y:S02]  /*3d20*/  FMNMX R12, R12, 1, PT ;  /* 0x3f8000000c0c7809 */ /* 0x000fe40003800000 */
[----:B------:R-:W-:-:S02]  /*3d30*/  FMNMX R13, R13, 1, PT ;  /* 0x3f8000000d0d7809 */ /* 0x000fc40003800000 */
[----:B------:R-:W-:Y:S02]  /*3d40*/  FMNMX R14, R14, 1, PT ;  /* 0x3f8000000e0e7809 */ /* 0x000fe40003800000 */
[----:B------:R-:W-:-:S05]  /*3d50*/  FMNMX R15, R15, 1, PT ;  /* 0x3f8000000f0f7809 */ /* 0x000fca0003800000 */
[----:B------:R2:W-:Y:S02]  /*3d60*/  STL.128 [R18], R12 ;  /* 0x0000000c12007387 */ /* 0x0005e40000100c00 */
.L_x_171:
[----:B------:R-:W-:-:S13]  /*3d70*/  ISETP.EQ.AND P1, PT, R16, UR11, PT ;  /* 0x0000000b10007c0c */ /* 0x000fda000bf22270 */
[----:B------:R-:W-:Y:S05]  /*3d80*/  @!P0 BRA P1, `(.L_x_167) ;  /* 0x00000000004c8947 */ /* 0x000fea0000800000 */
.L_x_168:
[----:B--23--:R-:W-:-:S05]  /*3d90*/  LEA R12, R16, UR9, 0x2 ;  /* 0x00000009100c7c11 */ /* 0x00cfca000f8e10ff */
[----:B------:R-:W2:Y:S01]  /*3da0*/  LDL.128 R8, [R12] ;  /* 0x000000000c087983 */ /* 0x000ea20000100c00 */
[----:B------:R-:W-:-:S05]  /*3db0*/  VIADD R16, R16, 0x4 ;  /* 0x0000000410107836 */ /* 0x000fca0000000000 */
[----:B------:R-:W-:Y:S01]  /*3dc0*/  ISETP.NE.AND P0, PT, R16, UR11, PT ;  /* 0x0000000b10007c0c */ /* 0x000fe2000bf05270 */
        /* <DEDUP_REMOVED lines=13> */
[----:B------:R-:W-:Y:S05]  /*3ea0*/  @P0 BRA `(.L_x_168) ;  /* 0xfffffffc00b80947 */ /* 0x000fea000383ffff */
[----:B------:R-:W-:-:S05]  /*3eb0*/  UMOV UR5, UR11 ;  /* 0x0000000b00057c82 */ /* 0x000fca0008000000 */
.L_x_167:
[----:B------:R-:W-:-:S09]  /*3ec0*/  UISETP.NE.AND UP0, UPT, UR17, URZ, UPT ;  /* 0x000000ff1100728c */ /* 0x000fd2000bf05270 */
[----:B------:R-:W-:Y:S05]  /*3ed0*/  BRA.U !UP0, `(.L_x_172) ;  /* 0x0000000108507547 */ /* 0x000fea000b800000 */
[----:B------:R-:W-:-:S09]  /*3ee0*/  ULEA UR5, UR5, UR9, 0x2 ;  /* 0x0000000905057291 */ /* 0x000fd2000f8e10ff */
[----:B--23--:R-:W2:Y:S01]  /*3ef0*/  LDL R8, [UR5] ;  /* 0x00000005ff087983 */ /* 0x00cea20008100800 */
[----:B------:R-:W-:Y:S01]  /*3f00*/  UISETP.NE.AND UP0, UPT, UR17, 0x1, UPT ;  /* 0x000000011100788c */ /* 0x000fe2000bf05270 */
[----:B--2---:R-:W-:-:S05]  /*3f10*/  FFMA R8, R25, 0.0099999997764825820923, R8 ;  /* 0x3c23d70a19087823 */ /* 0x004fca0000000008 */
[----:B------:R-:W-:-:S04]  /*3f20*/  FMNMX R8, R8, -1, !PT ;  /* 0xbf80000008087809 */ /* 0x000fc80007800000 */
[----:B------:R-:W-:-:S05]  /*3f30*/  FMNMX R8, R8, 1, PT ;  /* 0x3f80000008087809 */ /* 0x000fca0003800000 */
[----:B------:R4:W-:Y:S01]  /*3f40*/  STL [UR5], R8 ;  /* 0x00000008ff007987 */ /* 0x0009e20008100805 */
[----:B------:R-:W-:Y:S05]  /*3f50*/  BRA.U !UP0, `(.L_x_172) ;  /* 0x0000000108307547 */ /* 0x000fea000b800000 */
[----:B----4-:R-:W2:Y:S01]  /*3f60*/  LDL R8, [UR5+0x4] ;  /* 0x00000405ff087983 */ /* 0x010ea20008100800 */
[----:B------:R-:W-:Y:S01]  /*3f70*/  UISETP.NE.AND UP0, UPT, UR17, 0x2, UPT ;  /* 0x000000021100788c */ /* 0x000fe2000bf05270 */
[----:B--2---:R-:W-:-:S05]  /*3f80*/  FFMA R8, R25, 0.0099999997764825820923, R8 ;  /* 0x3c23d70a19087823 */ /* 0x004fca0000000008 */
[----:B------:R-:W-:-:S04]  /*3f90*/  FMNMX R8, R8, -1, !PT ;  /* 0xbf80000008087809 */ /* 0x000fc80007800000 */
[----:B------:R-:W-:-:S05]  /*3fa0*/  FMNMX R8, R8, 1, PT ;  /* 0x3f80000008087809 */ /* 0x000fca0003800000 */
[----:B------:R2:W-:Y:S01]  /*3fb0*/  STL [UR5+0x4], R8 ;  /* 0x00000408ff007987 */ /* 0x0005e20008100805 */
[----:B------:R-:W-:Y:S05]  /*3fc0*/  BRA.U !UP0, `(.L_x_172) ;  /* 0x0000000108147547 */ /* 0x000fea000b800000 */
[----:B--2---:R-:W2:Y:S02]  /*3fd0*/  LDL R8, [UR5+0x8] ;  /* 0x00000805ff087983 */ /* 0x004ea40008100800 */
[----:B--2---:R-:W-:-:S05]  /*3fe0*/  FFMA R8, R25, 0.0099999997764825820923, R8 ;  /* 0x3c23d70a19087823 */ /* 0x004fca0000000008 */
[----:B------:R-:W-:-:S04]  /*3ff0*/  FMNMX R8, R8, -1, !PT ;  /* 0xbf80000008087809 */ /* 0x000fc80007800000 */
[----:B------:R-:W-:-:S05]  /*4000*/  FMNMX R8, R8, 1, PT ;  /* 0x3f80000008087809 */ /* 0x000fca0003800000 */
[----:B------:R2:W-:Y:S02]  /*4010*/  STL [UR5+0x8], R8 ;  /* 0x00000808ff007987 */ /* 0x0005e40008100805 */
.L_x_172:
[----:B------:R-:W-:-:S04]  /*4020*/  UIMAD UR5, UR4, -0x33333333, URZ ;  /* 0xcccccccd040578a4 */ /* 0x000fc8000f8e02ff */
[----:B------:R-:W-:-:S04]  /*4030*/  USHF.L.W.U32.HI UR5, UR5, 0x1f, UR5 ;  /* 0x0000001f05057899 */ /* 0x000fc80008010e05 */
[----:B------:R-:W-:-:S09]  /*4040*/  UISETP.GE.U32.AND UP0, UPT, UR5, 0x1999999a, UPT ;  /* 0x1999999a0500788c */ /* 0x000fd2000bf06070 */
[----:B------:R-:W-:Y:S05]  /*4050*/  BRA.U UP0, `(.L_x_173) ;  /* 0x0000001100a47547 */ /* 0x000fea000b800000 */
[----:B--234-:R-:W-:Y:S01]  /*4060*/  SHF.R.U32.HI R8, RZ, 0x2, R5 ;  /* 0x00000002ff087819 */ /* 0x01cfe20000011605 */
[----:B------:R-:W-:-:S03]  /*4070*/  VIADD R13, R4, 0x587c5 ;  /* 0x000587c5040d7836 */ /* 0x000fc60000000000 */
[----:B------:R-:W-:Y:S01]  /*4080*/  LOP3.LUT R8, R8, R5, RZ, 0x3c, !PT ;  /* 0x0000000508087212 */ /* 0x000fe200078e3cff */
[----:B01----:R-:W-:-:S03]  /*4090*/  IMAD.SHL.U32 R5, R3, 0x10, RZ ;  /* 0x0000001003057824 */ /* 0x003fc600078e00ff */
[----:B------:R-:W-:-:S04]  /*40a0*/  SHF.L.U32 R9, R8, 0x1, RZ ;  /* 0x0000000108097819 */ /* 0x000fc800000006ff */
[----:B------:R-:W-:Y:S01]  /*40b0*/  LOP3.LUT R10, R8, R9, R5, 0x96, !PT ;  /* 0x00000009080a7212 */ /* 0x000fe200078e9605 */
[----:B------:R-:W-:-:S03]  /*40c0*/  IMAD.MOV.U32 R8, RZ, RZ, 0x2f800000 ;  /* 0x2f800000ff087424 */ /* 0x000fc600078e00ff */
[----:B------:R-:W-:-:S05]  /*40d0*/  LOP3.LUT R10, R10, R3, RZ, 0x3c, !PT ;  /* 0x000000030a0a7212 */ /* 0x000fca00078e3cff */
[----:B------:R-:W-:-:S05]  /*40e0*/  IMAD.IADD R5, R10, 0x1, R13 ;  /* 0x000000010a057824 */ /* 0x000fca00078e020d */
[----:B------:R-:W-:-:S05]  /*40f0*/  I2FP.F32.U32 R5, R5 ;  /* 0x0000000500057245 */ /* 0x000fca0000201000 */
[----:B------:R-:W-:-:S04]  /*4100*/  FFMA R5, R5, R8, 1.1641532182693481445e-10 ;  /* 0x2f00000005057423 */ /* 0x000fc80000000008 */
[----:B------:R-:W-:-:S04]  /*4110*/  FMUL R15, R5, UR14 ;  /* 0x0000000e050f7c20 */ /* 0x000fc80008400000 */
[----:B------:R-:W0:Y:S02]  /*4120*/  F2I.TRUNC.NTZ R5, R15 ;  /* 0x0000000f00057305 */ /* 0x000e24000020f100 */
[----:B0-----:R-:W-:-:S05]  /*4130*/  LEA R5, R5, UR9, 0x2 ;  /* 0x0000000905057c11 */ /* 0x001fca000f8e10ff */
[----:B------:R-:W2:Y:S01]  /*4140*/  LDL R11, [R5] ;  /* 0x00000000050b7983 */ /* 0x000ea20000100800 */
[----:B------:R-:W-:Y:S04]  /*4150*/  BSSY.RECONVERGENT B0, `(.L_x_174) ;  /* 0x000002b000007945 */ /* 0x000fe80003800200 */
[----:B------:R-:W-:Y:S01]  /*4160*/  BSSY.RELIABLE B1, `(.L_x_175) ;  /* 0x0000024000017945 */ /* 0x000fe20003800100 */
[----:B------:R-:W-:Y:S02]  /*4170*/  IMAD.MOV.U32 R9, RZ, RZ, R3 ;  /* 0x000000ffff097224 */ /* 0x000fe400078e0003 */
[----:B------:R-:W-:Y:S02]  /*4180*/  IMAD.MOV.U32 R14, RZ, RZ, R7 ;  /* 0x000000ffff0e7224 */ /* 0x000fe400078e0007 */
[----:B--2---:R-:W-:-:S04]  /*4190*/  FADD R12, R11, R11 ;  /* 0x0000000b0b0c7221 */ /* 0x004fc80000000000 */
[----:B------:R-:W-:Y:S01]  /*41a0*/  FMUL R17, R25, R12 ;  /* 0x0000000c19117220 */ /* 0x000fe20000400000 */
[----:B------:R-:W-:-:S04]  /*41b0*/  IMAD.MOV.U32 R12, RZ, RZ, R2 ;  /* 0x000000ffff0c7224 */ /* 0x000fc800078e0002 */
[----:B------:R-:W-:-:S13]  /*41c0*/  FSETP.GEU.AND P0, PT, R17, RZ, PT ;  /* 0x000000ff1100720b */ /* 0x000fda0003f0e000 */
[----:B------:R-:W-:Y:S05]  /*41d0*/  @!P0 BRA `(.L_x_176) ;  /* 0x0000000000708947 */ /* 0x000fea0003800000 */
[----:B------:R-:W-:Y:S02]  /*41e0*/  HFMA2 R14, -RZ, RZ, 3.7421875, 0 ;  /* 0x437c0000ff0e7431 */ /* 0x000fe400000001ff */
[----:B------:R-:W-:Y:S02]  /*41f0*/  IMAD.MOV.U32 R9, RZ, RZ, 0x3bbb989d ;  /* 0x3bbb989dff097424 */ /* 0x000fe400078e00ff */
[----:B------:R-:W-:Y:S01]  /*4200*/  FMUL R12, R24, -R17 ;  /* 0x80000011180c7220 */ /* 0x000fe20000400000 */
[----:B------:R-:W-:-:S03]  /*4210*/  SHF.R.U32.HI R13, RZ, 0x2, R6 ;  /* 0x00000002ff0d7819 */ /* 0x000fc60000011606 */
[----:B------:R-:W-:Y:S01]  /*4220*/  FFMA.SAT R9, R12, R9, 0.5 ;  /* 0x3f0000000c097423 */ /* 0x000fe20000002009 */
[----:B------:R-:W-:-:S03]  /*4230*/  LOP3.LUT R13, R13, R6, RZ, 0x3c, !PT ;  /* 0x000000060d0d7212 */ /* 0x000fc600078e3cff */
[----:B------:R-:W-:Y:S01]  /*4240*/  FFMA.RM R14, R9, R14, 12582913 ;  /* 0x4b400001090e7423 */ /* 0x000fe2000000400e */
[----:B------:R-:W-:Y:S02]  /*4250*/  IMAD.MOV.U32 R9, RZ, RZ, R10 ;  /* 0x000000ffff097224 */ /* 0x000fe400078e000a */
[----:B------:R-:W-:Y:S02]  /*4260*/  IMAD.SHL.U32 R10, R13, 0x2, RZ ;  /* 0x000000020d0a7824 */ /* 0x000fe400078e00ff */
[C---:B------:R-:W-:Y:S01]  /*4270*/  FADD R15, R14.reuse, -12583039 ;  /* 0xcb40007f0e0f7421 */ /* 0x040fe20000000000 */
[----:B------:R-:W-:Y:S02]  /*4280*/  IMAD.SHL.U32 R6, R9, 0x10, RZ ;  /* 0x0000001009067824 */ /* 0x000fe400078e00ff */
[----:B------:R-:W-:Y:S02]  /*4290*/  IMAD.SHL.U32 R14, R14, 0x800000, RZ ;  /* 0x008000000e0e7824 */ /* 0x000fe400078e00ff */
[----:B------:R-:W-:Y:S01]  /*42a0*/  FFMA R15, R12, 1.4426950216293334961, -R15 ;  /* 0x3fb8aa3b0c0f7823 */ /* 0x000fe2000000080f */
[----:B------:R-:W-:Y:S01]  /*42b0*/  LOP3.LUT R10, R13, R10, R6, 0x96, !PT ;  /* 0x0000000a0d0a7212 */ /* 0x000fe200078e9606 */
[----:B------:R-:W-:-:S02]  /*42c0*/  VIADD R13, R4, 0xb0f8a ;  /* 0x000b0f8a040d7836 */ /* 0x000fc40000000000 */
[----:B------:R-:W-:Y:S01]  /*42d0*/  FFMA R12, R12, 1.925963033500011079e-08, R15 ;  /* 0x32a570600c0c7823 */ /* 0x000fe2000000000f */
[----:B------:R-:W-:-:S03]  /*42e0*/  LOP3.LUT R10, R10, R9, RZ, 0x3c, !PT ;  /* 0x000000090a0a7212 */ /* 0x000fc600078e3cff */
[----:B------:R-:W0:Y:S02]  /*42f0*/  MUFU.EX2 R17, R12 ;  /* 0x0000000c00117308 */ /* 0x000e240000000800 */
[----:B------:R-:W-:-:S05]  /*4300*/  IMAD.IADD R4, R10, 0x1, R13 ;  /* 0x000000010a047824 */ /* 0x000fca00078e020d */
[----:B------:R-:W-:-:S05]  /*4310*/  I2FP.F32.U32 R15, R4 ;  /* 0x00000004000f7245 */ /* 0x000fca0000201000 */
[----:B------:R-:W-:Y:S01]  /*4320*/  FFMA R15, R15, R8, 1.1641532182693481445e-10 ;  /* 0x2f0000000f0f7423 */ /* 0x000fe20000000008 */
[----:B0-----:R-:W-:-:S05]  /*4330*/  FMUL R14, R14, R17 ;  /* 0x000000110e0e7220 */ /* 0x001fca0000400000 */
[----:B------:R-:W-:-:S13]  /*4340*/  FSETP.GEU.AND P0, PT, R15, R14, PT ;  /* 0x0000000e0f00720b */ /* 0x000fda0003f0e000 */
[----:B------:R-:W-:Y:S05]  /*4350*/  @P0 BREAK.RELIABLE B1 ;  /* 0x0000000000010942 */ /* 0x000fea0003800100 */
[----:B------:R-:W-:Y:S05]  /*4360*/  @P0 BRA `(.L_x_177) ;  /* 0x0000000000240947 */ /* 0x000fea0003800000 */
[----:B------:R-:W-:Y:S01]  /*4370*/  IMAD.MOV.U32 R12, RZ, RZ, R3 ;  /* 0x000000ffff0c7224 */ /* 0x000fe200078e0003 */
[----:B------:R-:W-:Y:S01]  /*4380*/  MOV R14, R2 ;  /* 0x00000002000e7202 */ /* 0x000fe20000000f00 */
[----:B------:R-:W-:-:S07]  /*4390*/  IMAD.MOV.U32 R6, RZ, RZ, R7 ;  /* 0x000000ffff067224 */ /* 0x000fce00078e0007 */
.L_x_176:
[----:B------:R-:W-:Y:S05]  /*43a0*/  BSYNC.RELIABLE B1 ;  /* 0x0000000000017941 */ /* 0x000fea0003800100 */
.L_x_175:
[----:B------:R-:W-:Y:S01]  /*43b0*/  FADD R4, -R11, -RZ ;  /* 0x800000ff0b047221 */ /* 0x000fe20000000100 */
[----:B------:R-:W-:Y:S02]  /*43c0*/  IMAD.MOV.U32 R3, RZ, RZ, R12 ;  /* 0x000000ffff037224 */ /* 0x000fe400078e000c */
[----:B------:R-:W-:Y:S02]  /*43d0*/  IMAD.MOV.U32 R2, RZ, RZ, R14 ;  /* 0x000000ffff027224 */ /* 0x000fe400078e000e */
[----:B------:R0:W-:Y:S01]  /*43e0*/  STL [R5], R4 ;  /* 0x0000000405007387 */ /* 0x0001e20000100800 */
[----:B------:R-:W-:-:S07]  /*43f0*/  IMAD.MOV.U32 R7, RZ, RZ, R6 ;  /* 0x000000ffff077224 */ /* 0x000fce00078e0006 */
.L_x_177:
[----:B------:R-:W-:Y:S05]  /*4400*/  BSYNC.RECONVERGENT B0 ;  /* 0x0000000000007941 */ /* 0x000fea0003800200 */
.L_x_174:
[----:B------:R-:W-:Y:S05]  /*4410*/  WARPSYNC.ALL ;  /* 0x0000000000007948 */ /* 0x000fea0003800000 */
[----:B0-----:R-:W-:Y:S01]  /*4420*/  SHF.R.U32.HI R4, RZ, 0x2, R7 ;  /* 0x00000002ff047819 */ /* 0x001fe20000011607 */
[----:B------:R-:W-:-:S03]  /*4430*/  IMAD.SHL.U32 R5, R10, 0x10, RZ ;  /* 0x000000100a057824 */ /* 0x000fc600078e00ff */
[----:B------:R-:W-:-:S05]  /*4440*/  LOP3.LUT R4, R4, R7, RZ, 0x3c, !PT ;  /* 0x0000000704047212 */ /* 0x000fca00078e3cff */
[----:B------:R-:W-:-:S05]  /*4450*/  IMAD.SHL.U32 R6, R4, 0x2, RZ ;  /* 0x0000000204067824 */ /* 0x000fca00078e00ff */
[----:B------:R-:W-:Y:S01]  /*4460*/  LOP3.LUT R5, R4, R6, R5, 0x96, !PT ;  /* 0x0000000604057212 */ /* 0x000fe200078e9605 */
[----:B------:R-:W-:-:S03]  /*4470*/  VIADD R4, R13, 0x587c5 ;  /* 0x000587c50d047836 */ /* 0x000fc60000000000 */
[----:B------:R-:W-:-:S04]  /*4480*/  LOP3.LUT R11, R5, R10, RZ, 0x3c, !PT ;  /* 0x0000000a050b7212 */ /* 0x000fc800078e3cff */
[----:B------:R-:W-:-:S04]  /*4490*/  IADD3 R5, PT, PT, R11, R4, RZ ;  /* 0x000000040b057210 */ /* 0x000fc80007ffe0ff */
        /* <DEDUP_REMOVED lines=15> */
[----:B------:R-:W-:Y:S02]  /*4590*/  IMAD.MOV.U32 R7, RZ, RZ, 0x3bbb989d ;  /* 0x3bbb989dff077424 */ /* 0x000fe400078e00ff */
[----:B------:R-:W-:Y:S01]  /*45a0*/  FMUL R4, R24, -R17 ;  /* 0x8000001118047220 */ /* 0x000fe20000400000 */
[----:B------:R-:W-:Y:S02]  /*45b0*/  IMAD.MOV.U32 R14, RZ, RZ, 0x437c0000 ;  /* 0x437c0000ff0e7424 */ /* 0x000fe400078e00ff */
[----:B------:R-:W-:Y:S02]  /*45c0*/  IMAD.MOV.U32 R12, RZ, RZ, R11 ;  /* 0x000000ffff0c7224 */ /* 0x000fe400078e000b */
[----:B------:R-:W-:-:S04]  /*45d0*/  FFMA.SAT R7, R4, R7, 0.5 ;  /* 0x3f00000004077423 */ /* 0x000fc80000002007 */
[----:B------:R-:W-:Y:S01]  /*45e0*/  FFMA.RM R14, R7, R14, 12582913 ;  /* 0x4b400001070e7423 */ /* 0x000fe2000000400e */
[----:B------:R-:W-:-:S03]  /*45f0*/  SHF.R.U32.HI R7, RZ, 0x2, R2 ;  /* 0x00000002ff077819 */ /* 0x000fc60000011602 */
[----:B------:R-:W-:Y:S01]  /*4600*/  FADD R15, R14, -12583039 ;  /* 0xcb40007f0e0f7421 */ /* 0x000fe20000000000 */
[----:B------:R-:W-:Y:S01]  /*4610*/  LOP3.LUT R7, R7, R2, RZ, 0x3c, !PT ;  /* 0x0000000207077212 */ /* 0x000fe200078e3cff */
[----:B------:R-:W-:Y:S02]  /*4620*/  IMAD.SHL.U32 R2, R12, 0x10, RZ ;  /* 0x000000100c027824 */ /* 0x000fe400078e00ff */
[----:B------:R-:W-:Y:S01]  /*4630*/  FFMA R15, R4, 1.4426950216293334961, -R15 ;  /* 0x3fb8aa3b040f7823 */ /* 0x000fe2000000080f */
[----:B------:R-:W-:-:S03]  /*4640*/  IMAD.SHL.U32 R14, R14, 0x800000, RZ ;  /* 0x008000000e0e7824 */ /* 0x000fc600078e00ff */
[----:B------:R-:W-:Y:S01]  /*4650*/  FFMA R15, R4, 1.925963033500011079e-08, R15 ;  /* 0x32a57060040f7823 */ /* 0x000fe2000000000f */
[----:B------:R-:W-:-:S04]  /*4660*/  SHF.L.U32 R4, R7, 0x1, RZ ;  /* 0x0000000107047819 */ /* 0x000fc800000006ff */
[----:B------:R-:W-:Y:S01]  /*4670*/  LOP3.LUT R7, R7, R4, R2, 0x96, !PT ;  /* 0x0000000407077212 */ /* 0x000fe200078e9602 */
[----:B------:R-:W0:Y:S01]  /*4680*/  MUFU.EX2 R15, R15 ;  /* 0x0000000f000f7308 */ /* 0x000e220000000800 */
[----:B------:R-:W-:Y:S02]  /*4690*/  VIADD R4, R13, 0xb0f8a ;  /* 0x000b0f8a0d047836 */ /* 0x000fe40000000000 */
[----:B------:R-:W-:-:S05]  /*46a0*/  LOP3.LUT R11, R7, R12, RZ, 0x3c, !PT ;  /* 0x0000000c070b7212 */ /* 0x000fca00078e3cff */
[----:B------:R-:W-:-:S05]  /*46b0*/  IMAD.IADD R2, R11, 0x1, R4 ;  /* 0x000000010b027824 */ /* 0x000fca00078e0204 */
[----:B------:R-:W-:Y:S01]  /*46c0*/  I2FP.F32.U32 R7, R2 ;  /* 0x0000000200077245 */ /* 0x000fe20000201000 */
[----:B0-----:R-:W-:-:S04]  /*46d0*/  FMUL R14, R14, R15 ;  /* 0x0000000f0e0e7220 */ /* 0x001fc80000400000 */
[----:B------:R-:W-:-:S05]  /*46e0*/  FFMA R7, R7, R8, 1.1641532182693481445e-10 ;  /* 0x2f00000007077423 */ /* 0x000fca0000000008 */
[----:B------:R-:W-:-:S13]  /*46f0*/  FSETP.GEU.AND P0, PT, R7, R14, PT ;  /* 0x0000000e0700720b */ /* 0x000fda0003f0e000 */
[----:B------:R-:W-:Y:S05]  /*4700*/  @P0 BREAK.RELIABLE B1 ;  /* 0x0000000000010942 */ /* 0x000fea0003800100 */
[----:B------:R-:W-:Y:S05]  /*4710*/  @P0 BRA `(.L_x_181) ;  /* 0x0000000000240947 */ /* 0x000fea0003800000 */
[----:B------:R-:W-:Y:S02]  /*4720*/  IMAD.MOV.U32 R14, RZ, RZ, R10 ;  /* 0x000000ffff0e7224 */ /* 0x000fe400078e000a */
[----:B------:R-:W-:Y:S02]  /*4730*/  IMAD.MOV.U32 R15, RZ, RZ, R9 ;  /* 0x000000ffff0f7224 */ /* 0x000fe400078e0009 */
[----:B------:R-:W-:-:S07]  /*4740*/  IMAD.MOV.U32 R2, RZ, RZ, R3 ;  /* 0x000000ffff027224 */ /* 0x000fce00078e0003 */
.L_x_180:
[----:B------:R-:W-:Y:S05]  /*4750*/  BSYNC.RELIABLE B1 ;  /* 0x0000000000017941 */ /* 0x000fea0003800100 */
.L_x_179:
[----:B------:R-:W-:Y:S01]  /*4760*/  FADD R6, -R6, -RZ ;  /* 0x800000ff06067221 */ /* 0x000fe20000000100 */
[----:B------:R-:W-:Y:S01]  /*4770*/  IMAD.MOV.U32 R10, RZ, RZ, R14 ;  /* 0x000000ffff0a7224 */ /* 0x000fe200078e000e */
[----:B------:R-:W-:Y:S01]  /*4780*/  MOV R9, R15 ;  /* 0x0000000f00097202 */ /* 0x000fe20000000f00 */
[----:B------:R-:W-:Y:S02]  /*4790*/  IMAD.MOV.U32 R3, RZ, RZ, R2 ;  /* 0x000000ffff037224 */ /* 0x000fe400078e0002 */
[----:B------:R0:W-:Y:S05]  /*47a0*/  STL [R5], R6 ;  /* 0x0000000605007387 */ /* 0x0001ea0000100800 */
.L_x_181:
[----:B------:R-:W-:Y:S05]  /*47b0*/  BSYNC.RECONVERGENT B0 ;  /* 0x0000000000007941 */ /* 0x000fea0003800200 */
.L_x_178:
[----:B------:R-:W-:Y:S05]  /*47c0*/  WARPSYNC.ALL ;  /* 0x0000000000007948 */ /* 0x000fea0003800000 */
[----:B------:R-:W-:-:S04]  /*47d0*/  SHF.R.U32.HI R2, RZ, 0x2, R3 ;  /* 0x00000002ff027819 */ /* 0x000fc80000011603 */
[----:B------:R-:W-:Y:S01]  /*47e0*/  LOP3.LUT R2, R2, R3, RZ, 0x3c, !PT ;  /* 0x0000000302027212 */ /* 0x000fe200078e3cff */
[----:B------:R-:W-:-:S04]  /*47f0*/  IMAD.SHL.U32 R3, R11, 0x10, RZ ;  /* 0x000000100b037824 */ /* 0x000fc800078e00ff */
[----:B0-----:R-:W-:-:S05]  /*4800*/  IMAD.SHL.U32 R5, R2, 0x2, RZ ;  /* 0x0000000202057824 */ /* 0x001fca00078e00ff */
[----:B------:R-:W-:Y:S01]  /*4810*/  LOP3.LUT R6, R2, R5, R3, 0x96, !PT ;  /* 0x0000000502067212 */ /* 0x000fe200078e9603 */
[----:B------:R-:W-:-:S03]  /*4820*/  VIADD R2, R4, 0x587c5 ;  /* 0x000587c504027836 */ /* 0x000fc60000000000 */
        /* <DEDUP_REMOVED lines=10> */
[----:B------:R-:W-:Y:S01]  /*48d0*/  IMAD.MOV.U32 R15, RZ, RZ, R12 ;  /* 0x000000ffff0f7224 */ /* 0x000fe200078e000c */
[----:B------:R-:W-:Y:S01]  /*48e0*/  MOV R16, R10 ;  /* 0x0000000a00107202 */ /* 0x000fe20000000f00 */
        /* <DEDUP_REMOVED lines=9> */
[----:B------:R-:W-:Y:S02]  /*4980*/  IMAD.SHL.U32 R5, R13, 0x10, RZ ;  /* 0x000000100d057824 */ /* 0x000fe400078e00ff */
[----:B------:R-:W-:-:S04]  /*4990*/  FFMA.SAT R2, R7, R2, 0.5 ;  /* 0x3f00000007027423 */ /* 0x000fc80000002002 */
[----:B------:R-:W-:Y:S01]  /*49a0*/  FFMA.RM R15, R2, R15, 12582913 ;  /* 0x4b400001020f7423 */ /* 0x000fe2000000400f */
[----:B------:R-:W-:-:S03]  /*49b0*/  SHF.R.U32.HI R2, RZ, 0x2, R9 ;  /* 0x00000002ff027819 */ /* 0x000fc60000011609 */
[C---:B------:R-:W-:Y:S01]  /*49c0*/  FADD R14, R15.reuse, -12583039 ;  /* 0xcb40007f0f0e7421 */ /* 0x040fe20000000000 */
[----:B------:R-:W-:Y:S02]  /*49d0*/  LOP3.LUT R2, R2, R9, RZ, 0x3c, !PT ;  /* 0x0000000902027212 */ /* 0x000fe400078e3cff */
[----:B------:R-:W-:Y:S01]  /*49e0*/  SHF.L.U32 R15, R15, 0x17, RZ ;  /* 0x000000170f0f7819 */ /* 0x000fe200000006ff */
[----:B------:R-:W-:-:S04]  /*49f0*/  FFMA R14, R7, 1.4426950216293334961, -R14 ;  /* 0x3fb8aa3b070e7823 */ /* 0x000fc8000000080e */
[----:B------:R-:W-:Y:S01]  /*4a00*/  FFMA R9, R7, 1.925963033500011079e-08, R14 ;  /* 0x32a5706007097823 */ /* 0x000fe2000000000e */
[----:B------:R-:W-:-:S03]  /*4a10*/  IMAD.SHL.U32 R7, R2, 0x2, RZ ;  /* 0x0000000202077824 */ /* 0x000fc600078e00ff */
[----:B------:R-:W0:Y:S02]  /*4a20*/  MUFU.EX2 R16, R9 ;  /* 0x0000000900107308 */ /* 0x000e240000000800 */
[----:B------:R-:W-:Y:S01]  /*4a30*/  LOP3.LUT R14, R2, R7, R5, 0x96, !PT ;  /* 0x00000007020e7212 */ /* 0x000fe200078e9605 */
[----:B------:R-:W-:-:S03]  /*4a40*/  VIADD R2, R4, 0xb0f8a ;  /* 0x000b0f8a04027836 */ /* 0x000fc60000000000 */
        /* <DEDUP_REMOVED lines=10> */
[----:B------:R-:W-:Y:S02]  /*4af0*/  IMAD.MOV.U32 R16, RZ, RZ, R12 ;  /* 0x000000ffff107224 */ /* 0x000fe400078e000c */
[----:B------:R-:W-:-:S07]  /*4b00*/  IMAD.MOV.U32 R9, RZ, RZ, R10 ;  /* 0x000000ffff097224 */ /* 0x000fce00078e000a */
.L_x_184:
[----:B------:R-:W-:Y:S05]  /*4b10*/  BSYNC.RELIABLE B1 ;  /* 0x0000000000017941 */ /* 0x000fea0003800100 */
.L_x_183:
[----:B------:R-:W-:Y:S01]  /*4b20*/  FADD R6, -R6, -RZ ;  /* 0x800000ff06067221 */ /* 0x000fe20000000100 */
[----:B------:R-:W-:Y:S01]  /*4b30*/  IMAD.MOV.U32 R13, RZ, RZ, R14 ;  /* 0x000000ffff0d7224 */ /* 0x000fe200078e000e */
[----:B------:R-:W-:Y:S01]  /*4b40*/  MOV R10, R9 ;  /* 0x00000009000a7202 */ /* 0x000fe20000000f00 */
[----:B------:R-:W-:Y:S02]  /*4b50*/  IMAD.MOV.U32 R11, RZ, RZ, R15 ;  /* 0x000000ffff0b7224 */ /* 0x000fe400078e000f */
[----:B------:R0:W-:Y:S01]  /*4b60*/  STL [R3], R6 ;  /* 0x0000000603007387 */ /* 0x0001e20000100800 */
[----:B------:R-:W-:-:S07]  /*4b70*/  IMAD.MOV.U32 R12, RZ, RZ, R16 ;  /* 0x000000ffff0c7224 */ /* 0x000fce00078e0010 */
.L_x_185:
[----:B------:R-:W-:Y:S05]  /*4b80*/  BSYNC.RECONVERGENT B0 ;  /* 0x0000000000007941 */ /* 0x000fea0003800200 */
.L_x_182:
[----:B------:R-:W-:Y:S05]  /*4b90*/  WARPSYNC.ALL ;  /* 0x0000000000007948 */ /* 0x000fea0003800000 */
[----:B0-----:R-:W-:Y:S01]  /*4ba0*/  SHF.R.U32.HI R3, RZ, 0x2, R10 ;  /* 0x00000002ff037819 */ /* 0x001fe2000001160a */
[----:B------:R-:W-:-:S03]  /*4bb0*/  IMAD.SHL.U32 R4, R5, 0x10, RZ ;  /* 0x0000001005047824 */ /* 0x000fc600078e00ff */
[----:B------:R-:W-:Y:S01]  /*4bc0*/  LOP3.LUT R3, R3, R10, RZ, 0x3c, !PT ;  /* 0x0000000a03037212 */ /* 0x000fe200078e3cff */
[----:B------:R-:W-:-:S04]  /*4bd0*/  VIADD R10, R2, 0x587c5 ;  /* 0x000587c5020a7836 */ /* 0x000fc80000000000 */
[----:B------:R-:W-:-:S05]  /*4be0*/  IMAD.SHL.U32 R6, R3, 0x2, RZ ;  /* 0x0000000203067824 */ /* 0x000fca00078e00ff */
[----:B------:R-:W-:-:S04]  /*4bf0*/  LOP3.LUT R4, R3, R6, R4, 0x96, !PT ;  /* 0x0000000603047212 */ /* 0x000fc800078e9604 */
        /* <DEDUP_REMOVED lines=17> */
[----:B------:R-:W-:Y:S02]  /*4d10*/  HFMA2 R9, -RZ, RZ, 0.96630859375, -0.0022525787353515625 ;  /* 0x3bbb989dff097431 */ /* 0x000fe400000001ff */
[----:B------:R-:W-:Y:S01]  /*4d20*/  FMUL R14, R24, -R15 ;  /* 0x8000000f180e7220 */ /* 0x000fe20000400000 */
[----:B------:R-:W-:-:S03]  /*4d30*/  IMAD.MOV.U32 R15, RZ, RZ, 0x437c0000 ;  /* 0x437c0000ff0f7424 */ /* 0x000fc600078e00ff */
[----:B------:R-:W-:Y:S01]  /*4d40*/  FFMA.SAT R6, R14, R9, 0.5 ;  /* 0x3f0000000e067423 */ /* 0x000fe20000002009 */
[----:B------:R-:W-:-:S03]  /*4d50*/  SHF.R.U32.HI R9, RZ, 0x2, R12 ;  /* 0x00000002ff097819 */ /* 0x000fc6000001160c */
[----:B------:R-:W-:Y:S01]  /*4d60*/  FFMA.RM R15, R6, R15, 12582913 ;  /* 0x4b400001060f7423 */ /* 0x000fe2000000400f */
[----:B------:R-:W-:Y:S01]  /*4d70*/  LOP3.LUT R9, R9, R12, RZ, 0x3c, !PT ;  /* 0x0000000c09097212 */ /* 0x000fe200078e3cff */
[----:B------:R-:W-:Y:S02]  /*4d80*/  IMAD.MOV.U32 R6, RZ, RZ, R7 ;  /* 0x000000ffff067224 */ /* 0x000fe400078e0007 */
[C---:B------:R-:W-:Y:S01]  /*4d90*/  FADD R17, R15.reuse, -12583039 ;  /* 0xcb40007f0f117421 */ /* 0x040fe20000000000 */
[----:B------:R-:W-:Y:S02]  /*4da0*/  IMAD.SHL.U32 R15, R15, 0x800000, RZ ;  /* 0x008000000f0f7824 */ /* 0x000fe400078e00ff */
[----:B------:R-:W-:Y:S02]  /*4db0*/  IMAD.SHL.U32 R10, R6, 0x10, RZ ;  /* 0x00000010060a7824 */ /* 0x000fe400078e00ff */
[----:B------:R-:W-:Y:S01]  /*4dc0*/  FFMA R17, R14, 1.4426950216293334961, -R17 ;  /* 0x3fb8aa3b0e117823 */ /* 0x000fe20000000811 */
[----:B------:R-:W-:-:S03]  /*4dd0*/  IMAD.SHL.U32 R7, R9, 0x2, RZ ;  /* 0x0000000209077824 */ /* 0x000fc600078e00ff */
[----:B------:R-:W-:Y:S02]  /*4de0*/  FFMA R17, R14, 1.925963033500011079e-08, R17 ;  /* 0x32a570600e117823 */ /* 0x000fe40000000011 */
[----:B------:R-:W-:Y:S01]  /*4df0*/  LOP3.LUT R7, R9, R7, R10, 0x96, !PT ;  /* 0x0000000709077212 */ /* 0x000fe200078e960a */
[----:B------:R-:W-:Y:S01]  /*4e00*/  VIADD R10, R2, 0xb0f8a ;  /* 0x000b0f8a020a7836 */ /* 0x000fe20000000000 */
[----:B------:R-:W0:Y:S02]  /*4e10*/  MUFU.EX2 R12, R17 ;  /* 0x00000011000c7308 */ /* 0x000e240000000800 */
        /* <DEDUP_REMOVED lines=8> */
[----:B------:R-:W-:Y:S01]  /*4ea0*/  MOV R9, R5 ;  /* 0x0000000500097202 */ /* 0x000fe20000000f00 */
[----:B------:R-:W-:Y:S02]  /*4eb0*/  IMAD.MOV.U32 R14, RZ, RZ, R13 ;  /* 0x000000ffff0e7224 */ /* 0x000fe400078e000d */
[----:B------:R-:W-:-:S07]  /*4ec0*/  IMAD.MOV.U32 R12, RZ, RZ, R11 ;  /* 0x000000ffff0c7224 */ /* 0x000fce00078e000b */
.L_x_188:
[----:B------:R-:W-:Y:S05]  /*4ed0*/  BSYNC.RELIABLE B1 ;  /* 0x0000000000017941 */ /* 0x000fea0003800100 */
.L_x_187:
[----:B------:R-:W-:Y:S01]  /*4ee0*/  FADD R4, -R4, -RZ ;  /* 0x800000ff04047221 */ /* 0x000fe20000000100 */
[----:B------:R-:W-:Y:S02]  /*4ef0*/  IMAD.MOV.U32 R13, RZ, RZ, R14 ;  /* 0x000000ffff0d7224 */ /* 0x000fe400078e000e */
[----:B------:R-:W-:Y:S02]  /*4f00*/  IMAD.MOV.U32 R11, RZ, RZ, R12 ;  /* 0x000000ffff0b7224 */ /* 0x000fe400078e000c */
[----:B------:R0:W-:Y:S01]  /*4f10*/  STL [R3], R4 ;  /* 0x0000000403007387 */ /* 0x0001e20000100800 */
[----:B------:R-:W-:-:S07]  /*4f20*/  IMAD.MOV.U32 R5, RZ, RZ, R9 ;  /* 0x000000ffff057224 */ /* 0x000fce00078e0009 */
.L_x_189:
[----:B------:R-:W-:Y:S05]  /*4f30*/  BSYNC.RECONVERGENT B0 ;  /* 0x0000000000007941 */ /* 0x000fea0003800200 */
.L_x_186:
[----:B------:R-:W-:Y:S05]  /*4f40*/  WARPSYNC.ALL ;  /* 0x0000000000007948 */ /* 0x000fea0003800000 */
[----:B------:R-:W-:Y:S01]  /*4f50*/  SHF.R.U32.HI R2, RZ, 0x2, R11 ;  /* 0x00000002ff027819 */ /* 0x000fe2000001160b */
[----:B0-----:R-:W-:-:S03]  /*4f60*/  IMAD.SHL.U32 R3, R7, 0x10, RZ ;  /* 0x0000001007037824 */ /* 0x001fc600078e00ff */
[----:B------:R-:W-:-:S05]  /*4f70*/  LOP3.LUT R2, R2, R11, RZ, 0x3c, !PT ;  /* 0x0000000b02027212 */ /* 0x000fca00078e3cff */
[----:B------:R-:W-:-:S05]  /*4f80*/  IMAD.SHL.U32 R4, R2, 0x2, RZ ;  /* 0x0000000202047824 */ /* 0x000fca00078e00ff */
[----:B------:R-:W-:Y:S02]  /*4f90*/  LOP3.LUT R2, R2, R4, R3, 0x96, !PT ;  /* 0x0000000402027212 */ /* 0x000fe400078e9603 */
[----:B------:R-:W-:Y:S02]  /*4fa0*/  IADD3 R4, PT, PT, R10, 0x587c5, RZ ;  /* 0x000587c50a047810 */ /* 0x000fe40007ffe0ff */
[----:B------:R-:W-:-:S05]  /*4fb0*/  LOP3.LUT R3, R2, R7, RZ, 0x3c, !PT ;  /* 0x0000000702037212 */ /* 0x000fca00078e3cff */
[----:B------:R-:W-:-:S05]  /*4fc0*/  IMAD.IADD R2, R3, 0x1, R4 ;  /* 0x0000000103027824 */ /* 0x000fca00078e0204 */
[----:B------:R-:W-:-:S05]  /*4fd0*/  I2FP.F32.U32 R9, R2 ;  /* 0x0000000200097245 */ /* 0x000fca0000201000 */
[----:B------:R-:W-:-:S04]  /*4fe0*/  FFMA R9, R9, R8, 1.1641532182693481445e-10 ;  /* 0x2f00000009097423 */ /* 0x000fc80000000008 */
[----:B------:R-:W-:-:S06]  /*4ff0*/  FMUL R2, R9, UR14 ;  /* 0x0000000e09027c20 */ /* 0x000fcc0008400000 */
        /* <DEDUP_REMOVED lines=14> */
[----:B------:R-:W-:Y:S01]  /*50e0*/  IMAD.MOV.U32 R17, RZ, RZ, 0x437c0000 ;  /* 0x437c0000ff117424 */ /* 0x000fe200078e00ff */
[----:B------:R-:W-:Y:S02]  /*50f0*/  SHF.R.U32.HI R4, RZ, 0x2, R13 ;  /* 0x00000002ff047819 */ /* 0x000fe4000001160d */
[----:B------:R-:W-:Y:S02]  /*5100*/  FFMA.SAT R2, R12, R15, 0.5 ;  /* 0x3f0000000c027423 */ /* 0x000fe4000000200f */
[----:B------:R-:W-:Y:S02]  /*5110*/  LOP3.LUT R4, R4, R13, RZ, 0x3c, !PT ;  /* 0x0000000d04047212 */ /* 0x000fe400078e3cff */
[----:B------:R-:W-:Y:S01]  /*5120*/  FFMA.RM R14, R2, R17, 12582913 ;  /* 0x4b400001020e7423 */ /* 0x000fe20000004011 */
[----:B------:R-:W-:-:S03]  /*5130*/  IMAD.MOV.U32 R2, RZ, RZ, R3 ;  /* 0x000000ffff027224 */ /* 0x000fc600078e0003 */
[C---:B------:R-:W-:Y:S01]  /*5140*/  FADD R15, R14.reuse, -12583039 ;  /* 0xcb40007f0e0f7421 */ /* 0x040fe20000000000 */
[----:B------:R-:W-:Y:S01]  /*5150*/  IMAD.SHL.U32 R14, R14, 0x800000, RZ ;  /* 0x008000000e0e7824 */ /* 0x000fe200078e00ff */
[----:B------:R-:W-:Y:S02]  /*5160*/  SHF.L.U32 R3, R2, 0x4, RZ ;  /* 0x0000000402037819 */ /* 0x000fe400000006ff */
[----:B------:R-:W-:-:S04]  /*5170*/  FFMA R15, R12, 1.4426950216293334961, -R15 ;  /* 0x3fb8aa3b0c0f7823 */ /* 0x000fc8000000080f */
[----:B------:R-:W-:Y:S01]  /*5180*/  FFMA R15, R12, 1.925963033500011079e-08, R15 ;  /* 0x32a570600c0f7823 */ /* 0x000fe2000000000f */
[----:B------:R-:W-:-:S05]  /*5190*/  IMAD.SHL.U32 R12, R4, 0x2, RZ ;  /* 0x00000002040c7824 */ /* 0x000fca00078e00ff */
        /* <DEDUP_REMOVED lines=14> */
.L_x_191:
[----:B------:R-:W-:Y:S05]  /*5280*/  BSYNC.RELIABLE B1 ;  /* 0x0000000000017941 */ /* 0x000fea0003800100 */
.L_x_190:
[----:B------:R-:W-:Y:S01]  /*5290*/  FADD R8, -R11, -RZ ;  /* 0x800000ff0b087221 */ /* 0x000fe20000000100 */
[----:B------:R-:W-:Y:S01]  /*52a0*/  MOV R7, R12 ;  /* 0x0000000c00077202 */ /* 0x000fe20000000f00 */
[----:B------:R-:W-:Y:S02]  /*52b0*/  IMAD.MOV.U32 R6, RZ, RZ, R14 ;  /* 0x000000ffff067224 */ /* 0x000fe400078e000e */
[----:B------:R-:W-:Y:S01]  /*52c0*/  IMAD.MOV.U32 R5, RZ, RZ, R13 ;  /* 0x000000ffff057224 */ /* 0x000fe200078e000d */
[----:B------:R0:W-:Y:S06]  /*52d0*/  STL [R9], R8 ;  /* 0x0000000809007387 */ /* 0x0001ec0000100800 */
.L_x_192:
[----:B------:R-:W-:Y:S05]  /*52e0*/  BSYNC.RECONVERGENT B0 ;  /* 0x0000000000007941 */ /* 0x000fea0003800200 */
.L_x_173:
[----:B------:R-:W5:Y:S01]  /*52f0*/  LDCU UR5, c[0x0][0x3b0] ;  /* 0x00007600ff0577ac */ /* 0x000f620008000800 */
[----:B------:R-:W-:-:S04]  /*5300*/  UIADD3 UR4, UPT, UPT, UR4, 0x1, URZ ;  /* 0x0000000104047890 */ /* 0x000fc8000fffe0ff */
[----:B-----5:R-:W-:-:S09]  /*5310*/  UISETP.NE.AND UP0, UPT, UR4, UR5, UPT ;  /* 0x000000050400728c */ /* 0x020fd2000bf05270 */
[----:B------:R-:W-:Y:S05]  /*5320*/  BRA.U !UP0, `(.L_x_158) ;  /* 0x0000002908147547 */ /* 0x000fea000b800000 */
[----:B------:R-:W-:Y:S05]  /*5330*/  BRA `(.L_x_193) ;  /* 0xffffffdc00287947 */ /* 0x000fea000383ffff */
.L_x_159:
[----:B------:R-:W2:Y:S02]  /*5340*/  LDCU.64 UR4, c[0x0][0x390] ;  /* 0x00007200ff0477ac */ /* 0x000ea40008000a00 */
[----:B--2---:R-:W-:-:S04]  /*5350*/  UISETP.NE.U32.AND UP0, UPT, UR4, URZ, UPT ;  /* 0x000000ff0400728c */ /* 0x004fc8000bf05070 */
[----:B------:R-:W-:-:S09]  /*5360*/  UISETP.NE.AND.EX UP0, UPT, UR5, URZ, UPT, UP0 ;  /* 0x000000ff0500728c */ /* 0x000fd2000bf05300 */
[----:B------:R-:W-:Y:S05]  /*5370*/  BRA.U !UP0, `(.L_x_194) ;  /* 0x0000001508247547 */ /* 0x000fea000b800000 */
[----:B------:R-:W-:Y:S01]  /*5380*/  IMAD.MOV.U32 R26, RZ, RZ, RZ ;  /* 0x000000ffff1a7224 */ /* 0x000fe200078e00ff */
[----:B------:R-:W2:Y:S01]  /*5390*/  LDCU UR8, c[0x0][0x3b0] ;  /* 0x00007600ff0877ac */ /* 0x000ea20008000800 */
[----:B------:R-:W3:Y:S01]  /*53a0*/  LDCU.64 UR10, c[0x0][0x388] ;  /* 0x00007100ff0a77ac */ /* 0x000ee20008000a00 */
[----:B------:R-:W4:Y:S01]  /*53b0*/  LDCU.64 UR16, c[0x0][0x390] ;  /* 0x00007200ff1077ac */ /* 0x000f220008000a00 */
[----:B------:R-:W-:-:S05]  /*53c0*/  UMOV UR4, URZ ;  /* 0x000000ff00047c82 */ /* 0x000fca0008000000 */
.L_x_217:
[----:B----4-:R-:W-:-:S06]  /*53d0*/  UIMAD.WIDE.U32 UR6, UR4, 0x4, UR16 ;  /* 0x00000004040678a5 */ /* 0x010fcc000f8e0010 */
[----:B------:R-:W-:Y:S02]  /*53e0*/  IMAD.U32 R10, RZ, RZ, UR6 ;  /* 0x00000006ff0a7e24 */ /* 0x000fe4000f8e00ff */
[----:B0-----:R-:W-:-:S05]  /*53f0*/  IMAD.U32 R11, RZ, RZ, UR7 ;  /* 0x00000007ff0b7e24 */ /* 0x001fca000f8e00ff */
[----:B------:R-:W4:Y:S01]  /*5400*/  LDG.E R13, desc[UR12][R10.64] ;  /* 0x0000000c0a0d7981 */ /* 0x000f22000c1e1900 */
[----:B---3--:R-:W-:-:S06]  /*5410*/  UIMAD.WIDE.U32 UR6, UR4, 0x4, UR10 ;  /* 0x00000004040678a5 */ /* 0x008fcc000f8e000a */
[----:B------:R-:W-:Y:S02]  /*5420*/  IMAD.U32 R9, RZ, RZ, UR7 ;  /* 0x00000007ff097e24 */ /* 0x000fe4000f8e00ff */
[----:B------:R-:W-:-:S05]  /*5430*/  IMAD.U32 R8, RZ, RZ, UR6 ;  /* 0x00000006ff087e24 */ /* 0x000fca000f8e00ff */
[----:B------:R3:W5:Y:S01]  /*5440*/  LDG.E R9, desc[UR12][R8.64] ;  /* 0x0000000c08097981 */ /* 0x000762000c1e1900 */
[----:B----4-:R-:W-:-:S04]  /*5450*/  IADD3 R12, PT, PT, R13, 0x1800000, RZ ;  /* 0x018000000d0c7810 */ /* 0x010fc80007ffe0ff */
[----:B------:R-:W-:-:S04]  /*5460*/  LOP3.LUT R12, R12, 0x7f800000, RZ, 0xc0, !PT ;  /* 0x7f8000000c0c7812 */ /* 0x000fc800078ec0ff */
[----:B------:R-:W-:-:S13]  /*5470*/  ISETP.GT.U32.AND P0, PT, R12, 0x1ffffff, PT ;  /* 0x01ffffff0c00780c */ /* 0x000fda0003f04070 */
[----:B---3--:R-:W-:Y:S05]  /*5480*/  @P0 BRA `(.L_x_195) ;  /* 0x0000000000100947 */ /* 0x008fea0003800000 */
[----:B------:R-:W-:Y:S01]  /*5490*/  IMAD.MOV.U32 R8, RZ, RZ, R13 ;  /* 0x000000ffff087224 */ /* 0x000fe200078e000d */
[----:B------:R-:W-:-:S07]  /*54a0*/  MOV R10, 0x54c0 ;  /* 0x000054c0000a7802 */ /* 0x000fce0000000f00 */
[----:B012--5:R-:W-:Y:S05]  /*54b0*/  CALL.REL.NOINC `($__internal_7_$__cuda_sm20_rcp_rn_f32_slowpath) ;  /* 0x00000028000c7944 */ /* 0x027fea0003c00000 */
[----:B------:R-:W-:Y:S05]  /*54c0*/  BRA `(.L_x_196) ;  /* 0x0000000000107947 */ /* 0x000fea0003800000 */
.L_x_195:
[----:B------:R-:W3:Y:S02]  /*54d0*/  MUFU.RCP R24, R13 ;  /* 0x0000000d00187308 */ /* 0x000ee40000001000 */
[----:B---3--:R-:W-:-:S04]  /*54e0*/  FFMA R8, R13, R24, -1 ;  /* 0xbf8000000d087423 */ /* 0x008fc80000000018 */
[----:B------:R-:W-:-:S04]  /*54f0*/  FADD.FTZ R11, -R8, -RZ ;  /* 0x800000ff080b7221 */ /* 0x000fc80000010100 */
[----:B------:R-:W-:-:S07]  /*5500*/  FFMA R24, R24, R11, R24 ;  /* 0x0000000b18187223 */ /* 0x000fce0000000018 */
.L_x_196:
[----:B------:R-:W-:Y:S01]  /*5510*/  UIMAD UR5, UR4, -0x33333333, URZ ;  /* 0xcccccccd040578a4 */ /* 0x000fe2000f8e02ff */
[----:B-----5:R-:W-:-:S03]  /*5520*/  FFMA R26, RZ, R9, R26 ;  /* 0x00000009ff1a7223 */ /* 0x020fc6000000001a */
[----:B------:R-:W-:-:S04]  /*5530*/  USHF.L.W.U32.HI UR5, UR5, 0x1f, UR5 ;  /* 0x0000001f05057899 */ /* 0x000fc80008010e05 */
[----:B------:R-:W-:-:S09]  /*5540*/  UISETP.GT.U32.AND UP0, UPT, UR5, 0x19999999, UPT ;  /* 0x199999990500788c */ /* 0x000fd2000bf04070 */
[----:B------:R-:W-:Y:S05]  /*5550*/  BRA.U UP0, `(.L_x_197) ;  /* 0x00000011009c7547 */ /* 0x000fea000b800000 */
[----:B------:R-:W-:-:S04]  /*5560*/  SHF.R.U32.HI R8, RZ, 0x2, R5 ;  /* 0x00000002ff087819 */ /* 0x000fc80000011605 */
[----:B------:R-:W-:Y:S01]  /*5570*/  LOP3.LUT R8, R8, R5, RZ, 0x3c, !PT ;  /* 0x0000000508087212 */ /* 0x000fe200078e3cff */
[----:B01----:R-:W-:-:S04]  /*5580*/  IMAD.SHL.U32 R5, R3, 0x10, RZ ;  /* 0x0000001003057824 */ /* 0x003fc800078e00ff */
[----:B------:R-:W-:-:S05]  /*5590*/  IMAD.SHL.U32 R10, R8, 0x2, RZ ;  /* 0x00000002080a7824 */ /* 0x000fca00078e00ff */
[----:B------:R-:W-:Y:S01]  /*55a0*/  LOP3.LUT R10, R8, R10, R5, 0x96, !PT ;  /* 0x0000000a080a7212 */ /* 0x000fe200078e9605 */
[----:B------:R-:W-:Y:S02]  /*55b0*/  VIADD R5, R4, 0x587c5 ;  /* 0x000587c504057836 */ /* 0x000fe40000000000 */
[----:B------:R-:W-:Y:S01]  /*55c0*/  IMAD.MOV.U32 R8, RZ, RZ, 0x2f800000 ;  /* 0x2f800000ff087424 */ /* 0x000fe200078e00ff */
[----:B------:R-:W-:-:S05]  /*55d0*/  LOP3.LUT R10, R10, R3, RZ, 0x3c, !PT ;  /* 0x000000030a0a7212 */ /* 0x000fca00078e3cff */
[----:B------:R-:W-:-:S05]  /*55e0*/  IMAD.IADD R11, R10, 0x1, R5 ;  /* 0x000000010a0b7824 */ /* 0x000fca00078e0205 */
[----:B------:R-:W-:-:S05]  /*55f0*/  I2FP.F32.U32 R11, R11 ;  /* 0x0000000b000b7245 */ /* 0x000fca0000201000 */
[----:B------:R-:W-:-:S04]  /*5600*/  FFMA R11, R11, R8, 1.1641532182693481445e-10 ;  /* 0x2f0000000b0b7423 */ /* 0x000fc80000000008 */
[----:B------:R-:W-:-:S04]  /*5610*/  FMUL R16, R11, UR14 ;  /* 0x0000000e0b107c20 */ /* 0x000fc80008400000 */
[----:B------:R-:W0:Y:S02]  /*5620*/  F2I.TRUNC.NTZ R12, R16 ;  /* 0x00000010000c7305 */ /* 0x000e24000020f100 */
[----:B0-----:R-:W-:-:S05]  /*5630*/  LEA R12, R12, UR9, 0x2 ;  /* 0x000000090c0c7c11 */ /* 0x001fca000f8e10ff */
[----:B------:R-:W3:Y:S01]  /*5640*/  LDL R13, [R12] ;  /* 0x000000000c0d7983 */ /* 0x000ee20000100800 */
[----:B------:R-:W-:Y:S04]  /*5650*/  BSSY.RECONVERGENT B0, `(.L_x_198) ;  /* 0x000002b000007945 */ /* 0x000fe80003800200 */
[----:B------:R-:W-:Y:S01]  /*5660*/  BSSY.RELIABLE B1, `(.L_x_199) ;  /* 0x0000024000017945 */ /* 0x000fe20003800100 */
[----:B------:R-:W-:Y:S02]  /*5670*/  IMAD.MOV.U32 R11, RZ, RZ, R3 ;  /* 0x000000ffff0b7224 */ /* 0x000fe400078e0003 */
[----:B------:R-:W-:Y:S02]  /*5680*/  IMAD.MOV.U32 R15, RZ, RZ, R7 ;  /* 0x000000ffff0f7224 */ /* 0x000fe400078e0007 */
[----:B---3--:R-:W-:-:S04]  /*5690*/  FADD R14, R13, R13 ;  /* 0x0000000d0d0e7221 */ /* 0x008fc80000000000 */
[----:B------:R-:W-:Y:S01]  /*56a0*/  FMUL R17, R9, R14 ;  /* 0x0000000e09117220 */ /* 0x000fe20000400000 */
[----:B------:R-:W-:-:S04]  /*56b0*/  MOV R14, R2 ;  /* 0x00000002000e7202 */ /* 0x000fc80000000f00 */
[----:B------:R-:W-:-:S13]  /*56c0*/  FSETP.GEU.AND P0, PT, R17, RZ, PT ;  /* 0x000000ff1100720b */ /* 0x000fda0003f0e000 */
[----:B------:R-:W-:Y:S05]  /*56d0*/  @!P0 BRA `(.L_x_200) ;  /* 0x0000000000708947 */ /* 0x000fea0003800000 */
[----:B------:R-:W-:Y:S02]  /*56e0*/  IMAD.MOV.U32 R5, RZ, RZ, 0x3bbb989d ;  /* 0x3bbb989dff057424 */ /* 0x000fe400078e00ff */
[----:B------:R-:W-:Y:S01]  /*56f0*/  FMUL R14, R24, -R17 ;  /* 0x80000011180e7220 */ /* 0x000fe20000400000 */
[----:B------:R-:W-:Y:S01]  /*5700*/  IMAD.MOV.U32 R16, RZ, RZ, 0x437c0000 ;  /* 0x437c0000ff107424 */ /* 0x000fe200078e00ff */
[----:B------:R-:W-:Y:S01]  /*5710*/  SHF.R.U32.HI R19, RZ, 0x2, R6 ;  /* 0x00000002ff137819 */ /* 0x000fe20000011606 */
[----:B------:R-:W-:Y:S02]  /*5720*/  IMAD.MOV.U32 R11, RZ, RZ, R10 ;  /* 0x000000ffff0b7224 */ /* 0x000fe400078e000a */
[----:B------:R-:W-:Y:S01]  /*5730*/  FFMA.SAT R5, R14, R5, 0.5 ;  /* 0x3f0000000e057423 */ /* 0x000fe20000002005 */
[----:B------:R-:W-:-:S03]  /*5740*/  LOP3.LUT R10, R19, R6, RZ, 0x3c, !PT ;  /* 0x00000006130a7212 */ /* 0x000fc600078e3cff */
[----:B------:R-:W-:Y:S02]  /*5750*/  FFMA.RM R15, R5, R16, 12582913 ;  /* 0x4b400001050f7423 */ /* 0x000fe40000004010 */
[----:B------:R-:W-:Y:S02]  /*5760*/  IMAD.SHL.U32 R6, R10, 0x2, RZ ;  /* 0x000000020a067824 */ /* 0x000fe400078e00ff */
[----:B------:R-:W-:-:S04]  /*5770*/  FADD R5, R15, -12583039 ;  /* 0xcb40007f0f057421 */ /* 0x000fc80000000000 */
[----:B------:R-:W-:Y:S01]  /*5780*/  FFMA R17, R14, 1.4426950216293334961, -R5 ;  /* 0x3fb8aa3b0e117823 */ /* 0x000fe20000000805 */
[----:B------:R-:W-:-:S03]  /*5790*/  IMAD.SHL.U32 R5, R11, 0x10, RZ ;  /* 0x000000100b057824 */ /* 0x000fc600078e00ff */
[----:B------:R-:W-:Y:S02]  /*57a0*/  FFMA R17, R14, 1.925963033500011079e-08, R17 ;  /* 0x32a570600e117823 */ /* 0x000fe40000000011 */
[----:B------:R-:W-:Y:S01]  /*57b0*/  LOP3.LUT R10, R10, R6, R5, 0x96, !PT ;  /* 0x000000060a0a7212 */ /* 0x000fe200078e9605 */
[----:B------:R-:W-:Y:S02]  /*57c0*/  VIADD R5, R4, 0xb0f8a ;  /* 0x000b0f8a04057836 */ /* 0x000fe40000000000 */
[----:B------:R-:W-:Y:S01]  /*57d0*/  IMAD.SHL.U32 R6, R15, 0x800000, RZ ;  /* 0x008000000f067824 */ /* 0x000fe200078e00ff */
[----:B------:R-:W0:Y:S01]  /*57e0*/  MUFU.EX2 R17, R17 ;  /* 0x0000001100117308 */ /* 0x000e220000000800 */
[----:B------:R-:W-:-:S04]  /*57f0*/  LOP3.LUT R10, R10, R11, RZ, 0x3c, !PT ;  /* 0x0000000b0a0a7212 */ /* 0x000fc800078e3cff */
[----:B------:R-:W-:-:S04]  /*5800*/  IADD3 R4, PT, PT, R5, R10, RZ ;  /* 0x0000000a05047210 */ /* 0x000fc80007ffe0ff */
[----:B------:R-:W-:-:S05]  /*5810*/  I2FP.F32.U32 R15, R4 ;  /* 0x00000004000f7245 */ /* 0x000fca0000201000 */
[----:B------:R-:W-:Y:S01]  /*5820*/  FFMA R15, R15, R8, 1.1641532182693481445e-10 ;  /* 0x2f0000000f0f7423 */ /* 0x000fe20000000008 */
[----:B0-----:R-:W-:-:S05]  /*5830*/  FMUL R6, R6, R17 ;  /* 0x0000001106067220 */ /* 0x001fca0000400000 */
[----:B------:R-:W-:-:S13]  /*5840*/  FSETP.GEU.AND P0, PT, R15, R6, PT ;  /* 0x000000060f00720b */ /* 0x000fda0003f0e000 */
[----:B------:R-:W-:Y:S05]  /*5850*/  @P0 BREAK.RELIABLE B1 ;  /* 0x0000000000010942 */ /* 0x000fea0003800100 */
[----:B------:R-:W-:Y:S05]  /*5860*/  @P0 BRA `(.L_x_201) ;  /* 0x0000000000240947 */ /* 0x000fea0003800000 */
[----:B------:R-:W-:Y:S02]  /*5870*/  IMAD.MOV.U32 R14, RZ, RZ, R3 ;  /* 0x000000ffff0e7224 */ /* 0x000fe400078e0003 */
[----:B------:R-:W-:Y:S02]  /*5880*/  IMAD.MOV.U32 R15, RZ, RZ, R2 ;  /* 0x000000ffff0f7224 */ /* 0x000fe400078e0002 */
[----:B------:R-:W-:-:S07]  /*5890*/  IMAD.MOV.U32 R6, RZ, RZ, R7 ;  /* 0x000000ffff067224 */ /* 0x000fce00078e0007 */
.L_x_200:
[----:B--2---:R-:W-:Y:S05]  /*58a0*/  BSYNC.RELIABLE B1 ;  /* 0x0000000000017941 */ /* 0x004fea0003800100 */
.L_x_199:
[----:B------:R-:W-:Y:S01]  /*58b0*/  FADD R13, -R13, -RZ ;  /* 0x800000ff0d0d7221 */ /* 0x000fe20000000100 */
[----:B------:R-:W-:Y:S01]  /*58c0*/  IMAD.MOV.U32 R3, RZ, RZ, R14 ;  /* 0x000000ffff037224 */ /* 0x000fe200078e000e */
[----:B------:R-:W-:Y:S01]  /*58d0*/  MOV R7, R6 ;  /* 0x0000000600077202 */ /* 0x000fe20000000f00 */
[----:B------:R-:W-:Y:S02]  /*58e0*/  IMAD.MOV.U32 R2, RZ, RZ, R15 ;  /* 0x000000ffff027224 */ /* 0x000fe400078e000f */
[----:B------:R0:W-:Y:S05]  /*58f0*/  STL [R12], R13 ;  /* 0x0000000d0c007387 */ /* 0x0001ea0000100800 */
.L_x_201:
[----:B--2---:R-:W-:Y:S05]  /*5900*/  BSYNC.RECONVERGENT B0 ;  /* 0x0000000000007941 */ /* 0x004fea0003800200 */
.L_x_198:
        /* <DEDUP_REMOVED lines=19> */
[----:B--2---:R-:W-:-:S04]  /*5a40*/  FADD R14, R7, R7 ;  /* 0x00000007070e7221 */ /* 0x004fc80000000000 */
[----:B------:R-:W-:Y:S01]  /*5a50*/  FMUL R17, R9, R14 ;  /* 0x0000000e09117220 */ /* 0x000fe20000400000 */
[----:B------:R-:W-:-:S04]  /*5a60*/  IMAD.MOV.U32 R14, RZ, RZ, R11 ;  /* 0x000000ffff0e7224 */ /* 0x000fc800078e000b */
[----:B------:R-:W-:-:S13]  /*5a70*/  FSETP.GEU.AND P0, PT, R17, RZ, PT ;  /* 0x000000ff1100720b */ /* 0x000fda0003f0e000 */
[----:B------:R-:W-:Y:S05]  /*5a80*/  @!P0 BRA `(.L_x_204) ;  /* 0x0000000000708947 */ /* 0x000fea0003800000 */
[----:B------:R-:W-:Y:S02]  /*5a90*/  IMAD.MOV.U32 R15, RZ, RZ, 0x3bbb989d ;  /* 0x3bbb989dff0f7424 */ /* 0x000fe400078e00ff */
[----:B------:R-:W-:Y:S01]  /*5aa0*/  FMUL R4, R24, -R17 ;  /* 0x8000001118047220 */ /* 0x000fe20000400000 */
[----:B------:R-:W-:-:S03]  /*5ab0*/  IMAD.MOV.U32 R17, RZ, RZ, 0x437c0000 ;  /* 0x437c0000ff117424 */ /* 0x000fc600078e00ff */
[----:B------:R-:W-:-:S04]  /*5ac0*/  FFMA.SAT R12, R4, R15, 0.5 ;  /* 0x3f000000040c7423 */ /* 0x000fc8000000200f */
[----:B------:R-:W-:Y:S01]  /*5ad0*/  FFMA.RM R14, R12, R17, 12582913 ;  /* 0x4b4000010c0e7423 */ /* 0x000fe20000004011 */
[----:B------:R-:W-:Y:S01]  /*5ae0*/  SHF.R.U32.HI R17, RZ, 0x2, R2 ;  /* 0x00000002ff117819 */ /* 0x000fe20000011602 */
[----:B------:R-:W-:Y:S02]  /*5af0*/  IMAD.MOV.U32 R12, RZ, RZ, R13 ;  /* 0x000000ffff0c7224 */ /* 0x000fe400078e000d */
[----:B------:R-:W-:Y:S01]  /*5b00*/  FADD R15, R14, -12583039 ;  /* 0xcb40007f0e0f7421 */ /* 0x000fe20000000000 */
[----:B------:R-:W-:Y:S01]  /*5b10*/  LOP3.LUT R17, R17, R2, RZ, 0x3c, !PT ;  /* 0x0000000211117212 */ /* 0x000fe200078e3cff */
[----:B------:R-:W-:Y:S02]  /*5b20*/  IMAD.SHL.U32 R2, R12, 0x10, RZ ;  /* 0x000000100c027824 */ /* 0x000fe400078e00ff */
[----:B------:R-:W-:Y:S01]  /*5b30*/  FFMA R15, R4, 1.4426950216293334961, -R15 ;  /* 0x3fb8aa3b040f7823 */ /* 0x000fe2000000080f */
[----:B------:R-:W-:Y:S02]  /*5b40*/  IMAD.SHL.U32 R14, R14, 0x800000, RZ ;  /* 0x008000000e0e7824 */ /* 0x000fe400078e00ff */
[----:B------:R-:W-:-:S02]  /*5b50*/  IMAD.SHL.U32 R13, R17, 0x2, RZ ;  /* 0x00000002110d7824 */ /* 0x000fc400078e00ff */
[----:B------:R-:W-:Y:S01]  /*5b60*/  FFMA R15, R4, 1.925963033500011079e-08, R15 ;  /* 0x32a57060040f7823 */ /* 0x000fe2000000000f */
[----:B------:R-:W-:Y:S02]  /*5b70*/  VIADD R4, R5, 0xb0f8a ;  /* 0x000b0f8a05047836 */ /* 0x000fe40000000000 */
[----:B------:R-:W-:-:S03]  /*5b80*/  LOP3.LUT R13, R17, R13, R2, 0x96, !PT ;  /* 0x0000000d110d7212 */ /* 0x000fc600078e9602 */
        /* <DEDUP_REMOVED lines=12> */
.L_x_204:
[----:B------:R-:W-:Y:S05]  /*5c50*/  BSYNC.RELIABLE B1 ;  /* 0x0000000000017941 */ /* 0x000fea0003800100 */
.L_x_203:
[----:B------:R-:W-:Y:S01]  /*5c60*/  FADD R7, -R7, -RZ ;  /* 0x800000ff07077221 */ /* 0x000fe20000000100 */
[----:B------:R-:W-:Y:S01]  /*5c70*/  IMAD.MOV.U32 R10, RZ, RZ, R14 ;  /* 0x000000ffff0a7224 */ /* 0x000fe200078e000e */
[----:B------:R-:W-:Y:S01]  /*5c80*/  MOV R3, R2 ;  /* 0x0000000200037202 */ /* 0x000fe20000000f00 */
[----:B------:R-:W-:Y:S02]  /*5c90*/  IMAD.MOV.U32 R11, RZ, RZ, R15 ;  /* 0x000000ffff0b7224 */ /* 0x000fe400078e000f */
[----:B------:R0:W-:Y:S05]  /*5ca0*/  STL [R6], R7 ;  /* 0x0000000706007387 */ /* 0x0001ea0000100800 */
.L_x_205:
[----:B------:R-:W-:Y:S05]  /*5cb0*/  BSYNC.RECONVERGENT B0 ;  /* 0x0000000000007941 */ /* 0x000fea0003800200 */
.L_x_202:
        /* <DEDUP_REMOVED lines=28> */
[----:B------:R-:W-:Y:S02]  /*5e80*/  FFMA.SAT R2, R7, R2, 0.5 ;  /* 0x3f00000007027423 */ /* 0x000fe40000002002 */
[----:B------:R-:W-:Y:S02]  /*5e90*/  IMAD.SHL.U32 R5, R14, 0x10, RZ ;  /* 0x000000100e057824 */ /* 0x000fe400078e00ff */
[----:B------:R-:W-:Y:S01]  /*5ea0*/  FFMA.RM R15, R2, R15, 12582913 ;  /* 0x4b400001020f7423 */ /* 0x000fe2000000400f */
[----:B------:R-:W-:-:S03]  /*5eb0*/  SHF.R.U32.HI R2, RZ, 0x2, R11 ;  /* 0x00000002ff027819 */ /* 0x000fc6000001160b */
[C---:B------:R-:W-:Y:S01]  /*5ec0*/  FADD R16, R15.reuse, -12583039 ;  /* 0xcb40007f0f107421 */ /* 0x040fe20000000000 */
[----:B------:R-:W-:Y:S01]  /*5ed0*/  LOP3.LUT R2, R2, R11, RZ, 0x3c, !PT ;  /* 0x0000000b02027212 */ /* 0x000fe200078e3cff */
[----:B------:R-:W-:Y:S02]  /*5ee0*/  IMAD.SHL.U32 R15, R15, 0x800000, RZ ;  /* 0x008000000f0f7824 */ /* 0x000fe400078e00ff */
[----:B------:R-:W-:-:S04]  /*5ef0*/  FFMA R16, R7, 1.4426950216293334961, -R16 ;  /* 0x3fb8aa3b07107823 */ /* 0x000fc80000000810 */
[----:B------:R-:W-:Y:S01]  /*5f00*/  FFMA R16, R7, 1.925963033500011079e-08, R16 ;  /* 0x32a5706007107823 */ /* 0x000fe20000000010 */
[----:B------:R-:W-:-:S05]  /*5f10*/  IMAD.SHL.U32 R7, R2, 0x2, RZ ;  /* 0x0000000202077824 */ /* 0x000fca00078e00ff */
[----:B------:R-:W0:Y:S01]  /*5f20*/  MUFU.EX2 R16, R16 ;  /* 0x0000001000107308 */ /* 0x000e220000000800 */
[----:B------:R-:W-:Y:S01]  /*5f30*/  LOP3.LUT R5, R2, R7, R5, 0x96, !PT ;  /* 0x0000000702057212 */ /* 0x000fe200078e9605 */
[----:B------:R-:W-:-:S03]  /*5f40*/  VIADD R2, R4, 0xb0f8a ;  /* 0x000b0f8a04027836 */ /* 0x000fc60000000000 */
[----:B------:R-:W-:-:S04]  /*5f50*/  LOP3.LUT R5, R5, R14, RZ, 0x3c, !PT ;  /* 0x0000000e05057212 */ /* 0x000fc800078e3cff */
[----:B------:R-:W-:-:S04]  /*5f60*/  IADD3 R4, PT, PT, R5, R2, RZ ;  /* 0x0000000205047210 */ /* 0x000fc80007ffe0ff */
        /* <DEDUP_REMOVED lines=9> */
.L_x_208:
[----:B------:R-:W-:Y:S05]  /*6000*/  BSYNC.RELIABLE B1 ;  /* 0x0000000000017941 */ /* 0x000fea0003800100 */
.L_x_207:
[----:B------:R-:W-:Y:S01]  /*6010*/  FADD R6, -R6, -RZ ;  /* 0x800000ff06067221 */ /* 0x000fe20000000100 */
[----:B------:R-:W-:Y:S01]  /*6020*/  IMAD.MOV.U32 R13, RZ, RZ, R15 ;  /* 0x000000ffff0d7224 */ /* 0x000fe200078e000f */
[----:B------:R-:W-:Y:S01]  /*6030*/  MOV R10, R11 ;  /* 0x0000000b000a7202 */ /* 0x000fe20000000f00 */
[----:B------:R-:W-:Y:S02]  /*6040*/  IMAD.MOV.U32 R12, RZ, RZ, R16 ;  /* 0x000000ffff0c7224 */ /* 0x000fe400078e0010 */
[----:B------:R0:W-:Y:S05]  /*6050*/  STL [R3], R6 ;  /* 0x0000000603007387 */ /* 0x0001ea0000100800 */
.L_x_209:
[----:B------:R-:W-:Y:S05]  /*6060*/  BSYNC.RECONVERGENT B0 ;  /* 0x0000000000007941 */ /* 0x000fea0003800200 */
.L_x_206:
        /* <DEDUP_REMOVED lines=21> */
[----:B------:R-:W-:-:S05]  /*61c0*/  FMUL R17, R9, R16 ;  /* 0x0000001009117220 */ /* 0x000fca0000400000 */
[----:B------:R-:W-:-:S13]  /*61d0*/  FSETP.GEU.AND P0, PT, R17, RZ, PT ;  /* 0x000000ff1100720b */ /* 0x000fda0003f0e000 */
[----:B------:R-:W-:Y:S05]  /*61e0*/  @!P0 BRA `(.L_x_212) ;  /* 0x0000000000708947 */ /* 0x000fea0003800000 */
[----:B------:R-:W-:Y:S02]  /*61f0*/  IMAD.MOV.U32 R11, RZ, RZ, 0x3bbb989d ;  /* 0x3bbb989dff0b7424 */ /* 0x000fe400078e00ff */
        /* <DEDUP_REMOVED lines=10> */
[----:B------:R-:W-:-:S04]  /*62a0*/  FFMA R17, R10, 1.4426950216293334961, -R17 ;  /* 0x3fb8aa3b0a117823 */ /* 0x000fc80000000811 */
[----:B------:R-:W-:Y:S01]  /*62b0*/  FFMA R17, R10, 1.925963033500011079e-08, R17 ;  /* 0x32a570600a117823 */ /* 0x000fe20000000011 */
[----:B------:R-:W-:-:S03]  /*62c0*/  IMAD.SHL.U32 R10, R11, 0x2, RZ ;  /* 0x000000020b0a7824 */ /* 0x000fc600078e00ff */
[----:B------:R-:W0:Y:S02]  /*62d0*/  MUFU.EX2 R12, R17 ;  /* 0x00000011000c7308 */ /* 0x000e240000000800 */
        /* <DEDUP_REMOVED lines=13> */
.L_x_212:
[----:B------:R-:W-:Y:S05]  /*63b0*/  BSYNC.RELIABLE B1 ;  /* 0x0000000000017941 */ /* 0x000fea0003800100 */
.L_x_211:
[----:B------:R-:W-:Y:S01]  /*63c0*/  FADD R4, -R4, -RZ ;  /* 0x800000ff04047221 */ /* 0x000fe20000000100 */
[----:B------:R-:W-:Y:S01]  /*63d0*/  IMAD.MOV.U32 R14, RZ, RZ, R15 ;  /* 0x000000ffff0e7224 */ /* 0x000fe200078e000f */
[----:B------:R-:W-:Y:S01]  /*63e0*/  MOV R5, R11 ;  /* 0x0000000b00057202 */ /* 0x000fe20000000f00 */
[----:B------:R-:W-:Y:S02]  /*63f0*/  IMAD.MOV.U32 R13, RZ, RZ, R12 ;  /* 0x000000ffff0d7224 */ /* 0x000fe400078e000c */
[----:B------:R0:W-:Y:S05]  /*6400*/  STL [R3], R4 ;  /* 0x0000000403007387 */ /* 0x0001ea0000100800 */
.L_x_213:
[----:B------:R-:W-:Y:S05]  /*6410*/  BSYNC.RECONVERGENT B0 ;  /* 0x0000000000007941 */ /* 0x000fea0003800200 */
.L_x_210:
[----:B------:R-:W-:Y:S05]  /*6420*/  WARPSYNC.ALL ;  /* 0x0000000000007948 */ /* 0x000fea0003800000 */
[----:B------:R-:W-:Y:S01]  /*6430*/  SHF.R.U32.HI R2, RZ, 0x2, R13 ;  /* 0x00000002ff027819 */ /* 0x000fe2000001160d */
[----:B0-----:R-:W-:-:S03]  /*6440*/  IMAD.SHL.U32 R4, R7, 0x10, RZ ;  /* 0x0000001007047824 */ /* 0x001fc600078e00ff */
[----:B------:R-:W-:-:S05]  /*6450*/  LOP3.LUT R2, R2, R13, RZ, 0x3c, !PT ;  /* 0x0000000d02027212 */ /* 0x000fca00078e3cff */
[----:B------:R-:W-:-:S05]  /*6460*/  IMAD.SHL.U32 R3, R2, 0x2, RZ ;  /* 0x0000000202037824 */ /* 0x000fca00078e00ff */
[----:B------:R-:W-:Y:S01]  /*6470*/  LOP3.LUT R2, R2, R3, R4, 0x96, !PT ;  /* 0x0000000302027212 */ /* 0x000fe200078e9604 */
[----:B------:R-:W-:-:S03]  /*6480*/  VIADD R4, R10, 0x587c5 ;  /* 0x000587c50a047836 */ /* 0x000fc60000000000 */
        /* <DEDUP_REMOVED lines=45> */
.L_x_215:
[----:B------:R-:W-:Y:S05]  /*6760*/  BSYNC.RELIABLE B1 ;  /* 0x0000000000017941 */ /* 0x000fea0003800100 */
.L_x_214:
[----:B------:R-:W-:Y:S01]  /*6770*/  FADD R12, -R12, -RZ ;  /* 0x800000ff0c0c7221 */ /* 0x000fe20000000100 */
[----:B------:R-:W-:Y:S01]  /*6780*/  IMAD.MOV.U32 R7, RZ, RZ, R9 ;  /* 0x000000ffff077224 */ /* 0x000fe200078e0009 */
[----:B------:R-:W-:Y:S01]  /*6790*/  MOV R5, R14 ;  /* 0x0000000e00057202 */ /* 0x000fe20000000f00 */
[----:B------:R-:W-:Y:S02]  /*67a0*/  IMAD.MOV.U32 R6, RZ, RZ, R13 ;  /* 0x000000ffff067224 */ /* 0x000fe400078e000d */
[----:B------:R0:W-:Y:S05]  /*67b0*/  STL [R11], R12 ;  /* 0x0000000c0b007387 */ /* 0x0001ea0000100800 */
.L_x_216:
[----:B------:R-:W-:Y:S05]  /*67c0*/  BSYNC.RECONVERGENT B0 ;  /* 0x0000000000007941 */ /* 0x000fea0003800200 */
.L_x_197:
[----:B------:R-:W-:-:S04]  /*67d0*/  UIADD3 UR4, UPT, UPT, UR4, 0x1, URZ ;  /* 0x0000000104047890 */ /* 0x000fc8000fffe0ff */
[----:B--2---:R-:W-:-:S09]  /*67e0*/  UISETP.NE.AND UP0, UPT, UR4, UR8, UPT ;  /* 0x000000080400728c */ /* 0x004fd2000bf05270 */
[----:B------:R-:W-:Y:S05]  /*67f0*/  BRA.U UP0, `(.L_x_217) ;  /* 0xffffffe900f47547 */ /* 0x000fea000b83ffff */
[----:B------:R-:W-:Y:S05]  /*6800*/  BRA `(.L_x_158) ;  /* 0x0000001000dc7947 */ /* 0x000fea0003800000 */
.L_x_194:
[----:B------:R-:W-:Y:S01]  /*6810*/  IMAD.MOV.U32 R26, RZ, RZ, RZ ;  /* 0x000000ffff1a7224 */ /* 0x000fe200078e00ff */
[----:B------:R-:W2:Y:S01]  /*6820*/  LDCU UR8, c[0x0][0x3b0] ;  /* 0x00007600ff0877ac */ /* 0x000ea20008000800 */
[----:B------:R-:W3:Y:S01]  /*6830*/  LDCU.64 UR10, c[0x0][0x388] ;  /* 0x00007100ff0a77ac */ /* 0x000ee20008000a00 */
[----:B------:R-:W-:-:S05]  /*6840*/  UMOV UR4, URZ ;  /* 0x000000ff00047c82 */ /* 0x000fca0008000000 */
.L_x_238:
[----:B---3--:R-:W-:-:S06]  /*6850*/  UIMAD.WIDE.U32 UR6, UR4, 0x4, UR10 ;  /* 0x00000004040678a5 */ /* 0x008fcc000f8e000a */
[----:B------:R-:W-:Y:S02]  /*6860*/  IMAD.U32 R9, RZ, RZ, UR7 ;  /* 0x00000007ff097e24 */ /* 0x000fe4000f8e00ff */
[----:B------:R-:W-:-:S05]  /*6870*/  IMAD.U32 R8, RZ, RZ, UR6 ;  /* 0x00000006ff087e24 */ /* 0x000fca000f8e00ff */
[----:B------:R-:W3:Y:S01]  /*6880*/  LDG.E R9, desc[UR12][R8.64] ;  /* 0x0000000c08097981 */ /* 0x000ee2000c1e1900 */
[----:B------:R-:W-:Y:S02]  /*6890*/  UIMAD UR5, UR4, -0x33333333, URZ ;  /* 0xcccccccd040578a4 */ /* 0x000fe4000f8e02ff */
[----:B------:R-:W-:Y:S02]  /*68a0*/  UIADD3 UR4, UPT, UPT, UR4, 0x1, URZ ;  /* 0x0000000104047890 */ /* 0x000fe4000fffe0ff */
[----:B------:R-:W-:Y:S02]  /*68b0*/  USHF.L.W.U32.HI UR5, UR5, 0x1f, UR5 ;  /* 0x0000001f05057899 */ /* 0x000fe40008010e05 */
[----:B--2---:R-:W-:Y:S02]  /*68c0*/  UISETP.NE.AND UP1, UPT, UR4, UR8, UPT ;  /* 0x000000080400728c */ /* 0x004fe4000bf25270 */
[----:B------:R-:W-:Y:S01]  /*68d0*/  UISETP.GE.U32.AND UP0, UPT, UR5, 0x1999999a, UPT ;  /* 0x1999999a0500788c */ /* 0x000fe2000bf06070 */
[----:B---3--:R-:W-:-:S08]  /*68e0*/  FFMA R26, RZ, R9, R26 ;  /* 0x00000009ff1a7223 */ /* 0x008fd0000000001a */
[----:B0-----:R-:W-:Y:S05]  /*68f0*/  BRA.U UP0, `(.L_x_218) ;  /* 0x00000011009c7547 */ /* 0x001fea000b800000 */
[----:B------:R-:W-:-:S04]  /*6900*/  SHF.R.U32.HI R8, RZ, 0x2, R5 ;  /* 0x00000002ff087819 */ /* 0x000fc80000011605 */
[----:B------:R-:W-:Y:S01]  /*6910*/  LOP3.LUT R8, R8, R5, RZ, 0x3c, !PT ;  /* 0x0000000508087212 */ /* 0x000fe200078e3cff */
[----:B01----:R-:W-:-:S04]  /*6920*/  IMAD.SHL.U32 R5, R3, 0x10, RZ ;  /* 0x0000001003057824 */ /* 0x003fc800078e00ff */
[----:B------:R-:W-:-:S05]  /*6930*/  IMAD.SHL.U32 R10, R8, 0x2, RZ ;  /* 0x00000002080a7824 */ /* 0x000fca00078e00ff */
[----:B------:R-:W-:Y:S01]  /*6940*/  LOP3.LUT R10, R8, R10, R5, 0x96, !PT ;  /* 0x0000000a080a7212 */ /* 0x000fe200078e9605 */
[----:B------:R-:W-:Y:S02]  /*6950*/  VIADD R5, R4, 0x587c5 ;  /* 0x000587c504057836 */ /* 0x000fe40000000000 */
[----:B------:R-:W-:Y:S01]  /*6960*/  IMAD.MOV.U32 R8, RZ, RZ, 0x2f800000 ;  /* 0x2f800000ff087424 */ /* 0x000fe200078e00ff */
        /* <DEDUP_REMOVED lines=21> */
[----:B------:R-:W-:Y:S01]  /*6ac0*/  FFMA.SAT R5, R14, R5, 0.5 ;  /* 0x3f0000000e057423 */ /* 0x000fe20000002005 */
[----:B------:R-:W-:Y:S02]  /*6ad0*/  MOV R11, R10 ;  /* 0x0000000a000b7202 */ /* 0x000fe40000000f00 */
[----:B------:R-:W-:Y:S01]  /*6ae0*/  LOP3.LUT R10, R19, R6, RZ, 0x3c, !PT ;  /* 0x00000006130a7212 */ /* 0x000fe200078e3cff */
[----:B------:R-:W-:-:S04]  /*6af0*/  FFMA.RM R15, R5, R16, 12582913 ;  /* 0x4b400001050f7423 */ /* 0x000fc80000004010 */
[----:B------:R-:W-:Y:S01]  /*6b00*/  FADD R5, R15, -12583039 ;  /* 0xcb40007f0f057421 */ /* 0x000fe20000000000 */
[----:B------:R-:W-:-:S03]  /*6b10*/  IMAD.SHL.U32 R6, R10, 0x2, RZ ;  /* 0x000000020a067824 */ /* 0x000fc600078e00ff */
[----:B------:R-:W-:Y:S01]  /*6b20*/  FFMA R17, R14, 1.4426950216293334961, -R5 ;  /* 0x3fb8aa3b0e117823 */ /* 0x000fe20000000805 */
[----:B------:R-:W-:-:S03]  /*6b30*/  IMAD.SHL.U32 R5, R11, 0x10, RZ ;  /* 0x000000100b057824 */ /* 0x000fc600078e00ff */
[----:B------:R-:W-:Y:S02]  /*6b40*/  FFMA R17, R14, 1.925963033500011079e-08, R17 ;  /* 0x32a570600e117823 */ /* 0x000fe40000000011 */
[----:B------:R-:W-:Y:S01]  /*6b50*/  LOP3.LUT R10, R10, R6, R5, 0x96, !PT ;  /* 0x000000060a0a7212 */ /* 0x000fe200078e9605 */
[----:B------:R-:W-:Y:S02]  /*6b60*/  VIADD R5, R4, 0xb0f8a ;  /* 0x000b0f8a04057836 */ /* 0x000fe40000000000 */
[----:B------:R-:W-:Y:S01]  /*6b70*/  IMAD.SHL.U32 R6, R15, 0x800000, RZ ;  /* 0x008000000f067824 */ /* 0x000fe200078e00ff */
[----:B------:R-:W0:Y:S01]  /*6b80*/  MUFU.EX2 R17, R17 ;  /* 0x0000001100117308 */ /* 0x000e220000000800 */
[----:B------:R-:W-:-:S05]  /*6b90*/  LOP3.LUT R10, R10, R11, RZ, 0x3c, !PT ;  /* 0x0000000b0a0a7212 */ /* 0x000fca00078e3cff */
        /* <DEDUP_REMOVED lines=10> */
.L_x_221:
[----:B------:R-:W-:Y:S05]  /*6c40*/  BSYNC.RELIABLE B1 ;  /* 0x0000000000017941 */ /* 0x000fea0003800100 */
.L_x_220:
[----:B------:R-:W-:Y:S01]  /*6c50*/  FADD R13, -R13, -RZ ;  /* 0x800000ff0d0d7221 */ /* 0x000fe20000000100 */
[----:B------:R-:W-:Y:S02]  /*6c60*/  IMAD.MOV.U32 R3, RZ, RZ, R14 ;  /* 0x000000ffff037224 */ /* 0x000fe400078e000e */
[----:B------:R-:W-:Y:S02]  /*6c70*/  IMAD.MOV.U32 R2, RZ, RZ, R15 ;  /* 0x000000ffff027224 */ /* 0x000fe400078e000f */
[----:B------:R0:W-:Y:S01]  /*6c80*/  STL [R12], R13 ;  /* 0x0000000d0c007387 */ /* 0x0001e20000100800 */
[----:B------:R-:W-:-:S07]  /*6c90*/  IMAD.MOV.U32 R7, RZ, RZ, R6 ;  /* 0x000000ffff077224 */ /* 0x000fce00078e0006 */
.L_x_222:
[----:B------:R-:W-:Y:S05]  /*6ca0*/  BSYNC.RECONVERGENT B0 ;  /* 0x0000000000007941 */ /* 0x000fea0003800200 */
.L_x_219:
[----:B------:R-:W-:Y:S05]  /*6cb0*/  WARPSYNC.ALL ;  /* 0x0000000000007948 */ /* 0x000fea0003800000 */
[----:B------:R-:W-:-:S04]  /*6cc0*/  SHF.R.U32.HI R4, RZ, 0x2, R7 ;  /* 0x00000002ff047819 */ /* 0x000fc80000011607 */
[----:B------:R-:W-:Y:S01]  /*6cd0*/  LOP3.LUT R7, R4, R7, RZ, 0x3c, !PT ;  /* 0x0000000704077212 */ /* 0x000fe200078e3cff */
[----:B------:R-:W-:-:S04]  /*6ce0*/  IMAD.SHL.U32 R4, R10, 0x10, RZ ;  /* 0x000000100a047824 */ /* 0x000fc800078e00ff */
[----:B0-----:R-:W-:-:S05]  /*6cf0*/  IMAD.SHL.U32 R13, R7, 0x2, RZ ;  /* 0x00000002070d7824 */ /* 0x001fca00078e00ff */
[----:B------:R-:W-:Y:S02]  /*6d00*/  LOP3.LUT R13, R7, R13, R4, 0x96, !PT ;  /* 0x0000000d070d7212 */ /* 0x000fe400078e9604 */
[----:B------:R-:W-:Y:S02]  /*6d10*/  IADD3 R4, PT, PT, R5, 0x587c5, RZ ;  /* 0x000587c505047810 */ /* 0x000fe40007ffe0ff */
        /* <DEDUP_REMOVED lines=22> */
[----:B------:R-:W-:Y:S02]  /*6e80*/  SHF.R.U32.HI R17, RZ, 0x2, R2 ;  /* 0x00000002ff117819 */ /* 0x000fe40000011602 */
[----:B------:R-:W-:Y:S01]  /*6e90*/  MOV R12, R13 ;  /* 0x0000000d000c7202 */ /* 0x000fe20000000f00 */
[C---:B------:R-:W-:Y:S01]  /*6ea0*/  FADD R15, R14.reuse, -12583039 ;  /* 0xcb40007f0e0f7421 */ /* 0x040fe20000000000 */
        /* <DEDUP_REMOVED lines=17> */
[----:B------:R-:W-:Y:S01]  /*6fc0*/  IMAD.MOV.U32 R14, RZ, RZ, R10 ;  /* 0x000000ffff0e7224 */ /* 0x000fe200078e000a */
[----:B------:R-:W-:Y:S01]  /*6fd0*/  MOV R15, R11 ;  /* 0x0000000b000f7202 */ /* 0x000fe20000000f00 */
[----:B------:R-:W-:-:S07]  /*6fe0*/  IMAD.MOV.U32 R2, RZ, RZ, R3 ;  /* 0x000000ffff027224 */ /* 0x000fce00078e0003 */
.L_x_225:
[----:B------:R-:W-:Y:S05]  /*6ff0*/  BSYNC.RELIABLE B1 ;  /* 0x0000000000017941 */ /* 0x000fea0003800100 */
.L_x_224:
[----:B------:R-:W-:Y:S01]  /*7000*/  FADD R7, -R7, -RZ ;  /* 0x800000ff07077221 */ /* 0x000fe20000000100 */
[----:B------:R-:W-:Y:S02]  /*7010*/  IMAD.MOV.U32 R10, RZ, RZ, R14 ;  /* 0x000000ffff0a7224 */ /* 0x000fe400078e000e */
[----:B------:R-:W-:Y:S02]  /*7020*/  IMAD.MOV.U32 R11, RZ, RZ, R15 ;  /* 0x000000ffff0b7224 */ /* 0x000fe400078e000f */
[----:B------:R0:W-:Y:S01]  /*7030*/  STL [R6], R7 ;  /* 0x0000000706007387 */ /* 0x0001e20000100800 */
[----:B------:R-:W-:-:S07]  /*7040*/  IMAD.MOV.U32 R3, RZ, RZ, R2 ;  /* 0x000000ffff037224 */ /* 0x000fce00078e0002 */
.L_x_226:
[----:B------:R-:W-:Y:S05]  /*7050*/  BSYNC.RECONVERGENT B0 ;  /* 0x0000000000007941 */ /* 0x000fea0003800200 */
.L_x_223:
        /* <DEDUP_REMOVED lines=27> */
[----:B------:R-:W-:Y:S02]  /*7210*/  MOV R14, R5 ;  /* 0x00000005000e7202 */ /* 0x000fe40000000f00 */
[----:B------:R-:W-:-:S03]  /*7220*/  FFMA.SAT R2, R7, R2, 0.5 ;  /* 0x3f00000007027423 */ /* 0x000fc60000002002 */
        /* <DEDUP_REMOVED lines=23> */
.L_x_229:
[----:B------:R-:W-:Y:S05]  /*73a0*/  BSYNC.RELIABLE B1 ;  /* 0x0000000000017941 */ /* 0x000fea0003800100 */
.L_x_228:
[----:B------:R-:W-:Y:S01]  /*73b0*/  FADD R6, -R6, -RZ ;  /* 0x800000ff06067221 */ /* 0x000fe20000000100 */
[----:B------:R-:W-:Y:S02]  /*73c0*/  IMAD.MOV.U32 R13, RZ, RZ, R15 ;  /* 0x000000ffff0d7224 */ /* 0x000fe400078e000f */
[----:B------:R-:W-:Y:S02]  /*73d0*/  IMAD.MOV.U32 R12, RZ, RZ, R16 ;  /* 0x000000ffff0c7224 */ /* 0x000fe400078e0010 */
[----:B------:R0:W-:Y:S01]  /*73e0*/  STL [R3], R6 ;  /* 0x0000000603007387 */ /* 0x0001e20000100800 */
[----:B------:R-:W-:-:S07]  /*73f0*/  IMAD.MOV.U32 R10, RZ, RZ, R11 ;  /* 0x000000ffff0a7224 */ /* 0x000fce00078e000b */
.L_x_230:
[----:B------:R-:W-:Y:S05]  /*7400*/  BSYNC.RECONVERGENT B0 ;  /* 0x0000000000007941 */ /* 0x000fea0003800200 */
.L_x_227:
[----:B------:R-:W-:Y:S05]  /*7410*/  WARPSYNC.ALL ;  /* 0x0000000000007948 */ /* 0x000fea0003800000 */
[----:B0-----:R-:W-:Y:S01]  /*7420*/  SHF.R.U32.HI R3, RZ, 0x2, R10 ;  /* 0x00000002ff037819 */ /* 0x001fe2000001160a */
[----:B------:R-:W-:-:S03]  /*7430*/  IMAD.SHL.U32 R6, R5, 0x10, RZ ;  /* 0x0000001005067824 */ /* 0x000fc600078e00ff */
[----:B------:R-:W-:Y:S02]  /*7440*/  LOP3.LUT R3, R3, R10, RZ, 0x3c, !PT ;  /* 0x0000000a03037212 */ /* 0x000fe400078e3cff */
[----:B------:R-:W-:-:S03]  /*7450*/  IADD3 R10, PT, PT, R2, 0x587c5, RZ ;  /* 0x000587c5020a7810 */ /* 0x000fc60007ffe0ff */
        /* <DEDUP_REMOVED lines=14> */
[----:B------:R-:W-:-:S02]  /*7540*/  IMAD.MOV.U32 R15, RZ, RZ, R13 ;  /* 0x000000ffff0f7224 */ /* 0x000fc400078e000d */
        /* <DEDUP_REMOVED lines=10> */
[----:B------:R-:W-:Y:S02]  /*75f0*/  MOV R6, R7 ;  /* 0x0000000700067202 */ /* 0x000fe40000000f00 */
[----:B------:R-:W-:Y:S01]  /*7600*/  LOP3.LUT R11, R11, R12, RZ, 0x3c, !PT ;  /* 0x0000000c0b0b7212 */ /* 0x000fe200078e3cff */
        /* <DEDUP_REMOVED lines=20> */
.L_x_233:
[----:B------:R-:W-:Y:S05]  /*7750*/  BSYNC.RELIABLE B1 ;  /* 0x0000000000017941 */ /* 0x000fea0003800100 */
.L_x_232:
[----:B------:R-:W-:Y:S01]  /*7760*/  FADD R4, -R4, -RZ ;  /* 0x800000ff04047221 */ /* 0x000fe20000000100 */
[----:B------:R-:W-:Y:S02]  /*7770*/  IMAD.MOV.U32 R14, RZ, RZ, R15 ;  /* 0x000000ffff0e7224 */ /* 0x000fe400078e000f */
[----:B------:R-:W-:Y:S02]  /*7780*/  IMAD.MOV.U32 R13, RZ, RZ, R12 ;  /* 0x000000ffff0d7224 */ /* 0x000fe400078e000c */
[----:B------:R0:W-:Y:S01]  /*7790*/  STL [R3], R4 ;  /* 0x0000000403007387 */ /* 0x0001e20000100800 */
[----:B------:R-:W-:-:S07]  /*77a0*/  IMAD.MOV.U32 R5, RZ, RZ, R11 ;  /* 0x000000ffff057224 */ /* 0x000fce00078e000b */
.L_x_234:
[----:B------:R-:W-:Y:S05]  /*77b0*/  BSYNC.RECONVERGENT B0 ;  /* 0x0000000000007941 */ /* 0x000fea0003800200 */
.L_x_231:
        /* <DEDUP_REMOVED lines=52> */
.L_x_236:
[----:B------:R-:W-:Y:S05]  /*7b00*/  BSYNC.RELIABLE B1 ;  /* 0x0000000000017941 */ /* 0x000fea0003800100 */
.L_x_235:
[----:B------:R-:W-:Y:S01]  /*7b10*/  FADD R12, -R12, -RZ ;  /* 0x800000ff0c0c7221 */ /* 0x000fe20000000100 */
[----:B------:R-:W-:Y:S02]  /*7b20*/  IMAD.MOV.U32 R7, RZ, RZ, R9 ;  /* 0x000000ffff077224 */ /* 0x000fe400078e0009 */
[----:B------:R-:W-:Y:S02]  /*7b30*/  IMAD.MOV.U32 R6, RZ, RZ, R13 ;  /* 0x000000ffff067224 */ /* 0x000fe400078e000d */
[----:B------:R0:W-:Y:S01]  /*7b40*/  STL [R11], R12 ;  /* 0x0000000c0b007387 */ /* 0x0001e20000100800 */
[----:B------:R-:W-:-:S07]  /*7b50*/  IMAD.MOV.U32 R5, RZ, RZ, R14 ;  /* 0x000000ffff057224 */ /* 0x000fce00078e000e */
.L_x_237:
[----:B------:R-:W-:Y:S05]  /*7b60*/  BSYNC.RECONVERGENT B0 ;  /* 0x0000000000007941 */ /* 0x000fea0003800200 */
.L_x_218:
[----:B------:R-:W-:Y:S05]  /*7b70*/  BRA.U UP1, `(.L_x_238) ;  /* 0xffffffed01347547 */ /* 0x000fea000b83ffff */
.L_x_158:
[----:B01----:R-:W-:Y:S02]  /*7b80*/  IMAD.MOV.U32 R3, RZ, RZ, 0x3bbb989d ;  /* 0x3bbb989dff037424 */ /* 0x003fe400078e00ff */
[----:B------:R-:W-:Y:S01]  /*7b90*/  FMUL R24, R24, -R26 ;  /* 0x8000001a18187220 */ /* 0x000fe20000400000 */
[----:B------:R-:W-:Y:S01]  /*7ba0*/  IMAD.MOV.U32 R5, RZ, RZ, 0x437c0000 ;  /* 0x437c0000ff057424 */ /* 0x000fe200078e00ff */
[----:B------:R-:W0:Y:S01]  /*7bb0*/  LDCU.64 UR6, c[0x0][0x398] ;  /* 0x00007300ff0677ac */ /* 0x000e220008000a00 */
[----:B------:R-:W-:Y:S01]  /*7bc0*/  SHF.L.U32 R4, R0, 0x2, RZ ;  /* 0x0000000200047819 */ /* 0x000fe200000006ff */
[----:B------:R-:W-:Y:S01]  /*7bd0*/  FFMA.SAT R2, R24, R3, 0.5 ;  /* 0x3f00000018027423 */ /* 0x000fe20000002003 */
[----:B------:R-:W1:Y:S03]  /*7be0*/  LDCU.64 UR18, c[0x0][0x3a0] ;  /* 0x00007400ff1277ac */ /* 0x000e660008000a00 */
[----:B------:R-:W-:-:S04]  /*7bf0*/  FFMA.RM R3, R2, R5, 12582913 ;  /* 0x4b40000102037423 */ /* 0x000fc80000004005 */
[----:B------:R-:W-:-:S04]  /*7c00*/  FADD R5, R3, -12583039 ;  /* 0xcb40007f03057421 */ /* 0x000fc80000000000 */
[----:B------:R-:W-:-:S04]  /*7c10*/  FFMA R5, R24, 1.4426950216293334961, -R5 ;  /* 0x3fb8aa3b18057823 */ /* 0x000fc80000000805 */
[----:B------:R-:W-:Y:S01]  /*7c20*/  FFMA R24, R24, 1.925963033500011079e-08, R5 ;  /* 0x32a5706018187823 */ /* 0x000fe20000000005 */
[----:B------:R-:W-:Y:S02]  /*7c30*/  SHF.R.S32.HI R5, RZ, 0x1f, R0 ;  /* 0x0000001fff057819 */ /* 0x000fe40000011400 */
[----:B0-----:R-:W-:Y:S01]  /*7c40*/  IADD3 R2, P0, PT, R4, UR6, RZ ;  /* 0x0000000604027c10 */ /* 0x001fe2000ff1e0ff */
[----:B------:R-:W0:Y:S01]  /*7c50*/  MUFU.EX2 R7, R24 ;  /* 0x0000001800077308 */ /* 0x000e220000000800 */
[----:B------:R-:W-:Y:S01]  /*7c60*/  SHF.L.U64.HI R5, R0, 0x2, R5 ;  /* 0x0000000200057819 */ /* 0x000fe20000010205 */
[----:B------:R-:W-:Y:S01]  /*7c70*/  IMAD.SHL.U32 R0, R3, 0x800000, RZ ;  /* 0x0080000003007824 */ /* 0x000fe200078e00ff */
[----:B-1----:R-:W-:Y:S02]  /*7c80*/  IADD3 R4, P1, PT, R4, UR18, RZ ;  /* 0x0000001204047c10 */ /* 0x002fe4000ff3e0ff */
[C---:B------:R-:W-:Y:S02]  /*7c90*/  IADD3.X R3, PT, PT, R5.reuse, UR7, RZ, P0, !PT ;  /* 0x0000000705037c10 */ /* 0x040fe400087fe4ff */
[----:B------:R-:W-:-:S03]  /*7ca0*/  IADD3.X R5, PT, PT, R5, UR19, RZ, P1, !PT ;  /* 0x0000001305057c10 */ /* 0x000fc60008ffe4ff */
[----:B------:R-:W-:Y:S01]  /*7cb0*/  STG.E desc[UR12][R2.64], R26 ;  /* 0x0000001a02007986 */ /* 0x000fe2000c10190c */
[----:B0-----:R-:W-:-:S05]  /*7cc0*/  FMUL R7, R0, R7 ;  /* 0x0000000700077220 */ /* 0x001fca0000400000 */
[----:B------:R-:W-:Y:S01]  /*7cd0*/  STG.E desc[UR12][R4.64], R7 ;  /* 0x0000000704007986 */ /* 0x000fe2000c10190c */
[----:B------:R-:W-:Y:S05]  /*7ce0*/  EXIT ;  /* 0x000000000000794d */ /* 0x000fea0003800000 */
        .weak           $__internal_7_$__cuda_sm20_rcp_rn_f32_slowpath
        .type           $__internal_7_$__cuda_sm20_rcp_rn_f32_slowpath,@function
        .size           $__internal_7_$__cuda_sm20_rcp_rn_f32_slowpath,(.L_x_250 - $__internal_7_$__cuda_sm20_rcp_rn_f32_slowpath)
$__internal_7_$__cuda_sm20_rcp_rn_f32_slowpath:
[----:B------:R-:W-:-:S05]  /*7cf0*/  IMAD.SHL.U32 R11, R8, 0x2, RZ ;  /* 0x00000002080b7824 */ /* 0x000fca00078e00ff */
        /* <DEDUP_REMOVED lines=8> */
[----:B---3--:R-:W2:Y:S02]  /*7d80*/  MUFU.RCP R11, R12 ;  /* 0x0000000c000b7308 */ /* 0x008ea40000001000 */
[----:B--2---:R-:W-:-:S04]  /*7d90*/  FFMA R8, R12, R11, -1 ;  /* 0xbf8000000c087423 */ /* 0x004fc8000000000b */
[----:B------:R-:W-:-:S04]  /*7da0*/  FADD.FTZ R8, -R8, -RZ ;  /* 0x800000ff08087221 */ /* 0x000fc80000010100 */
[----:B------:R-:W-:-:S04]  /*7db0*/  FFMA R8, R11, R8, R11 ;  /* 0x000000080b087223 */ /* 0x000fc8000000000b */
[----:B------:R-:W-:Y:S01]  /*7dc0*/  FFMA R11, R8, 1.84467440737095516160e+19, RZ ;  /* 0x5f800000080b7823 */ /* 0x000fe200000000ff */
[----:B------:R-:W-:Y:S06]  /*7dd0*/  BRA `(.L_x_240) ;  /* 0x0000000000887947 */ /* 0x000fec0003800000 */
.L_x_239:
        /* <DEDUP_REMOVED lines=29> */
[----:B------:R-:W-:-:S04]  /*7fb0*/  @!P0 VIADD R11, R11, 0x1 ;  /* 0x000000010b0b8836 */ /* 0x000fc80000000000 */
[----:B------:R-:W-:-:S05]  /*7fc0*/  @!P1 IMAD.SHL.U32 R11, R11, 0x2, RZ ;  /* 0x000000020b0b9824 */ /* 0x000fca00078e00ff */
[----:B------:R-:W-:Y:S01]  /*7fd0*/  LOP3.LUT R11, R11, 0x80000000, R8, 0xf8, !PT ;  /* 0x800000000b0b7812 */ /* 0x000fe200078ef808 */
[----:B------:R-:W-:Y:S06]  /*7fe0*/  BRA `(.L_x_240) ;  /* 0x0000000000047947 */ /* 0x000fec0003800000 */
.L_x_241:
[----:B------:R0:W1:Y:S02]  /*7ff0*/  MUFU.RCP R11, R8 ;  /* 0x00000008000b7308 */ /* 0x0000640000001000 */
.L_x_240:
[----:B-1-3--:R-:W-:Y:S02]  /*8000*/  IMAD.MOV.U32 R24, RZ, RZ, R11 ;  /* 0x000000ffff187224 */ /* 0x00afe400078e000b */
[----:B------:R-:W-:-:S04]  /*8010*/  IMAD.MOV.U32 R11, RZ, RZ, 0x0 ;  /* 0x00000000ff0b7424 */ /* 0x000fc800078e00ff */
[----:B0-2---:R-:W-:Y:S05]  /*8020*/  RET.REL.NODEC R10 `(jarzynski_parallel_trajectories_kernel) ;  /* 0xffffff7c0af47950 */ /* 0x005fea0003c3ffff */
.L_x_242:
        /* <DEDUP_REMOVED lines=13> */
.L_x_250:


//--------------------- .nv.global.init           --------------------------
	.section	.nv.global.init,"aw",@progbits
	.align	4
.nv.global.init:
	.type		__cudart_i2opi_f,@object
	.size		__cudart_i2opi_f,(mrg32k3aM1SubSeq - __cudart_i2opi_f)
__cudart_i2opi_f:
        /*0000*/ 	.byte	0x41, 0x90, 0x43, 0x3c, 0x99, 0x95, 0x62, 0xdb, 0xc0, 0xdd, 0x34, 0xf5, 0xd1, 0x57, 0x27, 0xfc
        /*0010*/ 	.byte	0x29, 0x15, 0x44, 0x4e, 0x6e, 0x83, 0xf9, 0xa2
	.type		mrg32k3aM1SubSeq,@object
	.size		mrg32k3aM1SubSeq,(mrg32k3aM2SubSeq - mrg32k3aM1SubSeq)
mrg32k3aM1SubSeq:
        /*0018*/ 	.byte	0x0b, 0xcc, 0xee, 0x04, 0x73, 0x29, 0x8b, 0x6f, 0xf6, 0x53, 0x03, 0xf6, 0x23, 0xf6, 0xea, 0xda
        /* <DEDUP_REMOVED lines=125> */
	.type		mrg32k3aM2SubSeq,@object
	.size		mrg32k3aM2SubSeq,(mrg32k3aM1 - mrg32k3aM2SubSeq)
mrg32k3aM2SubSeq:
        /* <DEDUP_REMOVED lines=126> */
	.type		mrg32k3aM1,@object
	.size		mrg32k3aM1,(mrg32k3aM1Seq - mrg32k3aM1)
mrg32k3aM1:
        /* <DEDUP_REMOVED lines=144> */
	.type		mrg32k3aM1Seq,@object
	.size		mrg32k3aM1Seq,(mrg32k3aM2 - mrg32k3aM1Seq)
mrg32k3aM1Seq:
        /* <DEDUP_REMOVED lines=144> */
	.type		mrg32k3aM2,@object
	.size		mrg32k3aM2,(mrg32k3aM2Seq - mrg32k3aM2)
mrg32k3aM2:
        /* <DEDUP_REMOVED lines=144> */
	.type		mrg32k3aM2Seq,@object
	.size		mrg32k3aM2Seq,(precalc_xorwow_matrix - mrg32k3aM2Seq)
mrg32k3aM2Seq:
        /* <DEDUP_REMOVED lines=144> */
	.type		precalc_xorwow_matrix,@object
	.size		precalc_xorwow_matrix,(precalc_xorwow_offset_matrix - precalc_xorwow_matrix)
precalc_xorwow_matrix:
        /* <DEDUP_REMOVED lines=6400> */
	.type		precalc_xorwow_offset_matrix,@object
	.size		precalc_xorwow_offset_matrix,(.L_1 - precalc_xorwow_offset_matrix)
precalc_xorwow_offset_matrix:
        /* <DEDUP_REMOVED lines=6400> */
.L_1:


//--------------------- .nv.shared.mutual_information_kernel --------------------------
	.section	.nv.shared.mutual_information_kernel,"aw",@nobits
	.sectionflags	@""
	.align	4
.nv.shared.mutual_information_kernel:
	.zero		2048


//--------------------- .nv.shared.reserved.0     --------------------------
	.section	.nv.shared.reserved.0,"aw",@nobits
	.weak		__nv_reservedSMEM_offset_0_alias
	.size		__nv_reservedSMEM_offset_0_alias, 0, 64
	.other		__nv_reservedSMEM_offset_0_alias,@"STO_CUDA_RESERVED_SHARED STV_DEFAULT"
__nv_reservedSMEM_offset_0_alias:
	.zero		0
	.zero		64


//--------------------- .nv.shared.fluctuation_dissipation_ft_kernel --------------------------
	.section	.nv.shared.fluctuation_dissipation_ft_kernel,"aw",@nobits
	.sectionflags	@""
	.align	4
.nv.shared.fluctuation_dissipation_ft_kernel:
	.zero		3072


//--------------------- .nv.shared.trapezoidal_integration_kernel --------------------------
	.section	.nv.shared.trapezoidal_integration_kernel,"aw",@nobits
	.sectionflags	@""
	.align	4
.nv.shared.trapezoidal_integration_kernel:
	.zero		2048


//--------------------- .nv.shared.bar_iteration_kernel --------------------------
	.section	.nv.shared.bar_iteration_kernel,"aw",@nobits
	.sectionflags	@""
	.align	4
.nv.shared.bar_iteration_kernel:
	.zero		3072


//--------------------- .nv.constant0.mutual_information_kernel --------------------------
	.section	.nv.constant0.mutual_information_kernel,"a",@progbits
	.sectionflags	@""
	.align	4
.nv.constant0.mutual_information_kernel:
	.zero		920


//--------------------- .nv.constant0.fluctuation_dissipation_ft_kernel --------------------------
	.section	.nv.constant0.fluctuation_dissipation_ft_kernel,"a",@progbits
	.sectionflags	@""
	.align	4
.nv.constant0.fluctuation_dissipation_ft_kernel:
	.zero		940


//--------------------- .nv.constant0.trapezoidal_integration_kernel --------------------------
	.section	.nv.constant0.trapezoidal_integration_kernel,"a",@progbits
	.sectionflags	@""
	.align	4
.nv.constant0.trapezoidal_integration_kernel:
	.zero		924


//--------------------- .nv.constant0.current_correlation_kernel --------------------------
	.section	.nv.constant0.current_correlation_kernel,"a",@progbits
	.sectionflags	@""
	.align	4
.nv.constant0.current_correlation_kernel:
	.zero		920


//--------------------- .nv.constant0.vacf_kernel --------------------------
	.section	.nv.constant0.vacf_kernel,"a",@progbits
	.sectionflags	@""
	.align	4
.nv.constant0.vacf_kernel:
	.zero		924


//--------------------- .nv.constant0.entropy_production_kernel --------------------------
	.section	.nv.constant0.entropy_production_kernel,"a",@progbits
	.sectionflags	@""
	.align	4
.nv.constant0.entropy_production_kernel:
	.zero		932


//--------------------- .nv.constant0.bar_iteration_kernel --------------------------
	.section	.nv.constant0.bar_iteration_kernel,"a",@progbits
	.sectionflags	@""
	.align	4
.nv.constant0.bar_iteration_kernel:
	.zero		944


//--------------------- .nv.constant0.work_histogram_kernel --------------------------
	.section	.nv.constant0.work_histogram_kernel,"a",@progbits
	.sectionflags	@""
	.align	4
.nv.constant0.work_histogram_kernel:
	.zero		928


//--------------------- .nv.constant0.autocorrelation_kernel --------------------------
	.section	.nv.constant0.autocorrelation_kernel,"a",@progbits
	.sectionflags	@""
	.align	4
.nv.constant0.autocorrelation_kernel:
	.zero		920


//--------------------- .nv.constant0.jarzynski_parallel_trajectories_kernel --------------------------
	.section	.nv.constant0.jarzynski_parallel_trajectories_kernel,"a",@progbits
	.sectionflags	@""
	.align	4
.nv.constant0.jarzynski_parallel_trajectories_kernel:
	.zero		960


//--------------------- SYMBOLS --------------------------

	.type		.nv.reservedSmem.offset0,@object
	.size		.nv.reservedSmem.offset0,0x4
	.type		.nv.reservedSmem.cap,@object
	.size		.nv.reservedSmem.cap,0x4
